	.target	sm_80

	.elftype	@"ET_EXEC"


//--------------------- .note.nv.tkinfo           --------------------------
	.section	.note.nv.tkinfo,"",@"SHT_NOTE"
	.sectionflags	@"SHF_NOTE_NV_TKINFO"
	.tkinfo
        /*0018*/ 	.word	0x00000002
        /*0030*/ 	.string	""
        /*0030*/ 	.string	"ptxas"
        /*0030*/ 	.string	"Cuda compilation tools, release 13.0, V13.0.88"
        /*0030*/ 	.string	"Build cuda_13.0.r13.0/compiler.36424714_0"
        /*0030*/ 	.string	"-arch sm_80 -m 64 "



//--------------------- .note.nv.cuinfo           --------------------------
	.section	.note.nv.cuinfo,"",@"SHT_NOTE"
	.sectionflags	@"SHF_NOTE_NV_CUINFO"
        /*0018*/ 	.short	0x0002
        /*001a*/ 	.short	0x0050
        /*001c*/ 	.short	0x0082
	.zero		2


//--------------------- .nv.info                  --------------------------
	.section	.nv.info,"",@"SHT_CUDA_INFO"
	.align	4


	//----- nvinfo : EIATTR_REGCOUNT
	.align		4
        /*0000*/ 	.byte	0x04, 0x2f
        /*0002*/ 	.short	(.L_41 - .L_40)
	.align		4
.L_40:
        /*0004*/ 	.word	index@(_Z35group_norm_nhwc_fwd_one_pass_kernelI11Fp32IOFp16WLi512ELi8ELi128EEv26Group_norm_nhwc_fwd_params)
        /*0008*/ 	.word	0x00000060


	//----- nvinfo : EIATTR_FRAME_SIZE
	.align		4
.L_41:
        /*000c*/ 	.byte	0x04, 0x11
        /*000e*/ 	.short	(.L_43 - .L_42)
	.align		4
.L_42:
        /*0010*/ 	.word	index@(_Z35group_norm_nhwc_fwd_one_pass_kernelI11Fp32IOFp16WLi512ELi8ELi128EEv26Group_norm_nhwc_fwd_params)
        /*0014*/ 	.word	0x00000000


	//----- nvinfo : EIATTR_REGCOUNT
	.align		4
.L_43:
        /*0018*/ 	.byte	0x04, 0x2f
        /*001a*/ 	.short	(.L_45 - .L_44)
	.align		4
.L_44:
        /*001c*/ 	.word	index@(_Z35group_norm_nhwc_fwd_one_pass_kernelI11Fp32IOFp16WLi256ELi8ELi128EEv26Group_norm_nhwc_fwd_params)
        /*0020*/ 	.word	0x00000038


	//----- nvinfo : EIATTR_FRAME_SIZE
	.align		4
.L_45:
        /*0024*/ 	.byte	0x04, 0x11
        /*0026*/ 	.short	(.L_47 - .L_46)
	.align		4
.L_46:
        /*0028*/ 	.word	index@(_Z35group_norm_nhwc_fwd_one_pass_kernelI11Fp32IOFp16WLi256ELi8ELi128EEv26Group_norm_nhwc_fwd_params)
        /*002c*/ 	.word	0x00000000


	//----- nvinfo : EIATTR_REGCOUNT
	.align		4
.L_47:
        /*0030*/ 	.byte	0x04, 0x2f
        /*0032*/ 	.short	(.L_49 - .L_48)
	.align		4
.L_48:
        /*0034*/ 	.word	index@(_Z35group_norm_nhwc_fwd_one_pass_kernelI11Fp32IOFp16WLi128ELi8ELi128EEv26Group_norm_nhwc_fwd_params)
        /*0038*/ 	.word	0x00000028


	//----- nvinfo : EIATTR_FRAME_SIZE
	.align		4
.L_49:
        /*003c*/ 	.byte	0x04, 0x11
        /*003e*/ 	.short	(.L_51 - .L_50)
	.align		4
.L_50:
        /*0040*/ 	.word	index@(_Z35group_norm_nhwc_fwd_one_pass_kernelI11Fp32IOFp16WLi128ELi8ELi128EEv26Group_norm_nhwc_fwd_params)
        /*0044*/ 	.word	0x00000000


	//----- nvinfo : EIATTR_REGCOUNT
	.align		4
.L_51:
        /*0048*/ 	.byte	0x04, 0x2f
        /*004a*/ 	.short	(.L_53 - .L_52)
	.align		4
.L_52:
        /*004c*/ 	.word	index@(_Z35group_norm_nhwc_fwd_one_pass_kernelI11Fp32IOFp16WLi64ELi8ELi128EEv26Group_norm_nhwc_fwd_params)
        /*0050*/ 	.word	0x00000020


	//----- nvinfo : EIATTR_FRAME_SIZE
	.align		4
.L_53:
        /*0054*/ 	.byte	0x04, 0x11
        /*0056*/ 	.short	(.L_55 - .L_54)
	.align		4
.L_54:
        /*0058*/ 	.word	index@(_Z35group_norm_nhwc_fwd_one_pass_kernelI11Fp32IOFp16WLi64ELi8ELi128EEv26Group_norm_nhwc_fwd_params)
        /*005c*/ 	.word	0x00000000


	//----- nvinfo : EIATTR_REGCOUNT
	.align		4
.L_55:
        /*0060*/ 	.byte	0x04, 0x2f
        /*0062*/ 	.short	(.L_57 - .L_56)
	.align		4
.L_56:
        /*0064*/ 	.word	index@(_Z35group_norm_nhwc_fwd_one_pass_kernelI11Fp32IOBf16WLi512ELi8ELi128EEv26Group_norm_nhwc_fwd_params)
        /*0068*/ 	.word	0x00000060


	//----- nvinfo : EIATTR_FRAME_SIZE
	.align		4
.L_57:
        /*006c*/ 	.byte	0x04, 0x11
        /*006e*/ 	.short	(.L_59 - .L_58)
	.align		4
.L_58:
        /*0070*/ 	.word	index@(_Z35group_norm_nhwc_fwd_one_pass_kernelI11Fp32IOBf16WLi512ELi8ELi128EEv26Group_norm_nhwc_fwd_params)
        /*0074*/ 	.word	0x00000000


	//----- nvinfo : EIATTR_REGCOUNT
	.align		4
.L_59:
        /*0078*/ 	.byte	0x04, 0x2f
        /*007a*/ 	.short	(.L_61 - .L_60)
	.align		4
.L_60:
        /*007c*/ 	.word	index@(_Z35group_norm_nhwc_fwd_one_pass_kernelI11Fp32IOBf16WLi256ELi8ELi128EEv26Group_norm_nhwc_fwd_params)
        /*0080*/ 	.word	0x00000038


	//----- nvinfo : EIATTR_FRAME_SIZE
	.align		4
.L_61:
        /*0084*/ 	.byte	0x04, 0x11
        /*0086*/ 	.short	(.L_63 - .L_62)
	.align		4
.L_62:
        /*0088*/ 	.word	index@(_Z35group_norm_nhwc_fwd_one_pass_kernelI11Fp32IOBf16WLi256ELi8ELi128EEv26Group_norm_nhwc_fwd_params)
        /*008c*/ 	.word	0x00000000


	//----- nvinfo : EIATTR_REGCOUNT
	.align		4
.L_63:
        /*0090*/ 	.byte	0x04, 0x2f
        /*0092*/ 	.short	(.L_65 - .L_64)
	.align		4
.L_64:
        /*0094*/ 	.word	index@(_Z35group_norm_nhwc_fwd_one_pass_kernelI11Fp32IOBf16WLi128ELi8ELi128EEv26Group_norm_nhwc_fwd_params)
        /*0098*/ 	.word	0x00000028


	//----- nvinfo : EIATTR_FRAME_SIZE
	.align		4
.L_65:
        /*009c*/ 	.byte	0x04, 0x11
        /*009e*/ 	.short	(.L_67 - .L_66)
	.align		4
.L_66:
        /*00a0*/ 	.word	index@(_Z35group_norm_nhwc_fwd_one_pass_kernelI11Fp32IOBf16WLi128ELi8ELi128EEv26Group_norm_nhwc_fwd_params)
        /*00a4*/ 	.word	0x00000000


	//----- nvinfo : EIATTR_REGCOUNT
	.align		4
.L_67:
        /*00a8*/ 	.byte	0x04, 0x2f
        /*00aa*/ 	.short	(.L_69 - .L_68)
	.align		4
.L_68:
        /*00ac*/ 	.word	index@(_Z35group_norm_nhwc_fwd_one_pass_kernelI11Fp32IOBf16WLi64ELi8ELi128EEv26Group_norm_nhwc_fwd_params)
        /*00b0*/ 	.word	0x00000020


	//----- nvinfo : EIATTR_FRAME_SIZE
	.align		4
.L_69:
        /*00b4*/ 	.byte	0x04, 0x11
        /*00b6*/ 	.short	(.L_71 - .L_70)
	.align		4
.L_70:
        /*00b8*/ 	.word	index@(_Z35group_norm_nhwc_fwd_one_pass_kernelI11Fp32IOBf16WLi64ELi8ELi128EEv26Group_norm_nhwc_fwd_params)
        /*00bc*/ 	.word	0x00000000


	//----- nvinfo : EIATTR_REGCOUNT
	.align		4
.L_71:
        /*00c0*/ 	.byte	0x04, 0x2f
        /*00c2*/ 	.short	(.L_73 - .L_72)
	.align		4
.L_72:
        /*00c4*/ 	.word	index@(_Z35group_norm_nhwc_fwd_one_pass_kernelI11Fp32IOFp32WLi512ELi8ELi128EEv26Group_norm_nhwc_fwd_params)
        /*00c8*/ 	.word	0x00000060


	//----- nvinfo : EIATTR_FRAME_SIZE
	.align		4
.L_73:
        /*00cc*/ 	.byte	0x04, 0x11
        /*00ce*/ 	.short	(.L_75 - .L_74)
	.align		4
.L_74:
        /*00d0*/ 	.word	index@(_Z35group_norm_nhwc_fwd_one_pass_kernelI11Fp32IOFp32WLi512ELi8ELi128EEv26Group_norm_nhwc_fwd_params)
        /*00d4*/ 	.word	0x00000000


	//----- nvinfo : EIATTR_REGCOUNT
	.align		4
.L_75:
        /*00d8*/ 	.byte	0x04, 0x2f
        /*00da*/ 	.short	(.L_77 - .L_76)
	.align		4
.L_76:
        /*00dc*/ 	.word	index@(_Z35group_norm_nhwc_fwd_one_pass_kernelI11Fp32IOFp32WLi256ELi8ELi128EEv26Group_norm_nhwc_fwd_params)
        /*00e0*/ 	.word	0x00000038


	//----- nvinfo : EIATTR_FRAME_SIZE
	.align		4
.L_77:
        /*00e4*/ 	.byte	0x04, 0x11
        /*00e6*/ 	.short	(.L_79 - .L_78)
	.align		4
.L_78:
        /*00e8*/ 	.word	index@(_Z35group_norm_nhwc_fwd_one_pass_kernelI11Fp32IOFp32WLi256ELi8ELi128EEv26Group_norm_nhwc_fwd_params)
        /*00ec*/ 	.word	0x00000000


	//----- nvinfo : EIATTR_REGCOUNT
	.align		4
.L_79:
        /*00f0*/ 	.byte	0x04, 0x2f
        /*00f2*/ 	.short	(.L_81 - .L_80)
	.align		4
.L_80:
        /*00f4*/ 	.word	index@(_Z35group_norm_nhwc_fwd_one_pass_kernelI11Fp32IOFp32WLi128ELi8ELi128EEv26Group_norm_nhwc_fwd_params)
        /*00f8*/ 	.word	0x00000028


	//----- nvinfo : EIATTR_FRAME_SIZE
	.align		4
.L_81:
        /*00fc*/ 	.byte	0x04, 0x11
        /*00fe*/ 	.short	(.L_83 - .L_82)
	.align		4
.L_82:
        /*0100*/ 	.word	index@(_Z35group_norm_nhwc_fwd_one_pass_kernelI11Fp32IOFp32WLi128ELi8ELi128EEv26Group_norm_nhwc_fwd_params)
        /*0104*/ 	.word	0x00000000


	//----- nvinfo : EIATTR_REGCOUNT
	.align		4
.L_83:
        /*0108*/ 	.byte	0x04, 0x2f
        /*010a*/ 	.short	(.L_85 - .L_84)
	.align		4
.L_84:
        /*010c*/ 	.word	index@(_Z35group_norm_nhwc_fwd_one_pass_kernelI11Fp32IOFp32WLi64ELi8ELi128EEv26Group_norm_nhwc_fwd_params)
        /*0110*/ 	.word	0x00000020


	//----- nvinfo : EIATTR_FRAME_SIZE
	.align		4
.L_85:
        /*0114*/ 	.byte	0x04, 0x11
        /*0116*/ 	.short	(.L_87 - .L_86)
	.align		4
.L_86:
        /*0118*/ 	.word	index@(_Z35group_norm_nhwc_fwd_one_pass_kernelI11Fp32IOFp32WLi64ELi8ELi128EEv26Group_norm_nhwc_fwd_params)
        /*011c*/ 	.word	0x00000000


	//----- nvinfo : EIATTR_REGCOUNT
	.align		4
.L_87:
        /*0120*/ 	.byte	0x04, 0x2f
        /*0122*/ 	.short	(.L_89 - .L_88)
	.align		4
.L_88:
        /*0124*/ 	.word	index@(_Z35group_norm_nhwc_fwd_one_pass_kernelI11Fp16IOFp16WLi512ELi8ELi128EEv26Group_norm_nhwc_fwd_params)
        /*0128*/ 	.word	0x00000060


	//----- nvinfo : EIATTR_FRAME_SIZE
	.align		4
.L_89:
        /*012c*/ 	.byte	0x04, 0x11
        /*012e*/ 	.short	(.L_91 - .L_90)
	.align		4
.L_90:
        /*0130*/ 	.word	index@(_Z35group_norm_nhwc_fwd_one_pass_kernelI11Fp16IOFp16WLi512ELi8ELi128EEv26Group_norm_nhwc_fwd_params)
        /*0134*/ 	.word	0x00000000


	//----- nvinfo : EIATTR_REGCOUNT
	.align		4
.L_91:
        /*0138*/ 	.byte	0x04, 0x2f
        /*013a*/ 	.short	(.L_93 - .L_92)
	.align		4
.L_92:
        /*013c*/ 	.word	index@(_Z35group_norm_nhwc_fwd_one_pass_kernelI11Fp16IOFp16WLi256ELi8ELi128EEv26Group_norm_nhwc_fwd_params)
        /*0140*/ 	.word	0x00000030


	//----- nvinfo : EIATTR_FRAME_SIZE
	.align		4
.L_93:
        /*0144*/ 	.byte	0x04, 0x11
        /*0146*/ 	.short	(.L_95 - .L_94)
	.align		4
.L_94:
        /*0148*/ 	.word	index@(_Z35group_norm_nhwc_fwd_one_pass_kernelI11Fp16IOFp16WLi256ELi8ELi128EEv26Group_norm_nhwc_fwd_params)
        /*014c*/ 	.word	0x00000000


	//----- nvinfo : EIATTR_REGCOUNT
	.align		4
.L_95:
        /*0150*/ 	.byte	0x04, 0x2f
        /*0152*/ 	.short	(.L_97 - .L_96)
	.align		4
.L_96:
        /*0154*/ 	.word	index@(_Z35group_norm_nhwc_fwd_one_pass_kernelI11Fp16IOFp16WLi128ELi8ELi128EEv26Group_norm_nhwc_fwd_params)
        /*0158*/ 	.word	0x00000020


	//----- nvinfo : EIATTR_FRAME_SIZE
	.align		4
.L_97:
        /*015c*/ 	.byte	0x04, 0x11
        /*015e*/ 	.short	(.L_99 - .L_98)
	.align		4
.L_98:
        /*0160*/ 	.word	index@(_Z35group_norm_nhwc_fwd_one_pass_kernelI11Fp16IOFp16WLi128ELi8ELi128EEv26Group_norm_nhwc_fwd_params)
        /*0164*/ 	.word	0x00000000


	//----- nvinfo : EIATTR_REGCOUNT
	.align		4
.L_99:
        /*0168*/ 	.byte	0x04, 0x2f
        /*016a*/ 	.short	(.L_101 - .L_100)
	.align		4
.L_100:
        /*016c*/ 	.word	index@(_Z35group_norm_nhwc_fwd_one_pass_kernelI11Fp16IOFp16WLi64ELi8ELi128EEv26Group_norm_nhwc_fwd_params)
        /*0170*/ 	.word	0x00000020


	//----- nvinfo : EIATTR_FRAME_SIZE
	.align		4
.L_101:
        /*0174*/ 	.byte	0x04, 0x11
        /*0176*/ 	.short	(.L_103 - .L_102)
	.align		4
.L_102:
        /*0178*/ 	.word	index@(_Z35group_norm_nhwc_fwd_one_pass_kernelI11Fp16IOFp16WLi64ELi8ELi128EEv26Group_norm_nhwc_fwd_params)
        /*017c*/ 	.word	0x00000000


	//----- nvinfo : EIATTR_REGCOUNT
	.align		4
.L_103:
        /*0180*/ 	.byte	0x04, 0x2f
        /*0182*/ 	.short	(.L_105 - .L_104)
	.align		4
.L_104:
        /*0184*/ 	.word	index@(_Z35group_norm_nhwc_fwd_one_pass_kernelI11Fp16IOBf16WLi512ELi8ELi128EEv26Group_norm_nhwc_fwd_params)
        /*0188*/ 	.word	0x00000060


	//----- nvinfo : EIATTR_FRAME_SIZE
	.align		4
.L_105:
        /*018c*/ 	.byte	0x04, 0x11
        /*018e*/ 	.short	(.L_107 - .L_106)
	.align		4
.L_106:
        /*0190*/ 	.word	index@(_Z35group_norm_nhwc_fwd_one_pass_kernelI11Fp16IOBf16WLi512ELi8ELi128EEv26Group_norm_nhwc_fwd_params)
        /*0194*/ 	.word	0x00000000


	//----- nvinfo : EIATTR_REGCOUNT
	.align		4
.L_107:
        /*0198*/ 	.byte	0x04, 0x2f
        /*019a*/ 	.short	(.L_109 - .L_108)
	.align		4
.L_108:
        /*019c*/ 	.word	index@(_Z35group_norm_nhwc_fwd_one_pass_kernelI11Fp16IOBf16WLi256ELi8ELi128EEv26Group_norm_nhwc_fwd_params)
        /*01a0*/ 	.word	0x00000030


	//----- nvinfo : EIATTR_FRAME_SIZE
	.align		4
.L_109:
        /*01a4*/ 	.byte	0x04, 0x11
        /*01a6*/ 	.short	(.L_111 - .L_110)
	.align		4
.L_110:
        /*01a8*/ 	.word	index@(_Z35group_norm_nhwc_fwd_one_pass_kernelI11Fp16IOBf16WLi256ELi8ELi128EEv26Group_norm_nhwc_fwd_params)
        /*01ac*/ 	.word	0x00000000


	//----- nvinfo : EIATTR_REGCOUNT
	.align		4
.L_111:
        /*01b0*/ 	.byte	0x04, 0x2f
        /*01b2*/ 	.short	(.L_113 - .L_112)
	.align		4
.L_112:
        /*01b4*/ 	.word	index@(_Z35group_norm_nhwc_fwd_one_pass_kernelI11Fp16IOBf16WLi128ELi8ELi128EEv26Group_norm_nhwc_fwd_params)
        /*01b8*/ 	.word	0x00000020


	//----- nvinfo : EIATTR_FRAME_SIZE
	.align		4
.L_113:
        /*01bc*/ 	.byte	0x04, 0x11
        /*01be*/ 	.short	(.L_115 - .L_114)
	.align		4
.L_114:
        /*01c0*/ 	.word	index@(_Z35group_norm_nhwc_fwd_one_pass_kernelI11Fp16IOBf16WLi128ELi8ELi128EEv26Group_norm_nhwc_fwd_params)
        /*01c4*/ 	.word	0x00000000


	//----- nvinfo : EIATTR_REGCOUNT
	.align		4
.L_115:
        /*01c8*/ 	.byte	0x04, 0x2f
        /*01ca*/ 	.short	(.L_117 - .L_116)
	.align		4
.L_116:
        /*01cc*/ 	.word	index@(_Z35group_norm_nhwc_fwd_one_pass_kernelI11Fp16IOBf16WLi64ELi8ELi128EEv26Group_norm_nhwc_fwd_params)
        /*01d0*/ 	.word	0x00000020


	//----- nvinfo : EIATTR_FRAME_SIZE
	.align		4
.L_117:
        /*01d4*/ 	.byte	0x04, 0x11
        /*01d6*/ 	.short	(.L_119 - .L_118)
	.align		4
.L_118:
        /*01d8*/ 	.word	index@(_Z35group_norm_nhwc_fwd_one_pass_kernelI11Fp16IOBf16WLi64ELi8ELi128EEv26Group_norm_nhwc_fwd_params)
        /*01dc*/ 	.word	0x00000000


	//----- nvinfo : EIATTR_REGCOUNT
	.align		4
.L_119:
        /*01e0*/ 	.byte	0x04, 0x2f
        /*01e2*/ 	.short	(.L_121 - .L_120)
	.align		4
.L_120:
        /*01e4*/ 	.word	index@(_Z35group_norm_nhwc_fwd_one_pass_kernelI11Fp16IOFp32WLi512ELi8ELi128EEv26Group_norm_nhwc_fwd_params)
        /*01e8*/ 	.word	0x00000060


	//----- nvinfo : EIATTR_FRAME_SIZE
	.align		4
.L_121:
        /*01ec*/ 	.byte	0x04, 0x11
        /*01ee*/ 	.short	(.L_123 - .L_122)
	.align		4
.L_122:
        /*01f0*/ 	.word	index@(_Z35group_norm_nhwc_fwd_one_pass_kernelI11Fp16IOFp32WLi512ELi8ELi128EEv26Group_norm_nhwc_fwd_params)
        /*01f4*/ 	.word	0x00000000


	//----- nvinfo : EIATTR_REGCOUNT
	.align		4
.L_123:
        /*01f8*/ 	.byte	0x04, 0x2f
        /*01fa*/ 	.short	(.L_125 - .L_124)
	.align		4
.L_124:
        /*01fc*/ 	.word	index@(_Z35group_norm_nhwc_fwd_one_pass_kernelI11Fp16IOFp32WLi256ELi8ELi128EEv26Group_norm_nhwc_fwd_params)
        /*0200*/ 	.word	0x00000030


	//----- nvinfo : EIATTR_FRAME_SIZE
	.align		4
.L_125:
        /*0204*/ 	.byte	0x04, 0x11
        /*0206*/ 	.short	(.L_127 - .L_126)
	.align		4
.L_126:
        /*0208*/ 	.word	index@(_Z35group_norm_nhwc_fwd_one_pass_kernelI11Fp16IOFp32WLi256ELi8ELi128EEv26Group_norm_nhwc_fwd_params)
        /*020c*/ 	.word	0x00000000


	//----- nvinfo : EIATTR_REGCOUNT
	.align		4
.L_127:
        /*0210*/ 	.byte	0x04, 0x2f
        /*0212*/ 	.short	(.L_129 - .L_128)
	.align		4
.L_128:
        /*0214*/ 	.word	index@(_Z35group_norm_nhwc_fwd_one_pass_kernelI11Fp16IOFp32WLi128ELi8ELi128EEv26Group_norm_nhwc_fwd_params)
        /*0218*/ 	.word	0x00000020


	//----- nvinfo : EIATTR_FRAME_SIZE
	.align		4
.L_129:
        /*021c*/ 	.byte	0x04, 0x11
        /*021e*/ 	.short	(.L_131 - .L_130)
	.align		4
.L_130:
        /*0220*/ 	.word	index@(_Z35group_norm_nhwc_fwd_one_pass_kernelI11Fp16IOFp32WLi128ELi8ELi128EEv26Group_norm_nhwc_fwd_params)
        /*0224*/ 	.word	0x00000000


	//----- nvinfo : EIATTR_REGCOUNT
	.align		4
.L_131:
        /*0228*/ 	.byte	0x04, 0x2f
        /*022a*/ 	.short	(.L_133 - .L_132)
	.align		4
.L_132:
        /*022c*/ 	.word	index@(_Z35group_norm_nhwc_fwd_one_pass_kernelI11Fp16IOFp32WLi64ELi8ELi128EEv26Group_norm_nhwc_fwd_params)
        /*0230*/ 	.word	0x00000020


	//----- nvinfo : EIATTR_FRAME_SIZE
	.align		4
.L_133:
        /*0234*/ 	.byte	0x04, 0x11
        /*0236*/ 	.short	(.L_135 - .L_134)
	.align		4
.L_134:
        /*0238*/ 	.word	index@(_Z35group_norm_nhwc_fwd_one_pass_kernelI11Fp16IOFp32WLi64ELi8ELi128EEv26Group_norm_nhwc_fwd_params)
        /*023c*/ 	.word	0x00000000


	//----- nvinfo : EIATTR_REGCOUNT
	.align		4
.L_135:
        /*0240*/ 	.byte	0x04, 0x2f
        /*0242*/ 	.short	(.L_137 - .L_136)
	.align		4
.L_136:
        /*0244*/ 	.word	index@(_Z35group_norm_nhwc_fwd_one_pass_kernelI11Bf16IOFp16WLi512ELi8ELi128EEv26Group_norm_nhwc_fwd_params)
        /*0248*/ 	.word	0x00000060


	//----- nvinfo : EIATTR_FRAME_SIZE
	.align		4
.L_137:
        /*024c*/ 	.byte	0x04, 0x11
        /*024e*/ 	.short	(.L_139 - .L_138)
	.align		4
.L_138:
        /*0250*/ 	.word	index@(_Z35group_norm_nhwc_fwd_one_pass_kernelI11Bf16IOFp16WLi512ELi8ELi128EEv26Group_norm_nhwc_fwd_params)
        /*0254*/ 	.word	0x00000000


	//----- nvinfo : EIATTR_REGCOUNT
	.align		4
.L_139:
        /*0258*/ 	.byte	0x04, 0x2f
        /*025a*/ 	.short	(.L_141 - .L_140)
	.align		4
.L_140:
        /*025c*/ 	.word	index@(_Z35group_norm_nhwc_fwd_one_pass_kernelI11Bf16IOFp16WLi256ELi8ELi128EEv26Group_norm_nhwc_fwd_params)
        /*0260*/ 	.word	0x00000030


	//----- nvinfo : EIATTR_FRAME_SIZE
	.align		4
.L_141:
        /*0264*/ 	.byte	0x04, 0x11
        /*0266*/ 	.short	(.L_143 - .L_142)
	.align		4
.L_142:
        /*0268*/ 	.word	index@(_Z35group_norm_nhwc_fwd_one_pass_kernelI11Bf16IOFp16WLi256ELi8ELi128EEv26Group_norm_nhwc_fwd_params)
        /*026c*/ 	.word	0x00000000


	//----- nvinfo : EIATTR_REGCOUNT
	.align		4
.L_143:
        /*0270*/ 	.byte	0x04, 0x2f
        /*0272*/ 	.short	(.L_145 - .L_144)
	.align		4
.L_144:
        /*0274*/ 	.word	index@(_Z35group_norm_nhwc_fwd_one_pass_kernelI11Bf16IOFp16WLi128ELi8ELi128EEv26Group_norm_nhwc_fwd_params)
        /*0278*/ 	.word	0x00000020


	//----- nvinfo : EIATTR_FRAME_SIZE
	.align		4
.L_145:
        /*027c*/ 	.byte	0x04, 0x11
        /*027e*/ 	.short	(.L_147 - .L_146)
	.align		4
.L_146:
        /*0280*/ 	.word	index@(_Z35group_norm_nhwc_fwd_one_pass_kernelI11Bf16IOFp16WLi128ELi8ELi128EEv26Group_norm_nhwc_fwd_params)
        /*0284*/ 	.word	0x00000000


	//----- nvinfo : EIATTR_REGCOUNT
	.align		4
.L_147:
        /*0288*/ 	.byte	0x04, 0x2f
        /*028a*/ 	.short	(.L_149 - .L_148)
	.align		4
.L_148:
        /*028c*/ 	.word	index@(_Z35group_norm_nhwc_fwd_one_pass_kernelI11Bf16IOFp16WLi64ELi8ELi128EEv26Group_norm_nhwc_fwd_params)
        /*0290*/ 	.word	0x00000020


	//----- nvinfo : EIATTR_FRAME_SIZE
	.align		4
.L_149:
        /*0294*/ 	.byte	0x04, 0x11
        /*0296*/ 	.short	(.L_151 - .L_150)
	.align		4
.L_150:
        /*0298*/ 	.word	index@(_Z35group_norm_nhwc_fwd_one_pass_kernelI11Bf16IOFp16WLi64ELi8ELi128EEv26Group_norm_nhwc_fwd_params)
        /*029c*/ 	.word	0x00000000


	//----- nvinfo : EIATTR_REGCOUNT
	.align		4
.L_151:
        /*02a0*/ 	.byte	0x04, 0x2f
        /*02a2*/ 	.short	(.L_153 - .L_152)
	.align		4
.L_152:
        /*02a4*/ 	.word	index@(_Z35group_norm_nhwc_fwd_one_pass_kernelI11Bf16IOBf16WLi512ELi8ELi128EEv26Group_norm_nhwc_fwd_params)
        /*02a8*/ 	.word	0x00000060


	//----- nvinfo : EIATTR_FRAME_SIZE
	.align		4
.L_153:
        /*02ac*/ 	.byte	0x04, 0x11
        /*02ae*/ 	.short	(.L_155 - .L_154)
	.align		4
.L_154:
        /*02b0*/ 	.word	index@(_Z35group_norm_nhwc_fwd_one_pass_kernelI11Bf16IOBf16WLi512ELi8ELi128EEv26Group_norm_nhwc_fwd_params)
        /*02b4*/ 	.word	0x00000000


	//----- nvinfo : EIATTR_REGCOUNT
	.align		4
.L_155:
        /*02b8*/ 	.byte	0x04, 0x2f
        /*02ba*/ 	.short	(.L_157 - .L_156)
	.align		4
.L_156:
        /*02bc*/ 	.word	index@(_Z35group_norm_nhwc_fwd_one_pass_kernelI11Bf16IOBf16WLi256ELi8ELi128EEv26Group_norm_nhwc_fwd_params)
        /*02c0*/ 	.word	0x00000030


	//----- nvinfo : EIATTR_FRAME_SIZE
	.align		4
.L_157:
        /*02c4*/ 	.byte	0x04, 0x11
        /*02c6*/ 	.short	(.L_159 - .L_158)
	.align		4
.L_158:
        /*02c8*/ 	.word	index@(_Z35group_norm_nhwc_fwd_one_pass_kernelI11Bf16IOBf16WLi256ELi8ELi128EEv26Group_norm_nhwc_fwd_params)
        /*02cc*/ 	.word	0x00000000


	//----- nvinfo : EIATTR_REGCOUNT
	.align		4
.L_159:
        /*02d0*/ 	.byte	0x04, 0x2f
        /*02d2*/ 	.short	(.L_161 - .L_160)
	.align		4
.L_160:
        /*02d4*/ 	.word	index@(_Z35group_norm_nhwc_fwd_one_pass_kernelI11Bf16IOBf16WLi128ELi8ELi128EEv26Group_norm_nhwc_fwd_params)
        /*02d8*/ 	.word	0x00000020


	//----- nvinfo : EIATTR_FRAME_SIZE
	.align		4
.L_161:
        /*02dc*/ 	.byte	0x04, 0x11
        /*02de*/ 	.short	(.L_163 - .L_162)
	.align		4
.L_162:
        /*02e0*/ 	.word	index@(_Z35group_norm_nhwc_fwd_one_pass_kernelI11Bf16IOBf16WLi128ELi8ELi128EEv26Group_norm_nhwc_fwd_params)
        /*02e4*/ 	.word	0x00000000


	//----- nvinfo : EIATTR_REGCOUNT
	.align		4
.L_163:
        /*02e8*/ 	.byte	0x04, 0x2f
        /*02ea*/ 	.short	(.L_165 - .L_164)
	.align		4
.L_164:
        /*02ec*/ 	.word	index@(_Z35group_norm_nhwc_fwd_one_pass_kernelI11Bf16IOBf16WLi64ELi8ELi128EEv26Group_norm_nhwc_fwd_params)
        /*02f0*/ 	.word	0x00000020


	//----- nvinfo : EIATTR_FRAME_SIZE
	.align		4
.L_165:
        /*02f4*/ 	.byte	0x04, 0x11
        /*02f6*/ 	.short	(.L_167 - .L_166)
	.align		4
.L_166:
        /*02f8*/ 	.word	index@(_Z35group_norm_nhwc_fwd_one_pass_kernelI11Bf16IOBf16WLi64ELi8ELi128EEv26Group_norm_nhwc_fwd_params)
        /*02fc*/ 	.word	0x00000000


	//----- nvinfo : EIATTR_REGCOUNT
	.align		4
.L_167:
        /*0300*/ 	.byte	0x04, 0x2f
        /*0302*/ 	.short	(.L_169 - .L_168)
	.align		4
.L_168:
        /*0304*/ 	.word	index@(_Z35group_norm_nhwc_fwd_one_pass_kernelI11Bf16IOFp32WLi512ELi8ELi128EEv26Group_norm_nhwc_fwd_params)
        /*0308*/ 	.word	0x00000060


	//----- nvinfo : EIATTR_FRAME_SIZE
	.align		4
.L_169:
        /*030c*/ 	.byte	0x04, 0x11
        /*030e*/ 	.short	(.L_171 - .L_170)
	.align		4
.L_170:
        /*0310*/ 	.word	index@(_Z35group_norm_nhwc_fwd_one_pass_kernelI11Bf16IOFp32WLi512ELi8ELi128EEv26Group_norm_nhwc_fwd_params)
        /*0314*/ 	.word	0x00000000


	//----- nvinfo : EIATTR_REGCOUNT
	.align		4
.L_171:
        /*0318*/ 	.byte	0x04, 0x2f
        /*031a*/ 	.short	(.L_173 - .L_172)
	.align		4
.L_172:
        /*031c*/ 	.word	index@(_Z35group_norm_nhwc_fwd_one_pass_kernelI11Bf16IOFp32WLi256ELi8ELi128EEv26Group_norm_nhwc_fwd_params)
        /*0320*/ 	.word	0x00000030


	//----- nvinfo : EIATTR_FRAME_SIZE
	.align		4
.L_173:
        /*0324*/ 	.byte	0x04, 0x11
        /*0326*/ 	.short	(.L_175 - .L_174)
	.align		4
.L_174:
        /*0328*/ 	.word	index@(_Z35group_norm_nhwc_fwd_one_pass_kernelI11Bf16IOFp32WLi256ELi8ELi128EEv26Group_norm_nhwc_fwd_params)
        /*032c*/ 	.word	0x00000000


	//----- nvinfo : EIATTR_REGCOUNT
	.align		4
.L_175:
        /*0330*/ 	.byte	0x04, 0x2f
        /*0332*/ 	.short	(.L_177 - .L_176)
	.align		4
.L_176:
        /*0334*/ 	.word	index@(_Z35group_norm_nhwc_fwd_one_pass_kernelI11Bf16IOFp32WLi128ELi8ELi128EEv26Group_norm_nhwc_fwd_params)
        /*0338*/ 	.word	0x00000020


	//----- nvinfo : EIATTR_FRAME_SIZE
	.align		4
.L_177:
        /*033c*/ 	.byte	0x04, 0x11
        /*033e*/ 	.short	(.L_179 - .L_178)
	.align		4
.L_178:
        /*0340*/ 	.word	index@(_Z35group_norm_nhwc_fwd_one_pass_kernelI11Bf16IOFp32WLi128ELi8ELi128EEv26Group_norm_nhwc_fwd_params)
        /*0344*/ 	.word	0x00000000


	//----- nvinfo : EIATTR_REGCOUNT
	.align		4
.L_179:
        /*0348*/ 	.byte	0x04, 0x2f
        /*034a*/ 	.short	(.L_181 - .L_180)
	.align		4
.L_180:
        /*034c*/ 	.word	index@(_Z35group_norm_nhwc_fwd_one_pass_kernelI11Bf16IOFp32WLi64ELi8ELi128EEv26Group_norm_nhwc_fwd_params)
        /*0350*/ 	.word	0x00000020


	//----- nvinfo : EIATTR_FRAME_SIZE
	.align		4
.L_181:
        /*0354*/ 	.byte	0x04, 0x11
        /*0356*/ 	.short	(.L_183 - .L_182)
	.align		4
.L_182:
        /*0358*/ 	.word	index@(_Z35group_norm_nhwc_fwd_one_pass_kernelI11Bf16IOFp32WLi64ELi8ELi128EEv26Group_norm_nhwc_fwd_params)
        /*035c*/ 	.word	0x00000000


	//----- nvinfo : EIATTR_REGCOUNT
	.align		4
.L_183:
        /*0360*/ 	.byte	0x04, 0x2f
        /*0362*/ 	.short	(.L_185 - .L_184)
	.align		4
.L_184:
        /*0364*/ 	.word	index@(_Z35group_norm_nhwc_bwd_one_pass_kernelI11Fp32IOFp16WLi512ELi8ELi128EEv26Group_norm_nhwc_bwd_params)
        /*0368*/ 	.word	0x000000a8


	//----- nvinfo : EIATTR_FRAME_SIZE
	.align		4
.L_185:
        /*036c*/ 	.byte	0x04, 0x11
        /*036e*/ 	.short	(.L_187 - .L_186)
	.align		4
.L_186:
        /*0370*/ 	.word	index@(_Z35group_norm_nhwc_bwd_one_pass_kernelI11Fp32IOFp16WLi512ELi8ELi128EEv26Group_norm_nhwc_bwd_params)
        /*0374*/ 	.word	0x00000000


	//----- nvinfo : EIATTR_REGCOUNT
	.align		4
.L_187:
        /*0378*/ 	.byte	0x04, 0x2f
        /*037a*/ 	.short	(.L_189 - .L_188)
	.align		4
.L_188:
        /*037c*/ 	.word	index@(_Z35group_norm_nhwc_bwd_one_pass_kernelI11Fp32IOFp16WLi256ELi8ELi128EEv26Group_norm_nhwc_bwd_params)
        /*0380*/ 	.word	0x00000060


	//----- nvinfo : EIATTR_FRAME_SIZE
	.align		4
.L_189:
        /*0384*/ 	.byte	0x04, 0x11
        /*0386*/ 	.short	(.L_191 - .L_190)
	.align		4
.L_190:
        /*0388*/ 	.word	index@(_Z35group_norm_nhwc_bwd_one_pass_kernelI11Fp32IOFp16WLi256ELi8ELi128EEv26Group_norm_nhwc_bwd_params)
        /*038c*/ 	.word	0x00000000


	//----- nvinfo : EIATTR_REGCOUNT
	.align		4
.L_191:
        /*0390*/ 	.byte	0x04, 0x2f
        /*0392*/ 	.short	(.L_193 - .L_192)
	.align		4
.L_192:
        /*0394*/ 	.word	index@(_Z35group_norm_nhwc_bwd_one_pass_kernelI11Fp32IOFp16WLi128ELi8ELi128EEv26Group_norm_nhwc_bwd_params)
        /*0398*/ 	.word	0x00000040


	//----- nvinfo : EIATTR_FRAME_SIZE
	.align		4
.L_193:
        /*039c*/ 	.byte	0x04, 0x11
        /*039e*/ 	.short	(.L_195 - .L_194)
	.align		4
.L_194:
        /*03a0*/ 	.word	index@(_Z35group_norm_nhwc_bwd_one_pass_kernelI11Fp32IOFp16WLi128ELi8ELi128EEv26Group_norm_nhwc_bwd_params)
        /*03a4*/ 	.word	0x00000000


	//----- nvinfo : EIATTR_REGCOUNT
	.align		4
.L_195:
        /*03a8*/ 	.byte	0x04, 0x2f
        /*03aa*/ 	.short	(.L_197 - .L_196)
	.align		4
.L_196:
        /*03ac*/ 	.word	index@(_Z35group_norm_nhwc_bwd_one_pass_kernelI11Fp32IOFp16WLi64ELi8ELi128EEv26Group_norm_nhwc_bwd_params)
        /*03b0*/ 	.word	0x00000038


	//----- nvinfo : EIATTR_FRAME_SIZE
	.align		4
.L_197:
        /*03b4*/ 	.byte	0x04, 0x11
        /*03b6*/ 	.short	(.L_199 - .L_198)
	.align		4
.L_198:
        /*03b8*/ 	.word	index@(_Z35group_norm_nhwc_bwd_one_pass_kernelI11Fp32IOFp16WLi64ELi8ELi128EEv26Group_norm_nhwc_bwd_params)
        /*03bc*/ 	.word	0x00000000


	//----- nvinfo : EIATTR_REGCOUNT
	.align		4
.L_199:
        /*03c0*/ 	.byte	0x04, 0x2f
        /*03c2*/ 	.short	(.L_201 - .L_200)
	.align		4
.L_200:
        /*03c4*/ 	.word	index@(_Z35group_norm_nhwc_bwd_one_pass_kernelI11Fp32IOBf16WLi512ELi8ELi128EEv26Group_norm_nhwc_bwd_params)
        /*03c8*/ 	.word	0x000000a8


	//----- nvinfo : EIATTR_FRAME_SIZE
	.align		4
.L_201:
        /*03cc*/ 	.byte	0x04, 0x11
        /*03ce*/ 	.short	(.L_203 - .L_202)
	.align		4
.L_202:
        /*03d0*/ 	.word	index@(_Z35group_norm_nhwc_bwd_one_pass_kernelI11Fp32IOBf16WLi512ELi8ELi128EEv26Group_norm_nhwc_bwd_params)
        /*03d4*/ 	.word	0x00000000


	//----- nvinfo : EIATTR_REGCOUNT
	.align		4
.L_203:
        /*03d8*/ 	.byte	0x04, 0x2f
        /*03da*/ 	.short	(.L_205 - .L_204)
	.align		4
.L_204:
        /*03dc*/ 	.word	index@(_Z35group_norm_nhwc_bwd_one_pass_kernelI11Fp32IOBf16WLi256ELi8ELi128EEv26Group_norm_nhwc_bwd_params)
        /*03e0*/ 	.word	0x00000060


	//----- nvinfo : EIATTR_FRAME_SIZE
	.align		4
.L_205:
        /*03e4*/ 	.byte	0x04, 0x11
        /*03e6*/ 	.short	(.L_207 - .L_206)
	.align		4
.L_206:
        /*03e8*/ 	.word	index@(_Z35group_norm_nhwc_bwd_one_pass_kernelI11Fp32IOBf16WLi256ELi8ELi128EEv26Group_norm_nhwc_bwd_params)
        /*03ec*/ 	.word	0x00000000


	//----- nvinfo : EIATTR_REGCOUNT
	.align		4
.L_207:
        /*03f0*/ 	.byte	0x04, 0x2f
        /*03f2*/ 	.short	(.L_209 - .L_208)
	.align		4
.L_208:
        /*03f4*/ 	.word	index@(_Z35group_norm_nhwc_bwd_one_pass_kernelI11Fp32IOBf16WLi128ELi8ELi128EEv26Group_norm_nhwc_bwd_params)
        /*03f8*/ 	.word	0x00000040


	//----- nvinfo : EIATTR_FRAME_SIZE
	.align		4
.L_209:
        /*03fc*/ 	.byte	0x04, 0x11
        /*03fe*/ 	.short	(.L_211 - .L_210)
	.align		4
.L_210:
        /*0400*/ 	.word	index@(_Z35group_norm_nhwc_bwd_one_pass_kernelI11Fp32IOBf16WLi128ELi8ELi128EEv26Group_norm_nhwc_bwd_params)
        /*0404*/ 	.word	0x00000000


	//----- nvinfo : EIATTR_REGCOUNT
	.align		4
.L_211:
        /*0408*/ 	.byte	0x04, 0x2f
        /*040a*/ 	.short	(.L_213 - .L_212)
	.align		4
.L_212:
        /*040c*/ 	.word	index@(_Z35group_norm_nhwc_bwd_one_pass_kernelI11Fp32IOBf16WLi64ELi8ELi128EEv26Group_norm_nhwc_bwd_params)
        /*0410*/ 	.word	0x00000038


	//----- nvinfo : EIATTR_FRAME_SIZE
	.align		4
.L_213:
        /*0414*/ 	.byte	0x04, 0x11
        /*0416*/ 	.short	(.L_215 - .L_214)
	.align		4
.L_214:
        /*0418*/ 	.word	index@(_Z35group_norm_nhwc_bwd_one_pass_kernelI11Fp32IOBf16WLi64ELi8ELi128EEv26Group_norm_nhwc_bwd_params)
        /*041c*/ 	.word	0x00000000


	//----- nvinfo : EIATTR_REGCOUNT
	.align		4
.L_215:
        /*0420*/ 	.byte	0x04, 0x2f
        /*0422*/ 	.short	(.L_217 - .L_216)
	.align		4
.L_216:
        /*0424*/ 	.word	index@(_Z35group_norm_nhwc_bwd_one_pass_kernelI11Fp32IOFp32WLi512ELi8ELi128EEv26Group_norm_nhwc_bwd_params)
        /*0428*/ 	.word	0x000000a8


	//----- nvinfo : EIATTR_FRAME_SIZE
	.align		4
.L_217:
        /*042c*/ 	.byte	0x04, 0x11
        /*042e*/ 	.short	(.L_219 - .L_218)
	.align		4
.L_218:
        /*0430*/ 	.word	index@(_Z35group_norm_nhwc_bwd_one_pass_kernelI11Fp32IOFp32WLi512ELi8ELi128EEv26Group_norm_nhwc_bwd_params)
        /*0434*/ 	.word	0x00000000


	//----- nvinfo : EIATTR_REGCOUNT
	.align		4
.L_219:
        /*0438*/ 	.byte	0x04, 0x2f
        /*043a*/ 	.short	(.L_221 - .L_220)
	.align		4
.L_220:
        /*043c*/ 	.word	index@(_Z35group_norm_nhwc_bwd_one_pass_kernelI11Fp32IOFp32WLi256ELi8ELi128EEv26Group_norm_nhwc_bwd_params)
        /*0440*/ 	.word	0x00000060


	//----- nvinfo : EIATTR_FRAME_SIZE
	.align		4
.L_221:
        /*0444*/ 	.byte	0x04, 0x11
        /*0446*/ 	.short	(.L_223 - .L_222)
	.align		4
.L_222:
        /*0448*/ 	.word	index@(_Z35group_norm_nhwc_bwd_one_pass_kernelI11Fp32IOFp32WLi256ELi8ELi128EEv26Group_norm_nhwc_bwd_params)
        /*044c*/ 	.word	0x00000000


	//----- nvinfo : EIATTR_REGCOUNT
	.align		4
.L_223:
        /*0450*/ 	.byte	0x04, 0x2f
        /*0452*/ 	.short	(.L_225 - .L_224)
	.align		4
.L_224:
        /*0454*/ 	.word	index@(_Z35group_norm_nhwc_bwd_one_pass_kernelI11Fp32IOFp32WLi128ELi8ELi128EEv26Group_norm_nhwc_bwd_params)
        /*0458*/ 	.word	0x00000040


	//----- nvinfo : EIATTR_FRAME_SIZE
	.align		4
.L_225:
        /*045c*/ 	.byte	0x04, 0x11
        /*045e*/ 	.short	(.L_227 - .L_226)
	.align		4
.L_226:
        /*0460*/ 	.word	index@(_Z35group_norm_nhwc_bwd_one_pass_kernelI11Fp32IOFp32WLi128ELi8ELi128EEv26Group_norm_nhwc_bwd_params)
        /*0464*/ 	.word	0x00000000


	//----- nvinfo : EIATTR_REGCOUNT
	.align		4
.L_227:
        /*0468*/ 	.byte	0x04, 0x2f
        /*046a*/ 	.short	(.L_229 - .L_228)
	.align		4
.L_228:
        /*046c*/ 	.word	index@(_Z35group_norm_nhwc_bwd_one_pass_kernelI11Fp32IOFp32WLi64ELi8ELi128EEv26Group_norm_nhwc_bwd_params)
        /*0470*/ 	.word	0x00000038


	//----- nvinfo : EIATTR_FRAME_SIZE
	.align		4
.L_229:
        /*0474*/ 	.byte	0x04, 0x11
        /*0476*/ 	.short	(.L_231 - .L_230)
	.align		4
.L_230:
        /*0478*/ 	.word	index@(_Z35group_norm_nhwc_bwd_one_pass_kernelI11Fp32IOFp32WLi64ELi8ELi128EEv26Group_norm_nhwc_bwd_params)
        /*047c*/ 	.word	0x00000000


	//----- nvinfo : EIATTR_REGCOUNT
	.align		4
.L_231:
        /*0480*/ 	.byte	0x04, 0x2f
        /*0482*/ 	.short	(.L_233 - .L_232)
	.align		4
.L_232:
        /*0484*/ 	.word	index@(_Z35group_norm_nhwc_bwd_one_pass_kernelI11Fp16IOFp16WLi512ELi8ELi128EEv26Group_norm_nhwc_bwd_params)
        /*0488*/ 	.word	0x00000080


	//----- nvinfo : EIATTR_FRAME_SIZE
	.align		4
.L_233:
        /*048c*/ 	.byte	0x04, 0x11
        /*048e*/ 	.short	(.L_235 - .L_234)
	.align		4
.L_234:
        /*0490*/ 	.word	index@(_Z35group_norm_nhwc_bwd_one_pass_kernelI11Fp16IOFp16WLi512ELi8ELi128EEv26Group_norm_nhwc_bwd_params)
        /*0494*/ 	.word	0x00000008


	//----- nvinfo : EIATTR_REGCOUNT
	.align		4
.L_235:
        /*0498*/ 	.byte	0x04, 0x2f
        /*049a*/ 	.short	(.L_237 - .L_236)
	.align		4
.L_236:
        /*049c*/ 	.word	index@(_Z35group_norm_nhwc_bwd_one_pass_kernelI11Fp16IOFp16WLi256ELi8ELi128EEv26Group_norm_nhwc_bwd_params)
        /*04a0*/ 	.word	0x00000048


	//----- nvinfo : EIATTR_FRAME_SIZE
	.align		4
.L_237:
        /*04a4*/ 	.byte	0x04, 0x11
        /*04a6*/ 	.short	(.L_239 - .L_238)
	.align		4
.L_238:
        /*04a8*/ 	.word	index@(_Z35group_norm_nhwc_bwd_one_pass_kernelI11Fp16IOFp16WLi256ELi8ELi128EEv26Group_norm_nhwc_bwd_params)
        /*04ac*/ 	.word	0x00000000


	//----- nvinfo : EIATTR_REGCOUNT
	.align		4
.L_239:
        /*04b0*/ 	.byte	0x04, 0x2f
        /*04b2*/ 	.short	(.L_241 - .L_240)
	.align		4
.L_240:
        /*04b4*/ 	.word	index@(_Z35group_norm_nhwc_bwd_one_pass_kernelI11Fp16IOFp16WLi128ELi8ELi128EEv26Group_norm_nhwc_bwd_params)
        /*04b8*/ 	.word	0x00000038


	//----- nvinfo : EIATTR_FRAME_SIZE
	.align		4
.L_241:
        /*04bc*/ 	.byte	0x04, 0x11
        /*04be*/ 	.short	(.L_243 - .L_242)
	.align		4
.L_242:
        /*04c0*/ 	.word	index@(_Z35group_norm_nhwc_bwd_one_pass_kernelI11Fp16IOFp16WLi128ELi8ELi128EEv26Group_norm_nhwc_bwd_params)
        /*04c4*/ 	.word	0x00000000


	//----- nvinfo : EIATTR_REGCOUNT
	.align		4
.L_243:
        /*04c8*/ 	.byte	0x04, 0x2f
        /*04ca*/ 	.short	(.L_245 - .L_244)
	.align		4
.L_244:
        /*04cc*/ 	.word	index@(_Z35group_norm_nhwc_bwd_one_pass_kernelI11Fp16IOFp16WLi64ELi8ELi128EEv26Group_norm_nhwc_bwd_params)
        /*04d0*/ 	.word	0x00000030


	//----- nvinfo : EIATTR_FRAME_SIZE
	.align		4
.L_245:
        /*04d4*/ 	.byte	0x04, 0x11
        /*04d6*/ 	.short	(.L_247 - .L_246)
	.align		4
.L_246:
        /*04d8*/ 	.word	index@(_Z35group_norm_nhwc_bwd_one_pass_kernelI11Fp16IOFp16WLi64ELi8ELi128EEv26Group_norm_nhwc_bwd_params)
        /*04dc*/ 	.word	0x00000000


	//----- nvinfo : EIATTR_REGCOUNT
	.align		4
.L_247:
        /*04e0*/ 	.byte	0x04, 0x2f
        /*04e2*/ 	.short	(.L_249 - .L_248)
	.align		4
.L_248:
        /*04e4*/ 	.word	index@(_Z35group_norm_nhwc_bwd_one_pass_kernelI11Fp16IOBf16WLi512ELi8ELi128EEv26Group_norm_nhwc_bwd_params)
        /*04e8*/ 	.word	0x00000080


	//----- nvinfo : EIATTR_FRAME_SIZE
	.align		4
.L_249:
        /*04ec*/ 	.byte	0x04, 0x11
        /*04ee*/ 	.short	(.L_251 - .L_250)
	.align		4
.L_250:
        /*04f0*/ 	.word	index@(_Z35group_norm_nhwc_bwd_one_pass_kernelI11Fp16IOBf16WLi512ELi8ELi128EEv26Group_norm_nhwc_bwd_params)
        /*04f4*/ 	.word	0x00000008


	//----- nvinfo : EIATTR_REGCOUNT
	.align		4
.L_251:
        /*04f8*/ 	.byte	0x04, 0x2f
        /*04fa*/ 	.short	(.L_253 - .L_252)
	.align		4
.L_252:
        /*04fc*/ 	.word	index@(_Z35group_norm_nhwc_bwd_one_pass_kernelI11Fp16IOBf16WLi256ELi8ELi128EEv26Group_norm_nhwc_bwd_params)
        /*0500*/ 	.word	0x00000048


	//----- nvinfo : EIATTR_FRAME_SIZE
	.align		4
.L_253:
        /*0504*/ 	.byte	0x04, 0x11
        /*0506*/ 	.short	(.L_255 - .L_254)
	.align		4
.L_254:
        /*0508*/ 	.word	index@(_Z35group_norm_nhwc_bwd_one_pass_kernelI11Fp16IOBf16WLi256ELi8ELi128EEv26Group_norm_nhwc_bwd_params)
        /*050c*/ 	.word	0x00000000


	//----- nvinfo : EIATTR_REGCOUNT
	.align		4
.L_255:
        /*0510*/ 	.byte	0x04, 0x2f
        /*0512*/ 	.short	(.L_257 - .L_256)
	.align		4
.L_256:
        /*0514*/ 	.word	index@(_Z35group_norm_nhwc_bwd_one_pass_kernelI11Fp16IOBf16WLi128ELi8ELi128EEv26Group_norm_nhwc_bwd_params)
        /*0518*/ 	.word	0x00000038


	//----- nvinfo : EIATTR_FRAME_SIZE
	.align		4
.L_257:
        /*051c*/ 	.byte	0x04, 0x11
        /*051e*/ 	.short	(.L_259 - .L_258)
	.align		4
.L_258:
        /*0520*/ 	.word	index@(_Z35group_norm_nhwc_bwd_one_pass_kernelI11Fp16IOBf16WLi128ELi8ELi128EEv26Group_norm_nhwc_bwd_params)
        /*0524*/ 	.word	0x00000000


	//----- nvinfo : EIATTR_REGCOUNT
	.align		4
.L_259:
        /*0528*/ 	.byte	0x04, 0x2f
        /*052a*/ 	.short	(.L_261 - .L_260)
	.align		4
.L_260:
        /*052c*/ 	.word	index@(_Z35group_norm_nhwc_bwd_one_pass_kernelI11Fp16IOBf16WLi64ELi8ELi128EEv26Group_norm_nhwc_bwd_params)
        /*0530*/ 	.word	0x00000030


	//----- nvinfo : EIATTR_FRAME_SIZE
	.align		4
.L_261:
        /*0534*/ 	.byte	0x04, 0x11
        /*0536*/ 	.short	(.L_263 - .L_262)
	.align		4
.L_262:
        /*0538*/ 	.word	index@(_Z35group_norm_nhwc_bwd_one_pass_kernelI11Fp16IOBf16WLi64ELi8ELi128EEv26Group_norm_nhwc_bwd_params)
        /*053c*/ 	.word	0x00000000


	//----- nvinfo : EIATTR_REGCOUNT
	.align		4
.L_263:
        /*0540*/ 	.byte	0x04, 0x2f
        /*0542*/ 	.short	(.L_265 - .L_264)
	.align		4
.L_264:
        /*0544*/ 	.word	index@(_Z35group_norm_nhwc_bwd_one_pass_kernelI11Fp16IOFp32WLi512ELi8ELi128EEv26Group_norm_nhwc_bwd_params)
        /*0548*/ 	.word	0x00000080


	//----- nvinfo : EIATTR_FRAME_SIZE
	.align		4
.L_265:
        /*054c*/ 	.byte	0x04, 0x11
        /*054e*/ 	.short	(.L_267 - .L_266)
	.align		4
.L_266:
        /*0550*/ 	.word	index@(_Z35group_norm_nhwc_bwd_one_pass_kernelI11Fp16IOFp32WLi512ELi8ELi128EEv26Group_norm_nhwc_bwd_params)
        /*0554*/ 	.word	0x00000008


	//----- nvinfo : EIATTR_REGCOUNT
	.align		4
.L_267:
        /*0558*/ 	.byte	0x04, 0x2f
        /*055a*/ 	.short	(.L_269 - .L_268)
	.align		4
.L_268:
        /*055c*/ 	.word	index@(_Z35group_norm_nhwc_bwd_one_pass_kernelI11Fp16IOFp32WLi256ELi8ELi128EEv26Group_norm_nhwc_bwd_params)
        /*0560*/ 	.word	0x00000048


	//----- nvinfo : EIATTR_FRAME_SIZE
	.align		4
.L_269:
        /*0564*/ 	.byte	0x04, 0x11
        /*0566*/ 	.short	(.L_271 - .L_270)
	.align		4
.L_270:
        /*0568*/ 	.word	index@(_Z35group_norm_nhwc_bwd_one_pass_kernelI11Fp16IOFp32WLi256ELi8ELi128EEv26Group_norm_nhwc_bwd_params)
        /*056c*/ 	.word	0x00000000


	//----- nvinfo : EIATTR_REGCOUNT
	.align		4
.L_271:
        /*0570*/ 	.byte	0x04, 0x2f
        /*0572*/ 	.short	(.L_273 - .L_272)
	.align		4
.L_272:
        /*0574*/ 	.word	index@(_Z35group_norm_nhwc_bwd_one_pass_kernelI11Fp16IOFp32WLi128ELi8ELi128EEv26Group_norm_nhwc_bwd_params)
        /*0578*/ 	.word	0x00000038


	//----- nvinfo : EIATTR_FRAME_SIZE
	.align		4
.L_273:
        /*057c*/ 	.byte	0x04, 0x11
        /*057e*/ 	.short	(.L_275 - .L_274)
	.align		4
.L_274:
        /*0580*/ 	.word	index@(_Z35group_norm_nhwc_bwd_one_pass_kernelI11Fp16IOFp32WLi128ELi8ELi128EEv26Group_norm_nhwc_bwd_params)
        /*0584*/ 	.word	0x00000000


	//----- nvinfo : EIATTR_REGCOUNT
	.align		4
.L_275:
        /*0588*/ 	.byte	0x04, 0x2f
        /*058a*/ 	.short	(.L_277 - .L_276)
	.align		4
.L_276:
        /*058c*/ 	.word	index@(_Z35group_norm_nhwc_bwd_one_pass_kernelI11Fp16IOFp32WLi64ELi8ELi128EEv26Group_norm_nhwc_bwd_params)
        /*0590*/ 	.word	0x00000030


	//----- nvinfo : EIATTR_FRAME_SIZE
	.align		4
.L_277:
        /*0594*/ 	.byte	0x04, 0x11
        /*0596*/ 	.short	(.L_279 - .L_278)
	.align		4
.L_278:
        /*0598*/ 	.word	index@(_Z35group_norm_nhwc_bwd_one_pass_kernelI11Fp16IOFp32WLi64ELi8ELi128EEv26Group_norm_nhwc_bwd_params)
        /*059c*/ 	.word	0x00000000


	//----- nvinfo : EIATTR_REGCOUNT
	.align		4
.L_279:
        /*05a0*/ 	.byte	0x04, 0x2f
        /*05a2*/ 	.short	(.L_281 - .L_280)
	.align		4
.L_280:
        /*05a4*/ 	.word	index@(_Z35group_norm_nhwc_bwd_one_pass_kernelI11Bf16IOFp16WLi512ELi8ELi128EEv26Group_norm_nhwc_bwd_params)
        /*05a8*/ 	.word	0x00000080


	//----- nvinfo : EIATTR_FRAME_SIZE
	.align		4
.L_281:
        /*05ac*/ 	.byte	0x04, 0x11
        /*05ae*/ 	.short	(.L_283 - .L_282)
	.align		4
.L_282:
        /*05b0*/ 	.word	index@(_Z35group_norm_nhwc_bwd_one_pass_kernelI11Bf16IOFp16WLi512ELi8ELi128EEv26Group_norm_nhwc_bwd_params)
        /*05b4*/ 	.word	0x00000008


	//----- nvinfo : EIATTR_REGCOUNT
	.align		4
.L_283:
        /*05b8*/ 	.byte	0x04, 0x2f
        /*05ba*/ 	.short	(.L_285 - .L_284)
	.align		4
.L_284:
        /*05bc*/ 	.word	index@(_Z35group_norm_nhwc_bwd_one_pass_kernelI11Bf16IOFp16WLi256ELi8ELi128EEv26Group_norm_nhwc_bwd_params)
        /*05c0*/ 	.word	0x00000048


	//----- nvinfo : EIATTR_FRAME_SIZE
	.align		4
.L_285:
        /*05c4*/ 	.byte	0x04, 0x11
        /*05c6*/ 	.short	(.L_287 - .L_286)
	.align		4
.L_286:
        /*05c8*/ 	.word	index@(_Z35group_norm_nhwc_bwd_one_pass_kernelI11Bf16IOFp16WLi256ELi8ELi128EEv26Group_norm_nhwc_bwd_params)
        /*05cc*/ 	.word	0x00000000


	//----- nvinfo : EIATTR_REGCOUNT
	.align		4
.L_287:
        /*05d0*/ 	.byte	0x04, 0x2f
        /*05d2*/ 	.short	(.L_289 - .L_288)
	.align		4
.L_288:
        /*05d4*/ 	.word	index@(_Z35group_norm_nhwc_bwd_one_pass_kernelI11Bf16IOFp16WLi128ELi8ELi128EEv26Group_norm_nhwc_bwd_params)
        /*05d8*/ 	.word	0x00000038


	//----- nvinfo : EIATTR_FRAME_SIZE
	.align		4
.L_289:
        /*05dc*/ 	.byte	0x04, 0x11
        /*05de*/ 	.short	(.L_291 - .L_290)
	.align		4
.L_290:
        /*05e0*/ 	.word	index@(_Z35group_norm_nhwc_bwd_one_pass_kernelI11Bf16IOFp16WLi128ELi8ELi128EEv26Group_norm_nhwc_bwd_params)
        /*05e4*/ 	.word	0x00000000


	//----- nvinfo : EIATTR_REGCOUNT
	.align		4
.L_291:
        /*05e8*/ 	.byte	0x04, 0x2f
        /*05ea*/ 	.short	(.L_293 - .L_292)
	.align		4
.L_292:
        /*05ec*/ 	.word	index@(_Z35group_norm_nhwc_bwd_one_pass_kernelI11Bf16IOFp16WLi64ELi8ELi128EEv26Group_norm_nhwc_bwd_params)
        /*05f0*/ 	.word	0x00000030


	//----- nvinfo : EIATTR_FRAME_SIZE
	.align		4
.L_293:
        /*05f4*/ 	.byte	0x04, 0x11
        /*05f6*/ 	.short	(.L_295 - .L_294)
	.align		4
.L_294:
        /*05f8*/ 	.word	index@(_Z35group_norm_nhwc_bwd_one_pass_kernelI11Bf16IOFp16WLi64ELi8ELi128EEv26Group_norm_nhwc_bwd_params)
        /*05fc*/ 	.word	0x00000000


	//----- nvinfo : EIATTR_REGCOUNT
	.align		4
.L_295:
        /*0600*/ 	.byte	0x04, 0x2f
        /*0602*/ 	.short	(.L_297 - .L_296)
	.align		4
.L_296:
        /*0604*/ 	.word	index@(_Z35group_norm_nhwc_bwd_one_pass_kernelI11Bf16IOBf16WLi512ELi8ELi128EEv26Group_norm_nhwc_bwd_params)
        /*0608*/ 	.word	0x00000080


	//----- nvinfo : EIATTR_FRAME_SIZE
	.align		4
.L_297:
        /*060c*/ 	.byte	0x04, 0x11
        /*060e*/ 	.short	(.L_299 - .L_298)
	.align		4
.L_298:
        /*0610*/ 	.word	index@(_Z35group_norm_nhwc_bwd_one_pass_kernelI11Bf16IOBf16WLi512ELi8ELi128EEv26Group_norm_nhwc_bwd_params)
        /*0614*/ 	.word	0x00000008


	//----- nvinfo : EIATTR_REGCOUNT
	.align		4
.L_299:
        /*0618*/ 	.byte	0x04, 0x2f
        /*061a*/ 	.short	(.L_301 - .L_300)
	.align		4
.L_300:
        /*061c*/ 	.word	index@(_Z35group_norm_nhwc_bwd_one_pass_kernelI11Bf16IOBf16WLi256ELi8ELi128EEv26Group_norm_nhwc_bwd_params)
        /*0620*/ 	.word	0x00000048


	//----- nvinfo : EIATTR_FRAME_SIZE
	.align		4
.L_301:
        /*0624*/ 	.byte	0x04, 0x11
        /*0626*/ 	.short	(.L_303 - .L_302)
	.align		4
.L_302:
        /*0628*/ 	.word	index@(_Z35group_norm_nhwc_bwd_one_pass_kernelI11Bf16IOBf16WLi256ELi8ELi128EEv26Group_norm_nhwc_bwd_params)
        /*062c*/ 	.word	0x00000000


	//----- nvinfo : EIATTR_REGCOUNT
	.align		4
.L_303:
        /*0630*/ 	.byte	0x04, 0x2f
        /*0632*/ 	.short	(.L_305 - .L_304)
	.align		4
.L_304:
        /*0634*/ 	.word	index@(_Z35group_norm_nhwc_bwd_one_pass_kernelI11Bf16IOBf16WLi128ELi8ELi128EEv26Group_norm_nhwc_bwd_params)
        /*0638*/ 	.word	0x00000038


	//----- nvinfo : EIATTR_FRAME_SIZE
	.align		4
.L_305:
        /*063c*/ 	.byte	0x04, 0x11
        /*063e*/ 	.short	(.L_307 - .L_306)
	.align		4
.L_306:
        /*0640*/ 	.word	index@(_Z35group_norm_nhwc_bwd_one_pass_kernelI11Bf16IOBf16WLi128ELi8ELi128EEv26Group_norm_nhwc_bwd_params)
        /*0644*/ 	.word	0x00000000


	//----- nvinfo : EIATTR_REGCOUNT
	.align		4
.L_307:
        /*0648*/ 	.byte	0x04, 0x2f
        /*064a*/ 	.short	(.L_309 - .L_308)
	.align		4
.L_308:
        /*064c*/ 	.word	index@(_Z35group_norm_nhwc_bwd_one_pass_kernelI11Bf16IOBf16WLi64ELi8ELi128EEv26Group_norm_nhwc_bwd_params)
        /*0650*/ 	.word	0x00000030


	//----- nvinfo : EIATTR_FRAME_SIZE
	.align		4
.L_309:
        /*0654*/ 	.byte	0x04, 0x11
        /*0656*/ 	.short	(.L_311 - .L_310)
	.align		4
.L_310:
        /*0658*/ 	.word	index@(_Z35group_norm_nhwc_bwd_one_pass_kernelI11Bf16IOBf16WLi64ELi8ELi128EEv26Group_norm_nhwc_bwd_params)
        /*065c*/ 	.word	0x00000000


	//----- nvinfo : EIATTR_REGCOUNT
	.align		4
.L_311:
        /*0660*/ 	.byte	0x04, 0x2f
        /*0662*/ 	.short	(.L_313 - .L_312)
	.align		4
.L_312:
        /*0664*/ 	.word	index@(_Z35group_norm_nhwc_bwd_one_pass_kernelI11Bf16IOFp32WLi512ELi8ELi128EEv26Group_norm_nhwc_bwd_params)
        /*0668*/ 	.word	0x00000080


	//----- nvinfo : EIATTR_FRAME_SIZE
	.align		4
.L_313:
        /*066c*/ 	.byte	0x04, 0x11
        /*066e*/ 	.short	(.L_315 - .L_314)
	.align		4
.L_314:
        /*0670*/ 	.word	index@(_Z35group_norm_nhwc_bwd_one_pass_kernelI11Bf16IOFp32WLi512ELi8ELi128EEv26Group_norm_nhwc_bwd_params)
        /*0674*/ 	.word	0x00000008


	//----- nvinfo : EIATTR_REGCOUNT
	.align		4
.L_315:
        /*0678*/ 	.byte	0x04, 0x2f
        /*067a*/ 	.short	(.L_317 - .L_316)
	.align		4
.L_316:
        /*067c*/ 	.word	index@(_Z35group_norm_nhwc_bwd_one_pass_kernelI11Bf16IOFp32WLi256ELi8ELi128EEv26Group_norm_nhwc_bwd_params)
        /*0680*/ 	.word	0x00000048


	//----- nvinfo : EIATTR_FRAME_SIZE
	.align		4
.L_317:
        /*0684*/ 	.byte	0x04, 0x11
        /*0686*/ 	.short	(.L_319 - .L_318)
	.align		4
.L_318:
        /*0688*/ 	.word	index@(_Z35group_norm_nhwc_bwd_one_pass_kernelI11Bf16IOFp32WLi256ELi8ELi128EEv26Group_norm_nhwc_bwd_params)
        /*068c*/ 	.word	0x00000000


	//----- nvinfo : EIATTR_REGCOUNT
	.align		4
.L_319:
        /*0690*/ 	.byte	0x04, 0x2f
        /*0692*/ 	.short	(.L_321 - .L_320)
	.align		4
.L_320:
        /*0694*/ 	.word	index@(_Z35group_norm_nhwc_bwd_one_pass_kernelI11Bf16IOFp32WLi128ELi8ELi128EEv26Group_norm_nhwc_bwd_params)
        /*0698*/ 	.word	0x00000038


	//----- nvinfo : EIATTR_FRAME_SIZE
	.align		4
.L_321:
        /*069c*/ 	.byte	0x04, 0x11
        /*069e*/ 	.short	(.L_323 - .L_322)
	.align		4
.L_322:
        /*06a0*/ 	.word	index@(_Z35group_norm_nhwc_bwd_one_pass_kernelI11Bf16IOFp32WLi128ELi8ELi128EEv26Group_norm_nhwc_bwd_params)
        /*06a4*/ 	.word	0x00000000


	//----- nvinfo : EIATTR_REGCOUNT
	.align		4
.L_323:
        /*06a8*/ 	.byte	0x04, 0x2f
        /*06aa*/ 	.short	(.L_325 - .L_324)
	.align		4
.L_324:
        /*06ac*/ 	.word	index@(_Z35group_norm_nhwc_bwd_one_pass_kernelI11Bf16IOFp32WLi64ELi8ELi128EEv26Group_norm_nhwc_bwd_params)
        /*06b0*/ 	.word	0x00000030


	//----- nvinfo : EIATTR_FRAME_SIZE
	.align		4
.L_325:
        /*06b4*/ 	.byte	0x04, 0x11
        /*06b6*/ 	.short	(.L_327 - .L_326)
	.align		4
.L_326:
        /*06b8*/ 	.word	index@(_Z35group_norm_nhwc_bwd_one_pass_kernelI11Bf16IOFp32WLi64ELi8ELi128EEv26Group_norm_nhwc_bwd_params)
        /*06bc*/ 	.word	0x00000000


	//----- nvinfo : EIATTR_REGCOUNT
	.align		4
.L_327:
        /*06c0*/ 	.byte	0x04, 0x2f
        /*06c2*/ 	.short	(.L_329 - .L_328)
	.align		4
.L_328:
        /*06c4*/ 	.word	index@(_ZN3cub17CUB_300001_SM_8006detail11EmptyKernelIvEEvv)
        /*06c8*/ 	.word	0x00000004


	//----- nvinfo : EIATTR_FRAME_SIZE
	.align		4
.L_329:
        /*06cc*/ 	.byte	0x04, 0x11
        /*06ce*/ 	.short	(.L_331 - .L_330)
	.align		4
.L_330:
        /*06d0*/ 	.word	index@(_ZN3cub17CUB_300001_SM_8006detail11EmptyKernelIvEEvv)
        /*06d4*/ 	.word	0x00000000


	//----- nvinfo : EIATTR_MIN_STACK_SIZE
	.align		4
.L_331:
        /*06d8*/ 	.byte	0x04, 0x12
        /*06da*/ 	.short	(.L_333 - .L_332)
	.align		4
.L_332:
        /*06dc*/ 	.word	index@(_ZN3cub17CUB_300001_SM_8006detail11EmptyKernelIvEEvv)
        /*06e0*/ 	.word	0x00000000


	//----- nvinfo : EIATTR_MIN_STACK_SIZE
	.align		4
.L_333:
        /*06e4*/ 	.byte	0x04, 0x12
        /*06e6*/ 	.short	(.L_335 - .L_334)
	.align		4
.L_334:
        /*06e8*/ 	.word	index@(_Z35group_norm_nhwc_bwd_one_pass_kernelI11Bf16IOFp32WLi64ELi8ELi128EEv26Group_norm_nhwc_bwd_params)
        /*06ec*/ 	.word	0x00000000


	//----- nvinfo : EIATTR_MIN_STACK_SIZE
	.align		4
.L_335:
        /*06f0*/ 	.byte	0x04, 0x12
        /*06f2*/ 	.short	(.L_337 - .L_336)
	.align		4
.L_336:
        /*06f4*/ 	.word	index@(_Z35group_norm_nhwc_bwd_one_pass_kernelI11Bf16IOFp32WLi128ELi8ELi128EEv26Group_norm_nhwc_bwd_params)
        /*06f8*/ 	.word	0x00000000


	//----- nvinfo : EIATTR_MIN_STACK_SIZE
	.align		4
.L_337:
        /*06fc*/ 	.byte	0x04, 0x12
        /*06fe*/ 	.short	(.L_339 - .L_338)
	.align		4
.L_338:
        /*0700*/ 	.word	index@(_Z35group_norm_nhwc_bwd_one_pass_kernelI11Bf16IOFp32WLi256ELi8ELi128EEv26Group_norm_nhwc_bwd_params)
        /*0704*/ 	.word	0x00000000


	//----- nvinfo : EIATTR_MIN_STACK_SIZE
	.align		4
.L_339:
        /*0708*/ 	.byte	0x04, 0x12
        /*070a*/ 	.short	(.L_341 - .L_340)
	.align		4
.L_340:
        /*070c*/ 	.word	index@(_Z35group_norm_nhwc_bwd_one_pass_kernelI11Bf16IOFp32WLi512ELi8ELi128EEv26Group_norm_nhwc_bwd_params)
        /*0710*/ 	.word	0x00000008


	//----- nvinfo : EIATTR_MIN_STACK_SIZE
	.align		4
.L_341:
        /*0714*/ 	.byte	0x04, 0x12
        /*0716*/ 	.short	(.L_343 - .L_342)
	.align		4
.L_342:
        /*0718*/ 	.word	index@(_Z35group_norm_nhwc_bwd_one_pass_kernelI11Bf16IOBf16WLi64ELi8ELi128EEv26Group_norm_nhwc_bwd_params)
        /*071c*/ 	.word	0x00000000


	//----- nvinfo : EIATTR_MIN_STACK_SIZE
	.align		4
.L_343:
        /*0720*/ 	.byte	0x04, 0x12
        /*0722*/ 	.short	(.L_345 - .L_344)
	.align		4
.L_344:
        /*0724*/ 	.word	index@(_Z35group_norm_nhwc_bwd_one_pass_kernelI11Bf16IOBf16WLi128ELi8ELi128EEv26Group_norm_nhwc_bwd_params)
        /*0728*/ 	.word	0x00000000


	//----- nvinfo : EIATTR_MIN_STACK_SIZE
	.align		4
.L_345:
        /*072c*/ 	.byte	0x04, 0x12
        /*072e*/ 	.short	(.L_347 - .L_346)
	.align		4
.L_346:
        /*0730*/ 	.word	index@(_Z35group_norm_nhwc_bwd_one_pass_kernelI11Bf16IOBf16WLi256ELi8ELi128EEv26Group_norm_nhwc_bwd_params)
        /*0734*/ 	.word	0x00000000


	//----- nvinfo : EIATTR_MIN_STACK_SIZE
	.align		4
.L_347:
        /*0738*/ 	.byte	0x04, 0x12
        /*073a*/ 	.short	(.L_349 - .L_348)
	.align		4
.L_348:
        /*073c*/ 	.word	index@(_Z35group_norm_nhwc_bwd_one_pass_kernelI11Bf16IOBf16WLi512ELi8ELi128EEv26Group_norm_nhwc_bwd_params)
        /*0740*/ 	.word	0x00000008


	//----- nvinfo : EIATTR_MIN_STACK_SIZE
	.align		4
.L_349:
        /*0744*/ 	.byte	0x04, 0x12
        /*0746*/ 	.short	(.L_351 - .L_350)
	.align		4
.L_350:
        /*0748*/ 	.word	index@(_Z35group_norm_nhwc_bwd_one_pass_kernelI11Bf16IOFp16WLi64ELi8ELi128EEv26Group_norm_nhwc_bwd_params)
        /*074c*/ 	.word	0x00000000


	//----- nvinfo : EIATTR_MIN_STACK_SIZE
	.align		4
.L_351:
        /*0750*/ 	.byte	0x04, 0x12
        /*0752*/ 	.short	(.L_353 - .L_352)
	.align		4
.L_352:
        /*0754*/ 	.word	index@(_Z35group_norm_nhwc_bwd_one_pass_kernelI11Bf16IOFp16WLi128ELi8ELi128EEv26Group_norm_nhwc_bwd_params)
        /*0758*/ 	.word	0x00000000


	//----- nvinfo : EIATTR_MIN_STACK_SIZE
	.align		4
.L_353:
        /*075c*/ 	.byte	0x04, 0x12
        /*075e*/ 	.short	(.L_355 - .L_354)
	.align		4
.L_354:
        /*0760*/ 	.word	index@(_Z35group_norm_nhwc_bwd_one_pass_kernelI11Bf16IOFp16WLi256ELi8ELi128EEv26Group_norm_nhwc_bwd_params)
        /*0764*/ 	.word	0x00000000


	//----- nvinfo : EIATTR_MIN_STACK_SIZE
	.align		4
.L_355:
        /*0768*/ 	.byte	0x04, 0x12
        /*076a*/ 	.short	(.L_357 - .L_356)
	.align		4
.L_356:
        /*076c*/ 	.word	index@(_Z35group_norm_nhwc_bwd_one_pass_kernelI11Bf16IOFp16WLi512ELi8ELi128EEv26Group_norm_nhwc_bwd_params)
        /*0770*/ 	.word	0x00000008


	//----- nvinfo : EIATTR_MIN_STACK_SIZE
	.align		4
.L_357:
        /*0774*/ 	.byte	0x04, 0x12
        /*0776*/ 	.short	(.L_359 - .L_358)
	.align		4
.L_358:
        /*0778*/ 	.word	index@(_Z35group_norm_nhwc_bwd_one_pass_kernelI11Fp16IOFp32WLi64ELi8ELi128EEv26Group_norm_nhwc_bwd_params)
        /*077c*/ 	.word	0x00000000


	//----- nvinfo : EIATTR_MIN_STACK_SIZE
	.align		4
.L_359:
        /*0780*/ 	.byte	0x04, 0x12
        /*0782*/ 	.short	(.L_361 - .L_360)
	.align		4
.L_360:
        /*0784*/ 	.word	index@(_Z35group_norm_nhwc_bwd_one_pass_kernelI11Fp16IOFp32WLi128ELi8ELi128EEv26Group_norm_nhwc_bwd_params)
        /*0788*/ 	.word	0x00000000


	//----- nvinfo : EIATTR_MIN_STACK_SIZE
	.align		4
.L_361:
        /*078c*/ 	.byte	0x04, 0x12
        /*078e*/ 	.short	(.L_363 - .L_362)
	.align		4
.L_362:
        /*0790*/ 	.word	index@(_Z35group_norm_nhwc_bwd_one_pass_kernelI11Fp16IOFp32WLi256ELi8ELi128EEv26Group_norm_nhwc_bwd_params)
        /*0794*/ 	.word	0x00000000


	//----- nvinfo : EIATTR_MIN_STACK_SIZE
	.align		4
.L_363:
        /*0798*/ 	.byte	0x04, 0x12
        /*079a*/ 	.short	(.L_365 - .L_364)
	.align		4
.L_364:
        /*079c*/ 	.word	index@(_Z35group_norm_nhwc_bwd_one_pass_kernelI11Fp16IOFp32WLi512ELi8ELi128EEv26Group_norm_nhwc_bwd_params)
        /*07a0*/ 	.word	0x00000008


	//----- nvinfo : EIATTR_MIN_STACK_SIZE
	.align		4
.L_365:
        /*07a4*/ 	.byte	0x04, 0x12
        /*07a6*/ 	.short	(.L_367 - .L_366)
	.align		4
.L_366:
        /*07a8*/ 	.word	index@(_Z35group_norm_nhwc_bwd_one_pass_kernelI11Fp16IOBf16WLi64ELi8ELi128EEv26Group_norm_nhwc_bwd_params)
        /*07ac*/ 	.word	0x00000000


	//----- nvinfo : EIATTR_MIN_STACK_SIZE
	.align		4
.L_367:
        /*07b0*/ 	.byte	0x04, 0x12
        /*07b2*/ 	.short	(.L_369 - .L_368)
	.align		4
.L_368:
        /*07b4*/ 	.word	index@(_Z35group_norm_nhwc_bwd_one_pass_kernelI11Fp16IOBf16WLi128ELi8ELi128EEv26Group_norm_nhwc_bwd_params)
        /*07b8*/ 	.word	0x00000000


	//----- nvinfo : EIATTR_MIN_STACK_SIZE
	.align		4
.L_369:
        /*07bc*/ 	.byte	0x04, 0x12
        /*07be*/ 	.short	(.L_371 - .L_370)
	.align		4
.L_370:
        /*07c0*/ 	.word	index@(_Z35group_norm_nhwc_bwd_one_pass_kernelI11Fp16IOBf16WLi256ELi8ELi128EEv26Group_norm_nhwc_bwd_params)
        /*07c4*/ 	.word	0x00000000


	//----- nvinfo : EIATTR_MIN_STACK_SIZE
	.align		4
.L_371:
        /*07c8*/ 	.byte	0x04, 0x12
        /*07ca*/ 	.short	(.L_373 - .L_372)
	.align		4
.L_372:
        /*07cc*/ 	.word	index@(_Z35group_norm_nhwc_bwd_one_pass_kernelI11Fp16IOBf16WLi512ELi8ELi128EEv26Group_norm_nhwc_bwd_params)
        /*07d0*/ 	.word	0x00000008


	//----- nvinfo : EIATTR_MIN_STACK_SIZE
	.align		4
.L_373:
        /*07d4*/ 	.byte	0x04, 0x12
        /*07d6*/ 	.short	(.L_375 - .L_374)
	.align		4
.L_374:
        /*07d8*/ 	.word	index@(_Z35group_norm_nhwc_bwd_one_pass_kernelI11Fp16IOFp16WLi64ELi8ELi128EEv26Group_norm_nhwc_bwd_params)
        /*07dc*/ 	.word	0x00000000


	//----- nvinfo : EIATTR_MIN_STACK_SIZE
	.align		4
.L_375:
        /*07e0*/ 	.byte	0x04, 0x12
        /*07e2*/ 	.short	(.L_377 - .L_376)
	.align		4
.L_376:
        /*07e4*/ 	.word	index@(_Z35group_norm_nhwc_bwd_one_pass_kernelI11Fp16IOFp16WLi128ELi8ELi128EEv26Group_norm_nhwc_bwd_params)
        /*07e8*/ 	.word	0x00000000


	//----- nvinfo : EIATTR_MIN_STACK_SIZE
	.align		4
.L_377:
        /*07ec*/ 	.byte	0x04, 0x12
        /*07ee*/ 	.short	(.L_379 - .L_378)
	.align		4
.L_378:
        /*07f0*/ 	.word	index@(_Z35group_norm_nhwc_bwd_one_pass_kernelI11Fp16IOFp16WLi256ELi8ELi128EEv26Group_norm_nhwc_bwd_params)
        /*07f4*/ 	.word	0x00000000


	//----- nvinfo : EIATTR_MIN_STACK_SIZE
	.align		4
.L_379:
        /*07f8*/ 	.byte	0x04, 0x12
        /*07fa*/ 	.short	(.L_381 - .L_380)
	.align		4
.L_380:
        /*07fc*/ 	.word	index@(_Z35group_norm_nhwc_bwd_one_pass_kernelI11Fp16IOFp16WLi512ELi8ELi128EEv26Group_norm_nhwc_bwd_params)
        /*0800*/ 	.word	0x00000008


	//----- nvinfo : EIATTR_MIN_STACK_SIZE
	.align		4
.L_381:
        /*0804*/ 	.byte	0x04, 0x12
        /*0806*/ 	.short	(.L_383 - .L_382)
	.align		4
.L_382:
        /*0808*/ 	.word	index@(_Z35group_norm_nhwc_bwd_one_pass_kernelI11Fp32IOFp32WLi64ELi8ELi128EEv26Group_norm_nhwc_bwd_params)
        /*080c*/ 	.word	0x00000000


	//----- nvinfo : EIATTR_MIN_STACK_SIZE
	.align		4
.L_383:
        /*0810*/ 	.byte	0x04, 0x12
        /*0812*/ 	.short	(.L_385 - .L_384)
	.align		4
.L_384:
        /*0814*/ 	.word	index@(_Z35group_norm_nhwc_bwd_one_pass_kernelI11Fp32IOFp32WLi128ELi8ELi128EEv26Group_norm_nhwc_bwd_params)
        /*0818*/ 	.word	0x00000000


	//----- nvinfo : EIATTR_MIN_STACK_SIZE
	.align		4
.L_385:
        /*081c*/ 	.byte	0x04, 0x12
        /*081e*/ 	.short	(.L_387 - .L_386)
	.align		4
.L_386:
        /*0820*/ 	.word	index@(_Z35group_norm_nhwc_bwd_one_pass_kernelI11Fp32IOFp32WLi256ELi8ELi128EEv26Group_norm_nhwc_bwd_params)
        /*0824*/ 	.word	0x00000000


	//----- nvinfo : EIATTR_MIN_STACK_SIZE
	.align		4
.L_387:
        /*0828*/ 	.byte	0x04, 0x12
        /*082a*/ 	.short	(.L_389 - .L_388)
	.align		4
.L_388:
        /*082c*/ 	.word	index@(_Z35group_norm_nhwc_bwd_one_pass_kernelI11Fp32IOFp32WLi512ELi8ELi128EEv26Group_norm_nhwc_bwd_params)
        /*0830*/ 	.word	0x00000000


	//----- nvinfo : EIATTR_MIN_STACK_SIZE
	.align		4
.L_389:
        /*0834*/ 	.byte	0x04, 0x12
        /*0836*/ 	.short	(.L_391 - .L_390)
	.align		4
.L_390:
        /*0838*/ 	.word	index@(_Z35group_norm_nhwc_bwd_one_pass_kernelI11Fp32IOBf16WLi64ELi8ELi128EEv26Group_norm_nhwc_bwd_params)
        /*083c*/ 	.word	0x00000000


	//----- nvinfo : EIATTR_MIN_STACK_SIZE
	.align		4
.L_391:
        /*0840*/ 	.byte	0x04, 0x12
        /*0842*/ 	.short	(.L_393 - .L_392)
	.align		4
.L_392:
        /*0844*/ 	.word	index@(_Z35group_norm_nhwc_bwd_one_pass_kernelI11Fp32IOBf16WLi128ELi8ELi128EEv26Group_norm_nhwc_bwd_params)
        /*0848*/ 	.word	0x00000000


	//----- nvinfo : EIATTR_MIN_STACK_SIZE
	.align		4
.L_393:
        /*084c*/ 	.byte	0x04, 0x12
        /*084e*/ 	.short	(.L_395 - .L_394)
	.align		4
.L_394:
        /*0850*/ 	.word	index@(_Z35group_norm_nhwc_bwd_one_pass_kernelI11Fp32IOBf16WLi256ELi8ELi128EEv26Group_norm_nhwc_bwd_params)
        /*0854*/ 	.word	0x00000000


	//----- nvinfo : EIATTR_MIN_STACK_SIZE
	.align		4
.L_395:
        /*0858*/ 	.byte	0x04, 0x12
        /*085a*/ 	.short	(.L_397 - .L_396)
	.align		4
.L_396:
        /*085c*/ 	.word	index@(_Z35group_norm_nhwc_bwd_one_pass_kernelI11Fp32IOBf16WLi512ELi8ELi128EEv26Group_norm_nhwc_bwd_params)
        /*0860*/ 	.word	0x00000000


	//----- nvinfo : EIATTR_MIN_STACK_SIZE
	.align		4
.L_397:
        /*0864*/ 	.byte	0x04, 0x12
        /*0866*/ 	.short	(.L_399 - .L_398)
	.align		4
.L_398:
        /*0868*/ 	.word	index@(_Z35group_norm_nhwc_bwd_one_pass_kernelI11Fp32IOFp16WLi64ELi8ELi128EEv26Group_norm_nhwc_bwd_params)
        /*086c*/ 	.word	0x00000000


	//----- nvinfo : EIATTR_MIN_STACK_SIZE
	.align		4
.L_399:
        /*0870*/ 	.byte	0x04, 0x12
        /*0872*/ 	.short	(.L_401 - .L_400)
	.align		4
.L_400:
        /*0874*/ 	.word	index@(_Z35group_norm_nhwc_bwd_one_pass_kernelI11Fp32IOFp16WLi128ELi8ELi128EEv26Group_norm_nhwc_bwd_params)
        /*0878*/ 	.word	0x00000000


	//----- nvinfo : EIATTR_MIN_STACK_SIZE
	.align		4
.L_401:
        /*087c*/ 	.byte	0x04, 0x12
        /*087e*/ 	.short	(.L_403 - .L_402)
	.align		4
.L_402:
        /*0880*/ 	.word	index@(_Z35group_norm_nhwc_bwd_one_pass_kernelI11Fp32IOFp16WLi256ELi8ELi128EEv26Group_norm_nhwc_bwd_params)
        /*0884*/ 	.word	0x00000000


	//----- nvinfo : EIATTR_MIN_STACK_SIZE
	.align		4
.L_403:
        /*0888*/ 	.byte	0x04, 0x12
        /*088a*/ 	.short	(.L_405 - .L_404)
	.align		4
.L_404:
        /*088c*/ 	.word	index@(_Z35group_norm_nhwc_bwd_one_pass_kernelI11Fp32IOFp16WLi512ELi8ELi128EEv26Group_norm_nhwc_bwd_params)
        /*0890*/ 	.word	0x00000000


	//----- nvinfo : EIATTR_MIN_STACK_SIZE
	.align		4
.L_405:
        /*0894*/ 	.byte	0x04, 0x12
        /*0896*/ 	.short	(.L_407 - .L_406)
	.align		4
.L_406:
        /*0898*/ 	.word	index@(_Z35group_norm_nhwc_fwd_one_pass_kernelI11Bf16IOFp32WLi64ELi8ELi128EEv26Group_norm_nhwc_fwd_params)
        /*089c*/ 	.word	0x00000000


	//----- nvinfo : EIATTR_MIN_STACK_SIZE
	.align		4
.L_407:
        /*08a0*/ 	.byte	0x04, 0x12
        /*08a2*/ 	.short	(.L_409 - .L_408)
	.align		4
.L_408:
        /*08a4*/ 	.word	index@(_Z35group_norm_nhwc_fwd_one_pass_kernelI11Bf16IOFp32WLi128ELi8ELi128EEv26Group_norm_nhwc_fwd_params)
        /*08a8*/ 	.word	0x00000000


	//----- nvinfo : EIATTR_MIN_STACK_SIZE
	.align		4
.L_409:
        /*08ac*/ 	.byte	0x04, 0x12
        /*08ae*/ 	.short	(.L_411 - .L_410)
	.align		4
.L_410:
        /*08b0*/ 	.word	index@(_Z35group_norm_nhwc_fwd_one_pass_kernelI11Bf16IOFp32WLi256ELi8ELi128EEv26Group_norm_nhwc_fwd_params)
        /*08b4*/ 	.word	0x00000000


	//----- nvinfo : EIATTR_MIN_STACK_SIZE
	.align		4
.L_411:
        /*08b8*/ 	.byte	0x04, 0x12
        /*08ba*/ 	.short	(.L_413 - .L_412)
	.align		4
.L_412:
        /*08bc*/ 	.word	index@(_Z35group_norm_nhwc_fwd_one_pass_kernelI11Bf16IOFp32WLi512ELi8ELi128EEv26Group_norm_nhwc_fwd_params)
        /*08c0*/ 	.word	0x00000000


	//----- nvinfo : EIATTR_MIN_STACK_SIZE
	.align		4
.L_413:
        /*08c4*/ 	.byte	0x04, 0x12
        /*08c6*/ 	.short	(.L_415 - .L_414)
	.align		4
.L_414:
        /*08c8*/ 	.word	index@(_Z35group_norm_nhwc_fwd_one_pass_kernelI11Bf16IOBf16WLi64ELi8ELi128EEv26Group_norm_nhwc_fwd_params)
        /*08cc*/ 	.word	0x00000000


	//----- nvinfo : EIATTR_MIN_STACK_SIZE
	.align		4
.L_415:
        /*08d0*/ 	.byte	0x04, 0x12
        /*08d2*/ 	.short	(.L_417 - .L_416)
	.align		4
.L_416:
        /*08d4*/ 	.word	index@(_Z35group_norm_nhwc_fwd_one_pass_kernelI11Bf16IOBf16WLi128ELi8ELi128EEv26Group_norm_nhwc_fwd_params)
        /*08d8*/ 	.word	0x00000000


	//----- nvinfo : EIATTR_MIN_STACK_SIZE
	.align		4
.L_417:
        /*08dc*/ 	.byte	0x04, 0x12
        /*08de*/ 	.short	(.L_419 - .L_418)
	.align		4
.L_418:
        /*08e0*/ 	.word	index@(_Z35group_norm_nhwc_fwd_one_pass_kernelI11Bf16IOBf16WLi256ELi8ELi128EEv26Group_norm_nhwc_fwd_params)
        /*08e4*/ 	.word	0x00000000


	//----- nvinfo : EIATTR_MIN_STACK_SIZE
	.align		4
.L_419:
        /*08e8*/ 	.byte	0x04, 0x12
        /*08ea*/ 	.short	(.L_421 - .L_420)
	.align		4
.L_420:
        /*08ec*/ 	.word	index@(_Z35group_norm_nhwc_fwd_one_pass_kernelI11Bf16IOBf16WLi512ELi8ELi128EEv26Group_norm_nhwc_fwd_params)
        /*08f0*/ 	.word	0x00000000


	//----- nvinfo : EIATTR_MIN_STACK_SIZE
	.align		4
.L_421:
        /*08f4*/ 	.byte	0x04, 0x12
        /*08f6*/ 	.short	(.L_423 - .L_422)
	.align		4
.L_422:
        /*08f8*/ 	.word	index@(_Z35group_norm_nhwc_fwd_one_pass_kernelI11Bf16IOFp16WLi64ELi8ELi128EEv26Group_norm_nhwc_fwd_params)
        /*08fc*/ 	.word	0x00000000


	//----- nvinfo : EIATTR_MIN_STACK_SIZE
	.align		4
.L_423:
        /*0900*/ 	.byte	0x04, 0x12
        /*0902*/ 	.short	(.L_425 - .L_424)
	.align		4
.L_424:
        /*0904*/ 	.word	index@(_Z35group_norm_nhwc_fwd_one_pass_kernelI11Bf16IOFp16WLi128ELi8ELi128EEv26Group_norm_nhwc_fwd_params)
        /*0908*/ 	.word	0x00000000


	//----- nvinfo : EIATTR_MIN_STACK_SIZE
	.align		4
.L_425:
        /*090c*/ 	.byte	0x04, 0x12
        /*090e*/ 	.short	(.L_427 - .L_426)
	.align		4
.L_426:
        /*0910*/ 	.word	index@(_Z35group_norm_nhwc_fwd_one_pass_kernelI11Bf16IOFp16WLi256ELi8ELi128EEv26Group_norm_nhwc_fwd_params)
        /*0914*/ 	.word	0x00000000


	//----- nvinfo : EIATTR_MIN_STACK_SIZE
	.align		4
.L_427:
        /*0918*/ 	.byte	0x04, 0x12
        /*091a*/ 	.short	(.L_429 - .L_428)
	.align		4
.L_428:
        /*091c*/ 	.word	index@(_Z35group_norm_nhwc_fwd_one_pass_kernelI11Bf16IOFp16WLi512ELi8ELi128EEv26Group_norm_nhwc_fwd_params)
        /*0920*/ 	.word	0x00000000


	//----- nvinfo : EIATTR_MIN_STACK_SIZE
	.align		4
.L_429:
        /*0924*/ 	.byte	0x04, 0x12
        /*0926*/ 	.short	(.L_431 - .L_430)
	.align		4
.L_430:
        /*0928*/ 	.word	index@(_Z35group_norm_nhwc_fwd_one_pass_kernelI11Fp16IOFp32WLi64ELi8ELi128EEv26Group_norm_nhwc_fwd_params)
        /*092c*/ 	.word	0x00000000


	//----- nvinfo : EIATTR_MIN_STACK_SIZE
	.align		4
.L_431:
        /*0930*/ 	.byte	0x04, 0x12
        /*0932*/ 	.short	(.L_433 - .L_432)
	.align		4
.L_432:
        /*0934*/ 	.word	index@(_Z35group_norm_nhwc_fwd_one_pass_kernelI11Fp16IOFp32WLi128ELi8ELi128EEv26Group_norm_nhwc_fwd_params)
        /*0938*/ 	.word	0x00000000


	//----- nvinfo : EIATTR_MIN_STACK_SIZE
	.align		4
.L_433:
        /*093c*/ 	.byte	0x04, 0x12
        /*093e*/ 	.short	(.L_435 - .L_434)
	.align		4
.L_434:
        /*0940*/ 	.word	index@(_Z35group_norm_nhwc_fwd_one_pass_kernelI11Fp16IOFp32WLi256ELi8ELi128EEv26Group_norm_nhwc_fwd_params)
        /*0944*/ 	.word	0x00000000


	//----- nvinfo : EIATTR_MIN_STACK_SIZE
	.align		4
.L_435:
        /*0948*/ 	.byte	0x04, 0x12
        /*094a*/ 	.short	(.L_437 - .L_436)
	.align		4
.L_436:
        /*094c*/ 	.word	index@(_Z35group_norm_nhwc_fwd_one_pass_kernelI11Fp16IOFp32WLi512ELi8ELi128EEv26Group_norm_nhwc_fwd_params)
        /*0950*/ 	.word	0x00000000


	//----- nvinfo : EIATTR_MIN_STACK_SIZE
	.align		4
.L_437:
        /*0954*/ 	.byte	0x04, 0x12
        /*0956*/ 	.short	(.L_439 - .L_438)
	.align		4
.L_438:
        /*0958*/ 	.word	index@(_Z35group_norm_nhwc_fwd_one_pass_kernelI11Fp16IOBf16WLi64ELi8ELi128EEv26Group_norm_nhwc_fwd_params)
        /*095c*/ 	.word	0x00000000


	//----- nvinfo : EIATTR_MIN_STACK_SIZE
	.align		4
.L_439:
        /*0960*/ 	.byte	0x04, 0x12
        /*0962*/ 	.short	(.L_441 - .L_440)
	.align		4
.L_440:
        /*0964*/ 	.word	index@(_Z35group_norm_nhwc_fwd_one_pass_kernelI11Fp16IOBf16WLi128ELi8ELi128EEv26Group_norm_nhwc_fwd_params)
        /*0968*/ 	.word	0x00000000


	//----- nvinfo : EIATTR_MIN_STACK_SIZE
	.align		4
.L_441:
        /*096c*/ 	.byte	0x04, 0x12
        /*096e*/ 	.short	(.L_443 - .L_442)
	.align		4
.L_442:
        /*0970*/ 	.word	index@(_Z35group_norm_nhwc_fwd_one_pass_kernelI11Fp16IOBf16WLi256ELi8ELi128EEv26Group_norm_nhwc_fwd_params)
        /*0974*/ 	.word	0x00000000


	//----- nvinfo : EIATTR_MIN_STACK_SIZE
	.align		4
.L_443:
        /*0978*/ 	.byte	0x04, 0x12
        /*097a*/ 	.short	(.L_445 - .L_444)
	.align		4
.L_444:
        /*097c*/ 	.word	index@(_Z35group_norm_nhwc_fwd_one_pass_kernelI11Fp16IOBf16WLi512ELi8ELi128EEv26Group_norm_nhwc_fwd_params)
        /*0980*/ 	.word	0x00000000


	//----- nvinfo : EIATTR_MIN_STACK_SIZE
	.align		4
.L_445:
        /*0984*/ 	.byte	0x04, 0x12
        /*0986*/ 	.short	(.L_447 - .L_446)
	.align		4
.L_446:
        /*0988*/ 	.word	index@(_Z35group_norm_nhwc_fwd_one_pass_kernelI11Fp16IOFp16WLi64ELi8ELi128EEv26Group_norm_nhwc_fwd_params)
        /*098c*/ 	.word	0x00000000


	//----- nvinfo : EIATTR_MIN_STACK_SIZE
	.align		4
.L_447:
        /*0990*/ 	.byte	0x04, 0x12
        /*0992*/ 	.short	(.L_449 - .L_448)
	.align		4
.L_448:
        /*0994*/ 	.word	index@(_Z35group_norm_nhwc_fwd_one_pass_kernelI11Fp16IOFp16WLi128ELi8ELi128EEv26Group_norm_nhwc_fwd_params)
        /*0998*/ 	.word	0x00000000


	//----- nvinfo : EIATTR_MIN_STACK_SIZE
	.align		4
.L_449:
        /*099c*/ 	.byte	0x04, 0x12
        /*099e*/ 	.short	(.L_451 - .L_450)
	.align		4
.L_450:
        /*09a0*/ 	.word	index@(_Z35group_norm_nhwc_fwd_one_pass_kernelI11Fp16IOFp16WLi256ELi8ELi128EEv26Group_norm_nhwc_fwd_params)
        /*09a4*/ 	.word	0x00000000


	//----- nvinfo : EIATTR_MIN_STACK_SIZE
	.align		4
.L_451:
        /*09a8*/ 	.byte	0x04, 0x12
        /*09aa*/ 	.short	(.L_453 - .L_452)
	.align		4
.L_452:
        /*09ac*/ 	.word	index@(_Z35group_norm_nhwc_fwd_one_pass_kernelI11Fp16IOFp16WLi512ELi8ELi128EEv26Group_norm_nhwc_fwd_params)
        /*09b0*/ 	.word	0x00000000


	//----- nvinfo : EIATTR_MIN_STACK_SIZE
	.align		4
.L_453:
        /*09b4*/ 	.byte	0x04, 0x12
        /*09b6*/ 	.short	(.L_455 - .L_454)
	.align		4
.L_454:
        /*09b8*/ 	.word	index@(_Z35group_norm_nhwc_fwd_one_pass_kernelI11Fp32IOFp32WLi64ELi8ELi128EEv26Group_norm_nhwc_fwd_params)
        /*09bc*/ 	.word	0x00000000


	//----- nvinfo : EIATTR_MIN_STACK_SIZE
	.align		4
.L_455:
        /*09c0*/ 	.byte	0x04, 0x12
        /*09c2*/ 	.short	(.L_457 - .L_456)
	.align		4
.L_456:
        /*09c4*/ 	.word	index@(_Z35group_norm_nhwc_fwd_one_pass_kernelI11Fp32IOFp32WLi128ELi8ELi128EEv26Group_norm_nhwc_fwd_params)
        /*09c8*/ 	.word	0x00000000


	//----- nvinfo : EIATTR_MIN_STACK_SIZE
	.align		4
.L_457:
        /*09cc*/ 	.byte	0x04, 0x12
        /*09ce*/ 	.short	(.L_459 - .L_458)
	.align		4
.L_458:
        /*09d0*/ 	.word	index@(_Z35group_norm_nhwc_fwd_one_pass_kernelI11Fp32IOFp32WLi256ELi8ELi128EEv26Group_norm_nhwc_fwd_params)
        /*09d4*/ 	.word	0x00000000


	//----- nvinfo : EIATTR_MIN_STACK_SIZE
	.align		4
.L_459:
        /*09d8*/ 	.byte	0x04, 0x12
        /*09da*/ 	.short	(.L_461 - .L_460)
	.align		4
.L_460:
        /*09dc*/ 	.word	index@(_Z35group_norm_nhwc_fwd_one_pass_kernelI11Fp32IOFp32WLi512ELi8ELi128EEv26Group_norm_nhwc_fwd_params)
        /*09e0*/ 	.word	0x00000000


	//----- nvinfo : EIATTR_MIN_STACK_SIZE
	.align		4
.L_461:
        /*09e4*/ 	.byte	0x04, 0x12
        /*09e6*/ 	.short	(.L_463 - .L_462)
	.align		4
.L_462:
        /*09e8*/ 	.word	index@(_Z35group_norm_nhwc_fwd_one_pass_kernelI11Fp32IOBf16WLi64ELi8ELi128EEv26Group_norm_nhwc_fwd_params)
        /*09ec*/ 	.word	0x00000000


	//----- nvinfo : EIATTR_MIN_STACK_SIZE
	.align		4
.L_463:
        /*09f0*/ 	.byte	0x04, 0x12
        /*09f2*/ 	.short	(.L_465 - .L_464)
	.align		4
.L_464:
        /*09f4*/ 	.word	index@(_Z35group_norm_nhwc_fwd_one_pass_kernelI11Fp32IOBf16WLi128ELi8ELi128EEv26Group_norm_nhwc_fwd_params)
        /*09f8*/ 	.word	0x00000000


	//----- nvinfo : EIATTR_MIN_STACK_SIZE
	.align		4
.L_465:
        /*09fc*/ 	.byte	0x04, 0x12
        /*09fe*/ 	.short	(.L_467 - .L_466)
	.align		4
.L_466:
        /*0a00*/ 	.word	index@(_Z35group_norm_nhwc_fwd_one_pass_kernelI11Fp32IOBf16WLi256ELi8ELi128EEv26Group_norm_nhwc_fwd_params)
        /*0a04*/ 	.word	0x00000000


	//----- nvinfo : EIATTR_MIN_STACK_SIZE
	.align		4
.L_467:
        /*0a08*/ 	.byte	0x04, 0x12
        /*0a0a*/ 	.short	(.L_469 - .L_468)
	.align		4
.L_468:
        /*0a0c*/ 	.word	index@(_Z35group_norm_nhwc_fwd_one_pass_kernelI11Fp32IOBf16WLi512ELi8ELi128EEv26Group_norm_nhwc_fwd_params)
        /*0a10*/ 	.word	0x00000000


	//----- nvinfo : EIATTR_MIN_STACK_SIZE
	.align		4
.L_469:
        /*0a14*/ 	.byte	0x04, 0x12
        /*0a16*/ 	.short	(.L_471 - .L_470)
	.align		4
.L_470:
        /*0a18*/ 	.word	index@(_Z35group_norm_nhwc_fwd_one_pass_kernelI11Fp32IOFp16WLi64ELi8ELi128EEv26Group_norm_nhwc_fwd_params)
        /*0a1c*/ 	.word	0x00000000


	//----- nvinfo : EIATTR_MIN_STACK_SIZE
	.align		4
.L_471:
        /*0a20*/ 	.byte	0x04, 0x12
        /*0a22*/ 	.short	(.L_473 - .L_472)
	.align		4
.L_472:
        /*0a24*/ 	.word	index@(_Z35group_norm_nhwc_fwd_one_pass_kernelI11Fp32IOFp16WLi128ELi8ELi128EEv26Group_norm_nhwc_fwd_params)
        /*0a28*/ 	.word	0x00000000


	//----- nvinfo : EIATTR_MIN_STACK_SIZE
	.align		4
.L_473:
        /*0a2c*/ 	.byte	0x04, 0x12
        /*0a2e*/ 	.short	(.L_475 - .L_474)
	.align		4
.L_474:
        /*0a30*/ 	.word	index@(_Z35group_norm_nhwc_fwd_one_pass_kernelI11Fp32IOFp16WLi256ELi8ELi128EEv26Group_norm_nhwc_fwd_params)
        /*0a34*/ 	.word	0x00000000


	//----- nvinfo : EIATTR_MIN_STACK_SIZE
	.align		4
.L_475:
        /*0a38*/ 	.byte	0x04, 0x12
        /*0a3a*/ 	.short	(.L_477 - .L_476)
	.align		4
.L_476:
        /*0a3c*/ 	.word	index@(_Z35group_norm_nhwc_fwd_one_pass_kernelI11Fp32IOFp16WLi512ELi8ELi128EEv26Group_norm_nhwc_fwd_params)
        /*0a40*/ 	.word	0x00000000
.L_477:


//--------------------- .nv.info._ZN3cub17CUB_300001_SM_8006detail11EmptyKernelIvEEvv --------------------------
	.section	.nv.info._ZN3cub17CUB_300001_SM_8006detail11EmptyKernelIvEEvv,"",@"SHT_CUDA_INFO"
	.sectionflags	@""
	.align	4


	//----- nvinfo : EIATTR_CUDA_API_VERSION
	.align		4
        /*0000*/ 	.byte	0x04, 0x37
        /*0002*/ 	.short	(.L_479 - .L_478)
.L_478:
        /*0004*/ 	.word	0x00000082


	//----- nvinfo : EIATTR_SW2861232_WAR
	.align		4
.L_479:
        /*0008*/ 	.byte	0x01, 0x35
	.zero		2


	//----- nvinfo : EIATTR_MAXREG_COUNT
	.align		4
        /*000c*/ 	.byte	0x03, 0x1b
        /*000e*/ 	.short	0x00ff


	//----- nvinfo : EIATTR_MERCURY_ISA_VERSION
	.align		4
        /*0010*/ 	.byte	0x03, 0x5f
        /*0012*/ 	.short	0x0000


	//----- nvinfo : EIATTR_EXIT_INSTR_OFFSETS
	.align		4
        /*0014*/ 	.byte	0x04, 0x1c
        /*0016*/ 	.short	(.L_481 - .L_480)


	//   ....[0]....
.L_480:
        /*0018*/ 	.word	0x00000010
.L_481:


//--------------------- .nv.info._Z35group_norm_nhwc_bwd_one_pass_kernelI11Bf16IOFp32WLi64ELi8ELi128EEv26Group_norm_nhwc_bwd_params --------------------------
	.section	.nv.info._Z35group_norm_nhwc_bwd_one_pass_kernelI11Bf16IOFp32WLi64ELi8ELi128EEv26Group_norm_nhwc_bwd_params,"",@"SHT_CUDA_INFO"
	.sectionflags	@""
	.align	4


	//----- nvinfo : EIATTR_CUDA_API_VERSION
	.align		4
        /*0000*/ 	.byte	0x04, 0x37
        /*0002*/ 	.short	(.L_483 - .L_482)
.L_482:
        /*0004*/ 	.word	0x00000082


	//----- nvinfo : EIATTR_SW2861232_WAR
	.align		4
.L_483:
        /*0008*/ 	.byte	0x01, 0x35
	.zero		2


	//----- nvinfo : EIATTR_PARAM_CBANK
	.align		4
        /*000c*/ 	.byte	0x04, 0x0a
        /*000e*/ 	.short	(.L_485 - .L_484)
	.align		4
.L_484:
        /*0010*/ 	.word	index@(.nv.constant0._Z35group_norm_nhwc_bwd_one_pass_kernelI11Bf16IOFp32WLi64ELi8ELi128EEv26Group_norm_nhwc_bwd_params)
        /*0014*/ 	.short	0x0160
        /*0016*/ 	.short	0x00b8


	//----- nvinfo : EIATTR_CBANK_PARAM_SIZE
	.align		4
.L_485:
        /*0018*/ 	.byte	0x03, 0x19
        /*001a*/ 	.short	0x00b8


	//----- nvinfo : EIATTR_KPARAM_INFO
	.align		4
        /*001c*/ 	.byte	0x04, 0x17
        /*001e*/ 	.short	(.L_487 - .L_486)
.L_486:
        /*0020*/ 	.word	0x00000000
        /*0024*/ 	.short	0x0000
        /*0026*/ 	.short	0x0000
        /*0028*/ 	.byte	0x00, 0xf0, 0xe1, 0x02


	//----- nvinfo : EIATTR_MAXREG_COUNT
	.align		4
.L_487:
        /*002c*/ 	.byte	0x03, 0x1b
        /*002e*/ 	.short	0x00ff


	//----- nvinfo : EIATTR_NUM_BARRIERS
	.align		4
        /*0030*/ 	.byte	0x02, 0x4c
        /*0032*/ 	.byte	0x01
	.zero		1


	//----- nvinfo : EIATTR_MERCURY_ISA_VERSION
	.align		4
        /*0034*/ 	.byte	0x03, 0x5f
        /*0036*/ 	.short	0x0000


	//----- nvinfo : EIATTR_INT_WARP_WIDE_INSTR_OFFSETS
	.align		4
        /*0038*/ 	.byte	0x04, 0x31
        /*003a*/ 	.short	(.L_489 - .L_488)


	//   ....[0]....
.L_488:
        /*003c*/ 	.word	0x00001ce0


	//   ....[1]....
        /*0040*/ 	.word	0x000035e0


	//----- nvinfo : EIATTR_COOP_GROUP_MASK_REGIDS
	.align		4
.L_489:
        /*0044*/ 	.byte	0x04, 0x29
        /*0046*/ 	.short	(.L_491 - .L_490)


	//   ....[0]....
.L_490:
        /*0048*/ 	.word	0xffffffff


	//   ....[1]....
        /*004c*/ 	.word	0xffffffff


	//   ....[2]....
        /*0050*/ 	.word	0xffffffff


	//   ....[3]....
        /*0054*/ 	.word	0xffffffff


	//   ....[4]....
        /*0058*/ 	.word	0xffffffff


	//   ....[5]....
        /*005c*/ 	.word	0xffffffff


	//   ....[6]....
        /*0060*/ 	.word	0xffffffff


	//   ....[7]....
        /*0064*/ 	.word	0xffffffff


	//   ....[8]....
        /*0068*/ 	.word	0xffffffff


	//   ....[9]....
        /*006c*/ 	.word	0xffffffff


	//----- nvinfo : EIATTR_COOP_GROUP_INSTR_OFFSETS
	.align		4
.L_491:
        /*0070*/ 	.byte	0x04, 0x28
        /*0072*/ 	.short	(.L_493 - .L_492)


	//   ....[0]....
.L_492:
        /*0074*/ 	.word	0x00000dd0


	//   ....[1]....
        /*0078*/ 	.word	0x00000de0


	//   ....[2]....
        /*007c*/ 	.word	0x00000e10


	//   ....[3]....
        /*0080*/ 	.word	0x00000e30


	//   ....[4]....
        /*0084*/ 	.word	0x00000e60


	//   ....[5]....
        /*0088*/ 	.word	0x00000e80


	//   ....[6]....
        /*008c*/ 	.word	0x00000eb0


	//   ....[7]....
        /*0090*/ 	.word	0x00000ed0


	//   ....[8]....
        /*0094*/ 	.word	0x00000f00


	//   ....[9]....
        /*0098*/ 	.word	0x00000f20


	//----- nvinfo : EIATTR_EXIT_INSTR_OFFSETS
	.align		4
.L_493:
        /*009c*/ 	.byte	0x04, 0x1c
        /*009e*/ 	.short	(.L_495 - .L_494)


	//   ....[0]....
.L_494:
        /*00a0*/ 	.word	0x00003650


	//   ....[1]....
        /*00a4*/ 	.word	0x00003790


	//   ....[2]....
        /*00a8*/ 	.word	0x000039e0


	//----- nvinfo : EIATTR_MAX_THREADS
	.align		4
.L_495:
        /*00ac*/ 	.byte	0x04, 0x05
        /*00ae*/ 	.short	(.L_497 - .L_496)
.L_496:
        /*00b0*/ 	.word	0x00000080
        /*00b4*/ 	.word	0x00000001
        /*00b8*/ 	.word	0x00000001


	//----- nvinfo : EIATTR_CRS_STACK_SIZE
	.align		4
.L_497:
        /*00bc*/ 	.byte	0x04, 0x1e
        /*00be*/ 	.short	(.L_499 - .L_498)
.L_498:
        /*00c0*/ 	.word	0x00000000
.L_499:


//--------------------- .nv.info._Z35group_norm_nhwc_bwd_one_pass_kernelI11Bf16IOFp32WLi128ELi8ELi128EEv26Group_norm_nhwc_bwd_params --------------------------
	.section	.nv.info._Z35group_norm_nhwc_bwd_one_pass_kernelI11Bf16IOFp32WLi128ELi8ELi128EEv26Group_norm_nhwc_bwd_params,"",@"SHT_CUDA_INFO"
	.sectionflags	@""
	.align	4


	//----- nvinfo : EIATTR_CUDA_API_VERSION
	.align		4
        /*0000*/ 	.byte	0x04, 0x37
        /*0002*/ 	.short	(.L_501 - .L_500)
.L_500:
        /*0004*/ 	.word	0x00000082


	//----- nvinfo : EIATTR_SW2861232_WAR
	.align		4
.L_501:
        /*0008*/ 	.byte	0x01, 0x35
	.zero		2


	//----- nvinfo : EIATTR_PARAM_CBANK
	.align		4
        /*000c*/ 	.byte	0x04, 0x0a
        /*000e*/ 	.short	(.L_503 - .L_502)
	.align		4
.L_502:
        /*0010*/ 	.word	index@(.nv.constant0._Z35group_norm_nhwc_bwd_one_pass_kernelI11Bf16IOFp32WLi128ELi8ELi128EEv26Group_norm_nhwc_bwd_params)
        /*0014*/ 	.short	0x0160
        /*0016*/ 	.short	0x00b8


	//----- nvinfo : EIATTR_CBANK_PARAM_SIZE
	.align		4
.L_503:
        /*0018*/ 	.byte	0x03, 0x19
        /*001a*/ 	.short	0x00b8


	//----- nvinfo : EIATTR_KPARAM_INFO
	.align		4
        /*001c*/ 	.byte	0x04, 0x17
        /*001e*/ 	.short	(.L_505 - .L_504)
.L_504:
        /*0020*/ 	.word	0x00000000
        /*0024*/ 	.short	0x0000
        /*0026*/ 	.short	0x0000
        /*0028*/ 	.byte	0x00, 0xf0, 0xe1, 0x02


	//----- nvinfo : EIATTR_MAXREG_COUNT
	.align		4
.L_505:
        /*002c*/ 	.byte	0x03, 0x1b
        /*002e*/ 	.short	0x00ff


	//----- nvinfo : EIATTR_NUM_BARRIERS
	.align		4
        /*0030*/ 	.byte	0x02, 0x4c
        /*0032*/ 	.byte	0x01
	.zero		1


	//----- nvinfo : EIATTR_MERCURY_ISA_VERSION
	.align		4
        /*0034*/ 	.byte	0x03, 0x5f
        /*0036*/ 	.short	0x0000


	//----- nvinfo : EIATTR_INT_WARP_WIDE_INSTR_OFFSETS
	.align		4
        /*0038*/ 	.byte	0x04, 0x31
        /*003a*/ 	.short	(.L_507 - .L_506)


	//   ....[0]....
.L_506:
        /*003c*/ 	.word	0x00002440


	//   ....[1]....
        /*0040*/ 	.word	0x00004390


	//----- nvinfo : EIATTR_COOP_GROUP_MASK_REGIDS
	.align		4
.L_507:
        /*0044*/ 	.byte	0x04, 0x29
        /*0046*/ 	.short	(.L_509 - .L_508)


	//   ....[0]....
.L_508:
        /*0048*/ 	.word	0xffffffff


	//   ....[1]....
        /*004c*/ 	.word	0xffffffff


	//   ....[2]....
        /*0050*/ 	.word	0xffffffff


	//   ....[3]....
        /*0054*/ 	.word	0xffffffff


	//   ....[4]....
        /*0058*/ 	.word	0xffffffff


	//   ....[5]....
        /*005c*/ 	.word	0xffffffff


	//   ....[6]....
        /*0060*/ 	.word	0xffffffff


	//   ....[7]....
        /*0064*/ 	.word	0xffffffff


	//   ....[8]....
        /*0068*/ 	.word	0xffffffff


	//   ....[9]....
        /*006c*/ 	.word	0xffffffff


	//----- nvinfo : EIATTR_COOP_GROUP_INSTR_OFFSETS
	.align		4
.L_509:
        /*0070*/ 	.byte	0x04, 0x28
        /*0072*/ 	.short	(.L_511 - .L_510)


	//   ....[0]....
.L_510:
        /*0074*/ 	.word	0x000014d0


	//   ....[1]....
        /*0078*/ 	.word	0x00001500


	//   ....[2]....
        /*007c*/ 	.word	0x000015e0


	//   ....[3]....
        /*0080*/ 	.word	0x00001600


	//   ....[4]....
        /*0084*/ 	.word	0x00001640


	//   ....[5]....
        /*0088*/ 	.word	0x00001660


	//   ....[6]....
        /*008c*/ 	.word	0x00001690


	//   ....[7]....
        /*0090*/ 	.word	0x000016b0


	//   ....[8]....
        /*0094*/ 	.word	0x000016e0


	//   ....[9]....
        /*0098*/ 	.word	0x00001700


	//----- nvinfo : EIATTR_EXIT_INSTR_OFFSETS
	.align		4
.L_511:
        /*009c*/ 	.byte	0x04, 0x1c
        /*009e*/ 	.short	(.L_513 - .L_512)


	//   ....[0]....
.L_512:
        /*00a0*/ 	.word	0x00004400


	//   ....[1]....
        /*00a4*/ 	.word	0x00004540


	//   ....[2]....
        /*00a8*/ 	.word	0x00004790


	//----- nvinfo : EIATTR_MAX_THREADS
	.align		4
.L_513:
        /*00ac*/ 	.byte	0x04, 0x05
        /*00ae*/ 	.short	(.L_515 - .L_514)
.L_514:
        /*00b0*/ 	.word	0x00000080
        /*00b4*/ 	.word	0x00000001
        /*00b8*/ 	.word	0x00000001


	//----- nvinfo : EIATTR_CRS_STACK_SIZE
	.align		4
.L_515:
        /*00bc*/ 	.byte	0x04, 0x1e
        /*00be*/ 	.short	(.L_517 - .L_516)
.L_516:
        /*00c0*/ 	.word	0x00000000
.L_517:


//--------------------- .nv.info._Z35group_norm_nhwc_bwd_one_pass_kernelI11Bf16IOFp32WLi256ELi8ELi128EEv26Group_norm_nhwc_bwd_params --------------------------
	.section	.nv.info._Z35group_norm_nhwc_bwd_one_pass_kernelI11Bf16IOFp32WLi256ELi8ELi128EEv26Group_norm_nhwc_bwd_params,"",@"SHT_CUDA_INFO"
	.sectionflags	@""
	.align	4


	//----- nvinfo : EIATTR_CUDA_API_VERSION
	.align		4
        /*0000*/ 	.byte	0x04, 0x37
        /*0002*/ 	.short	(.L_519 - .L_518)
.L_518:
        /*0004*/ 	.word	0x00000082


	//----- nvinfo : EIATTR_SW2861232_WAR
	.align		4
.L_519:
        /*0008*/ 	.byte	0x01, 0x35
	.zero		2


	//----- nvinfo : EIATTR_PARAM_CBANK
	.align		4
        /*000c*/ 	.byte	0x04, 0x0a
        /*000e*/ 	.short	(.L_521 - .L_520)
	.align		4
.L_520:
        /*0010*/ 	.word	index@(.nv.constant0._Z35group_norm_nhwc_bwd_one_pass_kernelI11Bf16IOFp32WLi256ELi8ELi128EEv26Group_norm_nhwc_bwd_params)
        /*0014*/ 	.short	0x0160
        /*0016*/ 	.short	0x00b8


	//----- nvinfo : EIATTR_CBANK_PARAM_SIZE
	.align		4
.L_521:
        /*0018*/ 	.byte	0x03, 0x19
        /*001a*/ 	.short	0x00b8


	//----- nvinfo : EIATTR_KPARAM_INFO
	.align		4
        /*001c*/ 	.byte	0x04, 0x17
        /*001e*/ 	.short	(.L_523 - .L_522)
.L_522:
        /*0020*/ 	.word	0x00000000
        /*0024*/ 	.short	0x0000
        /*0026*/ 	.short	0x0000
        /*0028*/ 	.byte	0x00, 0xf0, 0xe1, 0x02


	//----- nvinfo : EIATTR_MAXREG_COUNT
	.align		4
.L_523:
        /*002c*/ 	.byte	0x03, 0x1b
        /*002e*/ 	.short	0x00ff


	//----- nvinfo : EIATTR_NUM_BARRIERS
	.align		4
        /*0030*/ 	.byte	0x02, 0x4c
        /*0032*/ 	.byte	0x01
	.zero		1


	//----- nvinfo : EIATTR_MERCURY_ISA_VERSION
	.align		4
        /*0034*/ 	.byte	0x03, 0x5f
        /*0036*/ 	.short	0x0000


	//----- nvinfo : EIATTR_INT_WARP_WIDE_INSTR_OFFSETS
	.align		4
        /*0038*/ 	.byte	0x04, 0x31
        /*003a*/ 	.short	(.L_525 - .L_524)


	//   ....[0]....
.L_524:
        /*003c*/ 	.word	0x00003240


	//   ....[1]....
        /*0040*/ 	.word	0x00005d90


	//----- nvinfo : EIATTR_COOP_GROUP_MASK_REGIDS
	.align		4
.L_525:
        /*0044*/ 	.byte	0x04, 0x29
        /*0046*/ 	.short	(.L_527 - .L_526)


	//   ....[0]....
.L_526:
        /*0048*/ 	.word	0xffffffff


	//   ....[1]....
        /*004c*/ 	.word	0xffffffff


	//   ....[2]....
        /*0050*/ 	.word	0xffffffff


	//   ....[3]....
        /*0054*/ 	.word	0xffffffff


	//   ....[4]....
        /*0058*/ 	.word	0xffffffff


	//   ....[5]....
        /*005c*/ 	.word	0xffffffff


	//   ....[6]....
        /*0060*/ 	.word	0xffffffff


	//   ....[7]....
        /*0064*/ 	.word	0xffffffff


	//   ....[8]....
        /*0068*/ 	.word	0xffffffff


	//   ....[9]....
        /*006c*/ 	.word	0xffffffff


	//----- nvinfo : EIATTR_COOP_GROUP_INSTR_OFFSETS
	.align		4
.L_527:
        /*0070*/ 	.byte	0x04, 0x28
        /*0072*/ 	.short	(.L_529 - .L_528)


	//   ....[0]....
.L_528:
        /*0074*/ 	.word	0x00002320


	//   ....[1]....
        /*0078*/ 	.word	0x00002340


	//   ....[2]....
        /*007c*/ 	.word	0x00002380


	//   ....[3]....
        /*0080*/ 	.word	0x000023a0


	//   ....[4]....
        /*0084*/ 	.word	0x000023d0


	//   ....[5]....
        /*0088*/ 	.word	0x000023f0


	//   ....[6]....
        /*008c*/ 	.word	0x00002420


	//   ....[7]....
        /*0090*/ 	.word	0x00002440


	//   ....[8]....
        /*0094*/ 	.word	0x00002470


	//   ....[9]....
        /*0098*/ 	.word	0x00002490


	//----- nvinfo : EIATTR_EXIT_INSTR_OFFSETS
	.align		4
.L_529:
        /*009c*/ 	.byte	0x04, 0x1c
        /*009e*/ 	.short	(.L_531 - .L_530)


	//   ....[0]....
.L_530:
        /*00a0*/ 	.word	0x00005e00


	//   ....[1]....
        /*00a4*/ 	.word	0x00005f40


	//   ....[2]....
        /*00a8*/ 	.word	0x00006190


	//----- nvinfo : EIATTR_MAX_THREADS
	.align		4
.L_531:
        /*00ac*/ 	.byte	0x04, 0x05
        /*00ae*/ 	.short	(.L_533 - .L_532)
.L_532:
        /*00b0*/ 	.word	0x00000080
        /*00b4*/ 	.word	0x00000001
        /*00b8*/ 	.word	0x00000001


	//----- nvinfo : EIATTR_CRS_STACK_SIZE
	.align		4
.L_533:
        /*00bc*/ 	.byte	0x04, 0x1e
        /*00be*/ 	.short	(.L_535 - .L_534)
.L_534:
        /*00c0*/ 	.word	0x00000000
.L_535:


//--------------------- .nv.info._Z35group_norm_nhwc_bwd_one_pass_kernelI11Bf16IOFp32WLi512ELi8ELi128EEv26Group_norm_nhwc_bwd_params --------------------------
	.section	.nv.info._Z35group_norm_nhwc_bwd_one_pass_kernelI11Bf16IOFp32WLi512ELi8ELi128EEv26Group_norm_nhwc_bwd_params,"",@"SHT_CUDA_INFO"
	.sectionflags	@""
	.align	4


	//----- nvinfo : EIATTR_CUDA_API_VERSION
	.align		4
        /*0000*/ 	.byte	0x04, 0x37
        /*0002*/ 	.short	(.L_537 - .L_536)
.L_536:
        /*0004*/ 	.word	0x00000082


	//----- nvinfo : EIATTR_SW2861232_WAR
	.align		4
.L_537:
        /*0008*/ 	.byte	0x01, 0x35
	.zero		2


	//----- nvinfo : EIATTR_PARAM_CBANK
	.align		4
        /*000c*/ 	.byte	0x04, 0x0a
        /*000e*/ 	.short	(.L_539 - .L_538)
	.align		4
.L_538:
        /*0010*/ 	.word	index@(.nv.constant0._Z35group_norm_nhwc_bwd_one_pass_kernelI11Bf16IOFp32WLi512ELi8ELi128EEv26Group_norm_nhwc_bwd_params)
        /*0014*/ 	.short	0x0160
        /*0016*/ 	.short	0x00b8


	//----- nvinfo : EIATTR_CBANK_PARAM_SIZE
	.align		4
.L_539:
        /*0018*/ 	.byte	0x03, 0x19
        /*001a*/ 	.short	0x00b8


	//----- nvinfo : EIATTR_KPARAM_INFO
	.align		4
        /*001c*/ 	.byte	0x04, 0x17
        /*001e*/ 	.short	(.L_541 - .L_540)
.L_540:
        /*0020*/ 	.word	0x00000000
        /*0024*/ 	.short	0x0000
        /*0026*/ 	.short	0x0000
        /*0028*/ 	.byte	0x00, 0xf0, 0xe1, 0x02


	//----- nvinfo : EIATTR_MAXREG_COUNT
	.align		4
.L_541:
        /*002c*/ 	.byte	0x03, 0x1b
        /*002e*/ 	.short	0x00ff


	//----- nvinfo : EIATTR_NUM_BARRIERS
	.align		4
        /*0030*/ 	.byte	0x02, 0x4c
        /*0032*/ 	.byte	0x01
	.zero		1


	//----- nvinfo : EIATTR_ANNOTATIONS
	.align		4
        /*0034*/ 	.byte	0x04, 0x55
        /*0036*/ 	.short	(.L_543 - .L_542)


	//   ....[0]....
.L_542:
        /*0038*/ 	.word	0x00000001
        /*003c*/ 	.byte	0x00, 0x02, 0x00, 0x00, 0x01, 0x00, 0x00, 0x00, 0x40, 0x02, 0x00, 0x00, 0x01, 0x00, 0x00, 0x00
        /*004c*/ 	.byte	0x80, 0x06, 0x00, 0x00, 0x01, 0x00, 0x00, 0x00, 0x00, 0x42, 0x00, 0x00


	//----- nvinfo : EIATTR_MERCURY_ISA_VERSION
	.align		4
.L_543:
        /*0058*/ 	.byte	0x03, 0x5f
        /*005a*/ 	.short	0x0000


	//----- nvinfo : EIATTR_INT_WARP_WIDE_INSTR_OFFSETS
	.align		4
        /*005c*/ 	.byte	0x04, 0x31
        /*005e*/ 	.short	(.L_545 - .L_544)


	//   ....[0]....
.L_544:
        /*0060*/ 	.word	0x00005140


	//   ....[1]....
        /*0064*/ 	.word	0x000094c0


	//----- nvinfo : EIATTR_COOP_GROUP_MASK_REGIDS
	.align		4
.L_545:
        /*0068*/ 	.byte	0x04, 0x29
        /*006a*/ 	.short	(.L_547 - .L_546)


	//   ....[0]....
.L_546:
        /*006c*/ 	.word	0xffffffff


	//   ....[1]....
        /*0070*/ 	.word	0xffffffff


	//   ....[2]....
        /*0074*/ 	.word	0xffffffff


	//   ....[3]....
        /*0078*/ 	.word	0xffffffff


	//   ....[4]....
        /*007c*/ 	.word	0xffffffff


	//   ....[5]....
        /*0080*/ 	.word	0xffffffff


	//   ....[6]....
        /*0084*/ 	.word	0xffffffff


	//   ....[7]....
        /*0088*/ 	.word	0xffffffff


	//   ....[8]....
        /*008c*/ 	.word	0xffffffff


	//   ....[9]....
        /*0090*/ 	.word	0xffffffff


	//----- nvinfo : EIATTR_COOP_GROUP_INSTR_OFFSETS
	.align		4
.L_547:
        /*0094*/ 	.byte	0x04, 0x28
        /*0096*/ 	.short	(.L_549 - .L_548)


	//   ....[0]....
.L_548:
        /*0098*/ 	.word	0x00004050


	//   ....[1]....
        /*009c*/ 	.word	0x00004060


	//   ....[2]....
        /*00a0*/ 	.word	0x000040a0


	//   ....[3]....
        /*00a4*/ 	.word	0x000040c0


	//   ....[4]....
        /*00a8*/ 	.word	0x000040f0


	//   ....[5]....
        /*00ac*/ 	.word	0x00004110


	//   ....[6]....
        /*00b0*/ 	.word	0x00004140


	//   ....[7]....
        /*00b4*/ 	.word	0x00004160


	//   ....[8]....
        /*00b8*/ 	.word	0x00004190


	//   ....[9]....
        /*00bc*/ 	.word	0x000041b0


	//----- nvinfo : EIATTR_EXIT_INSTR_OFFSETS
	.align		4
.L_549:
        /*00c0*/ 	.byte	0x04, 0x1c
        /*00c2*/ 	.short	(.L_551 - .L_550)


	//   ....[0]....
.L_550:
        /*00c4*/ 	.word	0x00009530


	//   ....[1]....
        /*00c8*/ 	.word	0x00009670


	//   ....[2]....
        /*00cc*/ 	.word	0x000098c0


	//----- nvinfo : EIATTR_MAX_THREADS
	.align		4
.L_551:
        /*00d0*/ 	.byte	0x04, 0x05
        /*00d2*/ 	.short	(.L_553 - .L_552)
.L_552:
        /*00d4*/ 	.word	0x00000080
        /*00d8*/ 	.word	0x00000001
        /*00dc*/ 	.word	0x00000001


	//----- nvinfo : EIATTR_CRS_STACK_SIZE
	.align		4
.L_553:
        /*00e0*/ 	.byte	0x04, 0x1e
        /*00e2*/ 	.short	(.L_555 - .L_554)
.L_554:
        /*00e4*/ 	.word	0x00000000
.L_555:


//--------------------- .nv.info._Z35group_norm_nhwc_bwd_one_pass_kernelI11Bf16IOBf16WLi64ELi8ELi128EEv26Group_norm_nhwc_bwd_params --------------------------
	.section	.nv.info._Z35group_norm_nhwc_bwd_one_pass_kernelI11Bf16IOBf16WLi64ELi8ELi128EEv26Group_norm_nhwc_bwd_params,"",@"SHT_CUDA_INFO"
	.sectionflags	@""
	.align	4


	//----- nvinfo : EIATTR_CUDA_API_VERSION
	.align		4
        /*0000*/ 	.byte	0x04, 0x37
        /*0002*/ 	.short	(.L_557 - .L_556)
.L_556:
        /*0004*/ 	.word	0x00000082


	//----- nvinfo : EIATTR_SW2861232_WAR
	.align		4
.L_557:
        /*0008*/ 	.byte	0x01, 0x35
	.zero		2


	//----- nvinfo : EIATTR_PARAM_CBANK
	.align		4
        /*000c*/ 	.byte	0x04, 0x0a
        /*000e*/ 	.short	(.L_559 - .L_558)
	.align		4
.L_558:
        /*0010*/ 	.word	index@(.nv.constant0._Z35group_norm_nhwc_bwd_one_pass_kernelI11Bf16IOBf16WLi64ELi8ELi128EEv26Group_norm_nhwc_bwd_params)
        /*0014*/ 	.short	0x0160
        /*0016*/ 	.short	0x00b8


	//----- nvinfo : EIATTR_CBANK_PARAM_SIZE
	.align		4
.L_559:
        /*0018*/ 	.byte	0x03, 0x19
        /*001a*/ 	.short	0x00b8


	//----- nvinfo : EIATTR_KPARAM_INFO
	.align		4
        /*001c*/ 	.byte	0x04, 0x17
        /*001e*/ 	.short	(.L_561 - .L_560)
.L_560:
        /*0020*/ 	.word	0x00000000
        /*0024*/ 	.short	0x0000
        /*0026*/ 	.short	0x0000
        /*0028*/ 	.byte	0x00, 0xf0, 0xe1, 0x02


	//----- nvinfo : EIATTR_MAXREG_COUNT
	.align		4
.L_561:
        /*002c*/ 	.byte	0x03, 0x1b
        /*002e*/ 	.short	0x00ff


	//----- nvinfo : EIATTR_NUM_BARRIERS
	.align		4
        /*0030*/ 	.byte	0x02, 0x4c
        /*0032*/ 	.byte	0x01
	.zero		1


	//----- nvinfo : EIATTR_MERCURY_ISA_VERSION
	.align		4
        /*0034*/ 	.byte	0x03, 0x5f
        /*0036*/ 	.short	0x0000


	//----- nvinfo : EIATTR_INT_WARP_WIDE_INSTR_OFFSETS
	.align		4
        /*0038*/ 	.byte	0x04, 0x31
        /*003a*/ 	.short	(.L_563 - .L_562)


	//   ....[0]....
.L_562:
        /*003c*/ 	.word	0x00001d30


	//   ....[1]....
        /*0040*/ 	.word	0x00003630


	//----- nvinfo : EIATTR_COOP_GROUP_MASK_REGIDS
	.align		4
.L_563:
        /*0044*/ 	.byte	0x04, 0x29
        /*0046*/ 	.short	(.L_565 - .L_564)


	//   ....[0]....
.L_564:
        /*0048*/ 	.word	0xffffffff


	//   ....[1]....
        /*004c*/ 	.word	0xffffffff


	//   ....[2]....
        /*0050*/ 	.word	0xffffffff


	//   ....[3]....
        /*0054*/ 	.word	0xffffffff


	//   ....[4]....
        /*0058*/ 	.word	0xffffffff


	//   ....[5]....
        /*005c*/ 	.word	0xffffffff


	//   ....[6]....
        /*0060*/ 	.word	0xffffffff


	//   ....[7]....
        /*0064*/ 	.word	0xffffffff


	//   ....[8]....
        /*0068*/ 	.word	0xffffffff


	//   ....[9]....
        /*006c*/ 	.word	0xffffffff


	//----- nvinfo : EIATTR_COOP_GROUP_INSTR_OFFSETS
	.align		4
.L_565:
        /*0070*/ 	.byte	0x04, 0x28
        /*0072*/ 	.short	(.L_567 - .L_566)


	//   ....[0]....
.L_566:
        /*0074*/ 	.word	0x00000e20


	//   ....[1]....
        /*0078*/ 	.word	0x00000e30


	//   ....[2]....
        /*007c*/ 	.word	0x00000e60


	//   ....[3]....
        /*0080*/ 	.word	0x00000e80


	//   ....[4]....
        /*0084*/ 	.word	0x00000eb0


	//   ....[5]....
        /*0088*/ 	.word	0x00000ed0


	//   ....[6]....
        /*008c*/ 	.word	0x00000f00


	//   ....[7]....
        /*0090*/ 	.word	0x00000f20


	//   ....[8]....
        /*0094*/ 	.word	0x00000f50


	//   ....[9]....
        /*0098*/ 	.word	0x00000f70


	//----- nvinfo : EIATTR_EXIT_INSTR_OFFSETS
	.align		4
.L_567:
        /*009c*/ 	.byte	0x04, 0x1c
        /*009e*/ 	.short	(.L_569 - .L_568)


	//   ....[0]....
.L_568:
        /*00a0*/ 	.word	0x000036a0


	//   ....[1]....
        /*00a4*/ 	.word	0x000037e0


	//   ....[2]....
        /*00a8*/ 	.word	0x00003a60


	//----- nvinfo : EIATTR_MAX_THREADS
	.align		4
.L_569:
        /*00ac*/ 	.byte	0x04, 0x05
        /*00ae*/ 	.short	(.L_571 - .L_570)
.L_570:
        /*00b0*/ 	.word	0x00000080
        /*00b4*/ 	.word	0x00000001
        /*00b8*/ 	.word	0x00000001


	//----- nvinfo : EIATTR_CRS_STACK_SIZE
	.align		4
.L_571:
        /*00bc*/ 	.byte	0x04, 0x1e
        /*00be*/ 	.short	(.L_573 - .L_572)
.L_572:
        /*00c0*/ 	.word	0x00000000
.L_573:


//--------------------- .nv.info._Z35group_norm_nhwc_bwd_one_pass_kernelI11Bf16IOBf16WLi128ELi8ELi128EEv26Group_norm_nhwc_bwd_params --------------------------
	.section	.nv.info._Z35group_norm_nhwc_bwd_one_pass_kernelI11Bf16IOBf16WLi128ELi8ELi128EEv26Group_norm_nhwc_bwd_params,"",@"SHT_CUDA_INFO"
	.sectionflags	@""
	.align	4


	//----- nvinfo : EIATTR_CUDA_API_VERSION
	.align		4
        /*0000*/ 	.byte	0x04, 0x37
        /*0002*/ 	.short	(.L_575 - .L_574)
.L_574:
        /*0004*/ 	.word	0x00000082


	//----- nvinfo : EIATTR_SW2861232_WAR
	.align		4
.L_575:
        /*0008*/ 	.byte	0x01, 0x35
	.zero		2


	//----- nvinfo : EIATTR_PARAM_CBANK
	.align		4
        /*000c*/ 	.byte	0x04, 0x0a
        /*000e*/ 	.short	(.L_577 - .L_576)
	.align		4
.L_576:
        /*0010*/ 	.word	index@(.nv.constant0._Z35group_norm_nhwc_bwd_one_pass_kernelI11Bf16IOBf16WLi128ELi8ELi128EEv26Group_norm_nhwc_bwd_params)
        /*0014*/ 	.short	0x0160
        /*0016*/ 	.short	0x00b8


	//----- nvinfo : EIATTR_CBANK_PARAM_SIZE
	.align		4
.L_577:
        /*0018*/ 	.byte	0x03, 0x19
        /*001a*/ 	.short	0x00b8


	//----- nvinfo : EIATTR_KPARAM_INFO
	.align		4
        /*001c*/ 	.byte	0x04, 0x17
        /*001e*/ 	.short	(.L_579 - .L_578)
.L_578:
        /*0020*/ 	.word	0x00000000
        /*0024*/ 	.short	0x0000
        /*0026*/ 	.short	0x0000
        /*0028*/ 	.byte	0x00, 0xf0, 0xe1, 0x02


	//----- nvinfo : EIATTR_MAXREG_COUNT
	.align		4
.L_579:
        /*002c*/ 	.byte	0x03, 0x1b
        /*002e*/ 	.short	0x00ff


	//----- nvinfo : EIATTR_NUM_BARRIERS
	.align		4
        /*0030*/ 	.byte	0x02, 0x4c
        /*0032*/ 	.byte	0x01
	.zero		1


	//----- nvinfo : EIATTR_MERCURY_ISA_VERSION
	.align		4
        /*0034*/ 	.byte	0x03, 0x5f
        /*0036*/ 	.short	0x0000


	//----- nvinfo : EIATTR_INT_WARP_WIDE_INSTR_OFFSETS
	.align		4
        /*0038*/ 	.byte	0x04, 0x31
        /*003a*/ 	.short	(.L_581 - .L_580)


	//   ....[0]....
.L_580:
        /*003c*/ 	.word	0x000024a0


	//   ....[1]....
        /*0040*/ 	.word	0x000043f0


	//----- nvinfo : EIATTR_COOP_GROUP_MASK_REGIDS
	.align		4
.L_581:
        /*0044*/ 	.byte	0x04, 0x29
        /*0046*/ 	.short	(.L_583 - .L_582)


	//   ....[0]....
.L_582:
        /*0048*/ 	.word	0xffffffff


	//   ....[1]....
        /*004c*/ 	.word	0xffffffff


	//   ....[2]....
        /*0050*/ 	.word	0xffffffff


	//   ....[3]....
        /*0054*/ 	.word	0xffffffff


	//   ....[4]....
        /*0058*/ 	.word	0xffffffff


	//   ....[5]....
        /*005c*/ 	.word	0xffffffff


	//   ....[6]....
        /*0060*/ 	.word	0xffffffff


	//   ....[7]....
        /*0064*/ 	.word	0xffffffff


	//   ....[8]....
        /*0068*/ 	.word	0xffffffff


	//   ....[9]....
        /*006c*/ 	.word	0xffffffff


	//----- nvinfo : EIATTR_COOP_GROUP_INSTR_OFFSETS
	.align		4
.L_583:
        /*0070*/ 	.byte	0x04, 0x28
        /*0072*/ 	.short	(.L_585 - .L_584)


	//   ....[0]....
.L_584:
        /*0074*/ 	.word	0x00001520


	//   ....[1]....
        /*0078*/ 	.word	0x00001550


	//   ....[2]....
        /*007c*/ 	.word	0x00001630


	//   ....[3]....
        /*0080*/ 	.word	0x00001660


	//   ....[4]....
        /*0084*/ 	.word	0x000016a0


	//   ....[5]....
        /*0088*/ 	.word	0x000016c0


	//   ....[6]....
        /*008c*/ 	.word	0x000016f0


	//   ....[7]....
        /*0090*/ 	.word	0x00001710


	//   ....[8]....
        /*0094*/ 	.word	0x00001740


	//   ....[9]....
        /*0098*/ 	.word	0x00001760


	//----- nvinfo : EIATTR_EXIT_INSTR_OFFSETS
	.align		4
.L_585:
        /*009c*/ 	.byte	0x04, 0x1c
        /*009e*/ 	.short	(.L_587 - .L_586)


	//   ....[0]....
.L_586:
        /*00a0*/ 	.word	0x00004460


	//   ....[1]....
        /*00a4*/ 	.word	0x000045a0


	//   ....[2]....
        /*00a8*/ 	.word	0x00004820


	//----- nvinfo : EIATTR_MAX_THREADS
	.align		4
.L_587:
        /*00ac*/ 	.byte	0x04, 0x05
        /*00ae*/ 	.short	(.L_589 - .L_588)
.L_588:
        /*00b0*/ 	.word	0x00000080
        /*00b4*/ 	.word	0x00000001
        /*00b8*/ 	.word	0x00000001


	//----- nvinfo : EIATTR_CRS_STACK_SIZE
	.align		4
.L_589:
        /*00bc*/ 	.byte	0x04, 0x1e
        /*00be*/ 	.short	(.L_591 - .L_590)
.L_590:
        /*00c0*/ 	.word	0x00000000
.L_591:


//--------------------- .nv.info._Z35group_norm_nhwc_bwd_one_pass_kernelI11Bf16IOBf16WLi256ELi8ELi128EEv26Group_norm_nhwc_bwd_params --------------------------
	.section	.nv.info._Z35group_norm_nhwc_bwd_one_pass_kernelI11Bf16IOBf16WLi256ELi8ELi128EEv26Group_norm_nhwc_bwd_params,"",@"SHT_CUDA_INFO"
	.sectionflags	@""
	.align	4


	//----- nvinfo : EIATTR_CUDA_API_VERSION
	.align		4
        /*0000*/ 	.byte	0x04, 0x37
        /*0002*/ 	.short	(.L_593 - .L_592)
.L_592:
        /*0004*/ 	.word	0x00000082


	//----- nvinfo : EIATTR_SW2861232_WAR
	.align		4
.L_593:
        /*0008*/ 	.byte	0x01, 0x35
	.zero		2


	//----- nvinfo : EIATTR_PARAM_CBANK
	.align		4
        /*000c*/ 	.byte	0x04, 0x0a
        /*000e*/ 	.short	(.L_595 - .L_594)
	.align		4
.L_594:
        /*0010*/ 	.word	index@(.nv.constant0._Z35group_norm_nhwc_bwd_one_pass_kernelI11Bf16IOBf16WLi256ELi8ELi128EEv26Group_norm_nhwc_bwd_params)
        /*0014*/ 	.short	0x0160
        /*0016*/ 	.short	0x00b8


	//----- nvinfo : EIATTR_CBANK_PARAM_SIZE
	.align		4
.L_595:
        /*0018*/ 	.byte	0x03, 0x19
        /*001a*/ 	.short	0x00b8


	//----- nvinfo : EIATTR_KPARAM_INFO
	.align		4
        /*001c*/ 	.byte	0x04, 0x17
        /*001e*/ 	.short	(.L_597 - .L_596)
.L_596:
        /*0020*/ 	.word	0x00000000
        /*0024*/ 	.short	0x0000
        /*0026*/ 	.short	0x0000
        /*0028*/ 	.byte	0x00, 0xf0, 0xe1, 0x02


	//----- nvinfo : EIATTR_MAXREG_COUNT
	.align		4
.L_597:
        /*002c*/ 	.byte	0x03, 0x1b
        /*002e*/ 	.short	0x00ff


	//----- nvinfo : EIATTR_NUM_BARRIERS
	.align		4
        /*0030*/ 	.byte	0x02, 0x4c
        /*0032*/ 	.byte	0x01
	.zero		1


	//----- nvinfo : EIATTR_MERCURY_ISA_VERSION
	.align		4
        /*0034*/ 	.byte	0x03, 0x5f
        /*0036*/ 	.short	0x0000


	//----- nvinfo : EIATTR_INT_WARP_WIDE_INSTR_OFFSETS
	.align		4
        /*0038*/ 	.byte	0x04, 0x31
        /*003a*/ 	.short	(.L_599 - .L_598)


	//   ....[0]....
.L_598:
        /*003c*/ 	.word	0x000032c0


	//   ....[1]....
        /*0040*/ 	.word	0x00005e10


	//----- nvinfo : EIATTR_COOP_GROUP_MASK_REGIDS
	.align		4
.L_599:
        /*0044*/ 	.byte	0x04, 0x29
        /*0046*/ 	.short	(.L_601 - .L_600)


	//   ....[0]....
.L_600:
        /*0048*/ 	.word	0xffffffff


	//   ....[1]....
        /*004c*/ 	.word	0xffffffff


	//   ....[2]....
        /*0050*/ 	.word	0xffffffff


	//   ....[3]....
        /*0054*/ 	.word	0xffffffff


	//   ....[4]....
        /*0058*/ 	.word	0xffffffff


	//   ....[5]....
        /*005c*/ 	.word	0xffffffff


	//   ....[6]....
        /*0060*/ 	.word	0xffffffff


	//   ....[7]....
        /*0064*/ 	.word	0xffffffff


	//   ....[8]....
        /*0068*/ 	.word	0xffffffff


	//   ....[9]....
        /*006c*/ 	.word	0xffffffff


	//----- nvinfo : EIATTR_COOP_GROUP_INSTR_OFFSETS
	.align		4
.L_601:
        /*0070*/ 	.byte	0x04, 0x28
        /*0072*/ 	.short	(.L_603 - .L_602)


	//   ....[0]....
.L_602:
        /*0074*/ 	.word	0x00002390


	//   ....[1]....
        /*0078*/ 	.word	0x000023c0


	//   ....[2]....
        /*007c*/ 	.word	0x00002450


	//   ....[3]....
        /*0080*/ 	.word	0x00002470


	//   ....[4]....
        /*0084*/ 	.word	0x000024a0


	//   ....[5]....
        /*0088*/ 	.word	0x000024c0


	//   ....[6]....
        /*008c*/ 	.word	0x000024f0


	//   ....[7]....
        /*0090*/ 	.word	0x00002510


	//   ....[8]....
        /*0094*/ 	.word	0x00002540


	//   ....[9]....
        /*0098*/ 	.word	0x00002560


	//----- nvinfo : EIATTR_EXIT_INSTR_OFFSETS
	.align		4
.L_603:
        /*009c*/ 	.byte	0x04, 0x1c
        /*009e*/ 	.short	(.L_605 - .L_604)


	//   ....[0]....
.L_604:
        /*00a0*/ 	.word	0x00005e80


	//   ....[1]....
        /*00a4*/ 	.word	0x00005fc0


	//   ....[2]....
        /*00a8*/ 	.word	0x00006240


	//----- nvinfo : EIATTR_MAX_THREADS
	.align		4
.L_605:
        /*00ac*/ 	.byte	0x04, 0x05
        /*00ae*/ 	.short	(.L_607 - .L_606)
.L_606:
        /*00b0*/ 	.word	0x00000080
        /*00b4*/ 	.word	0x00000001
        /*00b8*/ 	.word	0x00000001


	//----- nvinfo : EIATTR_CRS_STACK_SIZE
	.align		4
.L_607:
        /*00bc*/ 	.byte	0x04, 0x1e
        /*00be*/ 	.short	(.L_609 - .L_608)
.L_608:
        /*00c0*/ 	.word	0x00000000
.L_609:


//--------------------- .nv.info._Z35group_norm_nhwc_bwd_one_pass_kernelI11Bf16IOBf16WLi512ELi8ELi128EEv26Group_norm_nhwc_bwd_params --------------------------
	.section	.nv.info._Z35group_norm_nhwc_bwd_one_pass_kernelI11Bf16IOBf16WLi512ELi8ELi128EEv26Group_norm_nhwc_bwd_params,"",@"SHT_CUDA_INFO"
	.sectionflags	@""
	.align	4


	//----- nvinfo : EIATTR_CUDA_API_VERSION
	.align		4
        /*0000*/ 	.byte	0x04, 0x37
        /*0002*/ 	.short	(.L_611 - .L_610)
.L_610:
        /*0004*/ 	.word	0x00000082


	//----- nvinfo : EIATTR_SW2861232_WAR
	.align		4
.L_611:
        /*0008*/ 	.byte	0x01, 0x35
	.zero		2


	//----- nvinfo : EIATTR_PARAM_CBANK
	.align		4
        /*000c*/ 	.byte	0x04, 0x0a
        /*000e*/ 	.short	(.L_613 - .L_612)
	.align		4
.L_612:
        /*0010*/ 	.word	index@(.nv.constant0._Z35group_norm_nhwc_bwd_one_pass_kernelI11Bf16IOBf16WLi512ELi8ELi128EEv26Group_norm_nhwc_bwd_params)
        /*0014*/ 	.short	0x0160
        /*0016*/ 	.short	0x00b8


	//----- nvinfo : EIATTR_CBANK_PARAM_SIZE
	.align		4
.L_613:
        /*0018*/ 	.byte	0x03, 0x19
        /*001a*/ 	.short	0x00b8


	//----- nvinfo : EIATTR_KPARAM_INFO
	.align		4
        /*001c*/ 	.byte	0x04, 0x17
        /*001e*/ 	.short	(.L_615 - .L_614)
.L_614:
        /*0020*/ 	.word	0x00000000
        /*0024*/ 	.short	0x0000
        /*0026*/ 	.short	0x0000
        /*0028*/ 	.byte	0x00, 0xf0, 0xe1, 0x02


	//----- nvinfo : EIATTR_MAXREG_COUNT
	.align		4
.L_615:
        /*002c*/ 	.byte	0x03, 0x1b
        /*002e*/ 	.short	0x00ff


	//----- nvinfo : EIATTR_NUM_BARRIERS
	.align		4
        /*0030*/ 	.byte	0x02, 0x4c
        /*0032*/ 	.byte	0x01
	.zero		1


	//----- nvinfo : EIATTR_ANNOTATIONS
	.align		4
        /*0034*/ 	.byte	0x04, 0x55
        /*0036*/ 	.short	(.L_617 - .L_616)


	//   ....[0]....
.L_616:
        /*0038*/ 	.word	0x00000001
        /*003c*/ 	.byte	0x00, 0x02, 0x00, 0x00, 0x01, 0x00, 0x00, 0x00, 0x40, 0x02, 0x00, 0x00, 0x01, 0x00, 0x00, 0x00
        /*004c*/ 	.byte	0x80, 0x06, 0x00, 0x00, 0x01, 0x00, 0x00, 0x00, 0x70, 0x42, 0x00, 0x00


	//----- nvinfo : EIATTR_MERCURY_ISA_VERSION
	.align		4
.L_617:
        /*0058*/ 	.byte	0x03, 0x5f
        /*005a*/ 	.short	0x0000


	//----- nvinfo : EIATTR_INT_WARP_WIDE_INSTR_OFFSETS
	.align		4
        /*005c*/ 	.byte	0x04, 0x31
        /*005e*/ 	.short	(.L_619 - .L_618)


	//   ....[0]....
.L_618:
        /*0060*/ 	.word	0x000051b0


	//   ....[1]....
        /*0064*/ 	.word	0x00009530


	//----- nvinfo : EIATTR_COOP_GROUP_MASK_REGIDS
	.align		4
.L_619:
        /*0068*/ 	.byte	0x04, 0x29
        /*006a*/ 	.short	(.L_621 - .L_620)


	//   ....[0]....
.L_620:
        /*006c*/ 	.word	0xffffffff


	//   ....[1]....
        /*0070*/ 	.word	0xffffffff


	//   ....[2]....
        /*0074*/ 	.word	0xffffffff


	//   ....[3]....
        /*0078*/ 	.word	0xffffffff


	//   ....[4]....
        /*007c*/ 	.word	0xffffffff


	//   ....[5]....
        /*0080*/ 	.word	0xffffffff


	//   ....[6]....
        /*0084*/ 	.word	0xffffffff


	//   ....[7]....
        /*0088*/ 	.word	0xffffffff


	//   ....[8]....
        /*008c*/ 	.word	0xffffffff


	//   ....[9]....
        /*0090*/ 	.word	0xffffffff


	//----- nvinfo : EIATTR_COOP_GROUP_INSTR_OFFSETS
	.align		4
.L_621:
        /*0094*/ 	.byte	0x04, 0x28
        /*0096*/ 	.short	(.L_623 - .L_622)


	//   ....[0]....
.L_622:
        /*0098*/ 	.word	0x000040c0


	//   ....[1]....
        /*009c*/ 	.word	0x000040d0


	//   ....[2]....
        /*00a0*/ 	.word	0x00004110


	//   ....[3]....
        /*00a4*/ 	.word	0x00004130


	//   ....[4]....
        /*00a8*/ 	.word	0x00004160


	//   ....[5]....
        /*00ac*/ 	.word	0x00004180


	//   ....[6]....
        /*00b0*/ 	.word	0x000041b0


	//   ....[7]....
        /*00b4*/ 	.word	0x000041d0


	//   ....[8]....
        /*00b8*/ 	.word	0x00004200


	//   ....[9]....
        /*00bc*/ 	.word	0x00004220


	//----- nvinfo : EIATTR_EXIT_INSTR_OFFSETS
	.align		4
.L_623:
        /*00c0*/ 	.byte	0x04, 0x1c
        /*00c2*/ 	.short	(.L_625 - .L_624)


	//   ....[0]....
.L_624:
        /*00c4*/ 	.word	0x000095a0


	//   ....[1]....
        /*00c8*/ 	.word	0x000096e0


	//   ....[2]....
        /*00cc*/ 	.word	0x00009960


	//----- nvinfo : EIATTR_MAX_THREADS
	.align		4
.L_625:
        /*00d0*/ 	.byte	0x04, 0x05
        /*00d2*/ 	.short	(.L_627 - .L_626)
.L_626:
        /*00d4*/ 	.word	0x00000080
        /*00d8*/ 	.word	0x00000001
        /*00dc*/ 	.word	0x00000001


	//----- nvinfo : EIATTR_CRS_STACK_SIZE
	.align		4
.L_627:
        /*00e0*/ 	.byte	0x04, 0x1e
        /*00e2*/ 	.short	(.L_629 - .L_628)
.L_628:
        /*00e4*/ 	.word	0x00000000
.L_629:


//--------------------- .nv.info._Z35group_norm_nhwc_bwd_one_pass_kernelI11Bf16IOFp16WLi64ELi8ELi128EEv26Group_norm_nhwc_bwd_params --------------------------
	.section	.nv.info._Z35group_norm_nhwc_bwd_one_pass_kernelI11Bf16IOFp16WLi64ELi8ELi128EEv26Group_norm_nhwc_bwd_params,"",@"SHT_CUDA_INFO"
	.sectionflags	@""
	.align	4


	//----- nvinfo : EIATTR_CUDA_API_VERSION
	.align		4
        /*0000*/ 	.byte	0x04, 0x37
        /*0002*/ 	.short	(.L_631 - .L_630)
.L_630:
        /*0004*/ 	.word	0x00000082


	//----- nvinfo : EIATTR_SW2861232_WAR
	.align		4
.L_631:
        /*0008*/ 	.byte	0x01, 0x35
	.zero		2


	//----- nvinfo : EIATTR_PARAM_CBANK
	.align		4
        /*000c*/ 	.byte	0x04, 0x0a
        /*000e*/ 	.short	(.L_633 - .L_632)
	.align		4
.L_632:
        /*0010*/ 	.word	index@(.nv.constant0._Z35group_norm_nhwc_bwd_one_pass_kernelI11Bf16IOFp16WLi64ELi8ELi128EEv26Group_norm_nhwc_bwd_params)
        /*0014*/ 	.short	0x0160
        /*0016*/ 	.short	0x00b8


	//----- nvinfo : EIATTR_CBANK_PARAM_SIZE
	.align		4
.L_633:
        /*0018*/ 	.byte	0x03, 0x19
        /*001a*/ 	.short	0x00b8


	//----- nvinfo : EIATTR_KPARAM_INFO
	.align		4
        /*001c*/ 	.byte	0x04, 0x17
        /*001e*/ 	.short	(.L_635 - .L_634)
.L_634:
        /*0020*/ 	.word	0x00000000
        /*0024*/ 	.short	0x0000
        /*0026*/ 	.short	0x0000
        /*0028*/ 	.byte	0x00, 0xf0, 0xe1, 0x02


	//----- nvinfo : EIATTR_MAXREG_COUNT
	.align		4
.L_635:
        /*002c*/ 	.byte	0x03, 0x1b
        /*002e*/ 	.short	0x00ff


	//----- nvinfo : EIATTR_NUM_BARRIERS
	.align		4
        /*0030*/ 	.byte	0x02, 0x4c
        /*0032*/ 	.byte	0x01
	.zero		1


	//----- nvinfo : EIATTR_MERCURY_ISA_VERSION
	.align		4
        /*0034*/ 	.byte	0x03, 0x5f
        /*0036*/ 	.short	0x0000


	//----- nvinfo : EIATTR_INT_WARP_WIDE_INSTR_OFFSETS
	.align		4
        /*0038*/ 	.byte	0x04, 0x31
        /*003a*/ 	.short	(.L_637 - .L_636)


	//   ....[0]....
.L_636:
        /*003c*/ 	.word	0x00001d30


	//   ....[1]....
        /*0040*/ 	.word	0x00003630


	//----- nvinfo : EIATTR_COOP_GROUP_MASK_REGIDS
	.align		4
.L_637:
        /*0044*/ 	.byte	0x04, 0x29
        /*0046*/ 	.short	(.L_639 - .L_638)


	//   ....[0]....
.L_638:
        /*0048*/ 	.word	0xffffffff


	//   ....[1]....
        /*004c*/ 	.word	0xffffffff


	//   ....[2]....
        /*0050*/ 	.word	0xffffffff


	//   ....[3]....
        /*0054*/ 	.word	0xffffffff


	//   ....[4]....
        /*0058*/ 	.word	0xffffffff


	//   ....[5]....
        /*005c*/ 	.word	0xffffffff


	//   ....[6]....
        /*0060*/ 	.word	0xffffffff


	//   ....[7]....
        /*0064*/ 	.word	0xffffffff


	//   ....[8]....
        /*0068*/ 	.word	0xffffffff


	//   ....[9]....
        /*006c*/ 	.word	0xffffffff


	//----- nvinfo : EIATTR_COOP_GROUP_INSTR_OFFSETS
	.align		4
.L_639:
        /*0070*/ 	.byte	0x04, 0x28
        /*0072*/ 	.short	(.L_641 - .L_640)


	//   ....[0]....
.L_640:
        /*0074*/ 	.word	0x00000e20


	//   ....[1]....
        /*0078*/ 	.word	0x00000e30


	//   ....[2]....
        /*007c*/ 	.word	0x00000e60


	//   ....[3]....
        /*0080*/ 	.word	0x00000e80


	//   ....[4]....
        /*0084*/ 	.word	0x00000eb0


	//   ....[5]....
        /*0088*/ 	.word	0x00000ed0


	//   ....[6]....
        /*008c*/ 	.word	0x00000f00


	//   ....[7]....
        /*0090*/ 	.word	0x00000f20


	//   ....[8]....
        /*0094*/ 	.word	0x00000f50


	//   ....[9]....
        /*0098*/ 	.word	0x00000f70


	//----- nvinfo : EIATTR_EXIT_INSTR_OFFSETS
	.align		4
.L_641:
        /*009c*/ 	.byte	0x04, 0x1c
        /*009e*/ 	.short	(.L_643 - .L_642)


	//   ....[0]....
.L_642:
        /*00a0*/ 	.word	0x000036a0


	//   ....[1]....
        /*00a4*/ 	.word	0x000037e0


	//   ....[2]....
        /*00a8*/ 	.word	0x00003a60


	//----- nvinfo : EIATTR_MAX_THREADS
	.align		4
.L_643:
        /*00ac*/ 	.byte	0x04, 0x05
        /*00ae*/ 	.short	(.L_645 - .L_644)
.L_644:
        /*00b0*/ 	.word	0x00000080
        /*00b4*/ 	.word	0x00000001
        /*00b8*/ 	.word	0x00000001


	//----- nvinfo : EIATTR_CRS_STACK_SIZE
	.align		4
.L_645:
        /*00bc*/ 	.byte	0x04, 0x1e
        /*00be*/ 	.short	(.L_647 - .L_646)
.L_646:
        /*00c0*/ 	.word	0x00000000
.L_647:


//--------------------- .nv.info._Z35group_norm_nhwc_bwd_one_pass_kernelI11Bf16IOFp16WLi128ELi8ELi128EEv26Group_norm_nhwc_bwd_params --------------------------
	.section	.nv.info._Z35group_norm_nhwc_bwd_one_pass_kernelI11Bf16IOFp16WLi128ELi8ELi128EEv26Group_norm_nhwc_bwd_params,"",@"SHT_CUDA_INFO"
	.sectionflags	@""
	.align	4


	//----- nvinfo : EIATTR_CUDA_API_VERSION
	.align		4
        /*0000*/ 	.byte	0x04, 0x37
        /*0002*/ 	.short	(.L_649 - .L_648)
.L_648:
        /*0004*/ 	.word	0x00000082


	//----- nvinfo : EIATTR_SW2861232_WAR
	.align		4
.L_649:
        /*0008*/ 	.byte	0x01, 0x35
	.zero		2


	//----- nvinfo : EIATTR_PARAM_CBANK
	.align		4
        /*000c*/ 	.byte	0x04, 0x0a
        /*000e*/ 	.short	(.L_651 - .L_650)
	.align		4
.L_650:
        /*0010*/ 	.word	index@(.nv.constant0._Z35group_norm_nhwc_bwd_one_pass_kernelI11Bf16IOFp16WLi128ELi8ELi128EEv26Group_norm_nhwc_bwd_params)
        /*0014*/ 	.short	0x0160
        /*0016*/ 	.short	0x00b8


	//----- nvinfo : EIATTR_CBANK_PARAM_SIZE
	.align		4
.L_651:
        /*0018*/ 	.byte	0x03, 0x19
        /*001a*/ 	.short	0x00b8


	//----- nvinfo : EIATTR_KPARAM_INFO
	.align		4
        /*001c*/ 	.byte	0x04, 0x17
        /*001e*/ 	.short	(.L_653 - .L_652)
.L_652:
        /*0020*/ 	.word	0x00000000
        /*0024*/ 	.short	0x0000
        /*0026*/ 	.short	0x0000
        /*0028*/ 	.byte	0x00, 0xf0, 0xe1, 0x02


	//----- nvinfo : EIATTR_MAXREG_COUNT
	.align		4
.L_653:
        /*002c*/ 	.byte	0x03, 0x1b
        /*002e*/ 	.short	0x00ff


	//----- nvinfo : EIATTR_NUM_BARRIERS
	.align		4
        /*0030*/ 	.byte	0x02, 0x4c
        /*0032*/ 	.byte	0x01
	.zero		1


	//----- nvinfo : EIATTR_MERCURY_ISA_VERSION
	.align		4
        /*0034*/ 	.byte	0x03, 0x5f
        /*0036*/ 	.short	0x0000


	//----- nvinfo : EIATTR_INT_WARP_WIDE_INSTR_OFFSETS
	.align		4
        /*0038*/ 	.byte	0x04, 0x31
        /*003a*/ 	.short	(.L_655 - .L_654)


	//   ....[0]....
.L_654:
        /*003c*/ 	.word	0x000024a0


	//   ....[1]....
        /*0040*/ 	.word	0x000043f0


	//----- nvinfo : EIATTR_COOP_GROUP_MASK_REGIDS
	.align		4
.L_655:
        /*0044*/ 	.byte	0x04, 0x29
        /*0046*/ 	.short	(.L_657 - .L_656)


	//   ....[0]....
.L_656:
        /*0048*/ 	.word	0xffffffff


	//   ....[1]....
        /*004c*/ 	.word	0xffffffff


	//   ....[2]....
        /*0050*/ 	.word	0xffffffff


	//   ....[3]....
        /*0054*/ 	.word	0xffffffff


	//   ....[4]....
        /*0058*/ 	.word	0xffffffff


	//   ....[5]....
        /*005c*/ 	.word	0xffffffff


	//   ....[6]....
        /*0060*/ 	.word	0xffffffff


	//   ....[7]....
        /*0064*/ 	.word	0xffffffff


	//   ....[8]....
        /*0068*/ 	.word	0xffffffff


	//   ....[9]....
        /*006c*/ 	.word	0xffffffff


	//----- nvinfo : EIATTR_COOP_GROUP_INSTR_OFFSETS
	.align		4
.L_657:
        /*0070*/ 	.byte	0x04, 0x28
        /*0072*/ 	.short	(.L_659 - .L_658)


	//   ....[0]....
.L_658:
        /*0074*/ 	.word	0x00001520


	//   ....[1]....
        /*0078*/ 	.word	0x00001550


	//   ....[2]....
        /*007c*/ 	.word	0x00001630


	//   ....[3]....
        /*0080*/ 	.word	0x00001660


	//   ....[4]....
        /*0084*/ 	.word	0x000016a0


	//   ....[5]....
        /*0088*/ 	.word	0x000016c0


	//   ....[6]....
        /*008c*/ 	.word	0x000016f0


	//   ....[7]....
        /*0090*/ 	.word	0x00001710


	//   ....[8]....
        /*0094*/ 	.word	0x00001740


	//   ....[9]....
        /*0098*/ 	.word	0x00001760


	//----- nvinfo : EIATTR_EXIT_INSTR_OFFSETS
	.align		4
.L_659:
        /*009c*/ 	.byte	0x04, 0x1c
        /*009e*/ 	.short	(.L_661 - .L_660)


	//   ....[0]....
.L_660:
        /*00a0*/ 	.word	0x00004460


	//   ....[1]....
        /*00a4*/ 	.word	0x000045a0


	//   ....[2]....
        /*00a8*/ 	.word	0x00004820


	//----- nvinfo : EIATTR_MAX_THREADS
	.align		4
.L_661:
        /*00ac*/ 	.byte	0x04, 0x05
        /*00ae*/ 	.short	(.L_663 - .L_662)
.L_662:
        /*00b0*/ 	.word	0x00000080
        /*00b4*/ 	.word	0x00000001
        /*00b8*/ 	.word	0x00000001


	//----- nvinfo : EIATTR_CRS_STACK_SIZE
	.align		4
.L_663:
        /*00bc*/ 	.byte	0x04, 0x1e
        /*00be*/ 	.short	(.L_665 - .L_664)
.L_664:
        /*00c0*/ 	.word	0x00000000
.L_665:


//--------------------- .nv.info._Z35group_norm_nhwc_bwd_one_pass_kernelI11Bf16IOFp16WLi256ELi8ELi128EEv26Group_norm_nhwc_bwd_params --------------------------
	.section	.nv.info._Z35group_norm_nhwc_bwd_one_pass_kernelI11Bf16IOFp16WLi256ELi8ELi128EEv26Group_norm_nhwc_bwd_params,"",@"SHT_CUDA_INFO"
	.sectionflags	@""
	.align	4


	//----- nvinfo : EIATTR_CUDA_API_VERSION
	.align		4
        /*0000*/ 	.byte	0x04, 0x37
        /*0002*/ 	.short	(.L_667 - .L_666)
.L_666:
        /*0004*/ 	.word	0x00000082


	//----- nvinfo : EIATTR_SW2861232_WAR
	.align		4
.L_667:
        /*0008*/ 	.byte	0x01, 0x35
	.zero		2


	//----- nvinfo : EIATTR_PARAM_CBANK
	.align		4
        /*000c*/ 	.byte	0x04, 0x0a
        /*000e*/ 	.short	(.L_669 - .L_668)
	.align		4
.L_668:
        /*0010*/ 	.word	index@(.nv.constant0._Z35group_norm_nhwc_bwd_one_pass_kernelI11Bf16IOFp16WLi256ELi8ELi128EEv26Group_norm_nhwc_bwd_params)
        /*0014*/ 	.short	0x0160
        /*0016*/ 	.short	0x00b8


	//----- nvinfo : EIATTR_CBANK_PARAM_SIZE
	.align		4
.L_669:
        /*0018*/ 	.byte	0x03, 0x19
        /*001a*/ 	.short	0x00b8


	//----- nvinfo : EIATTR_KPARAM_INFO
	.align		4
        /*001c*/ 	.byte	0x04, 0x17
        /*001e*/ 	.short	(.L_671 - .L_670)
.L_670:
        /*0020*/ 	.word	0x00000000
        /*0024*/ 	.short	0x0000
        /*0026*/ 	.short	0x0000
        /*0028*/ 	.byte	0x00, 0xf0, 0xe1, 0x02


	//----- nvinfo : EIATTR_MAXREG_COUNT
	.align		4
.L_671:
        /*002c*/ 	.byte	0x03, 0x1b
        /*002e*/ 	.short	0x00ff


	//----- nvinfo : EIATTR_NUM_BARRIERS
	.align		4
        /*0030*/ 	.byte	0x02, 0x4c
        /*0032*/ 	.byte	0x01
	.zero		1


	//----- nvinfo : EIATTR_MERCURY_ISA_VERSION
	.align		4
        /*0034*/ 	.byte	0x03, 0x5f
        /*0036*/ 	.short	0x0000


	//----- nvinfo : EIATTR_INT_WARP_WIDE_INSTR_OFFSETS
	.align		4
        /*0038*/ 	.byte	0x04, 0x31
        /*003a*/ 	.short	(.L_673 - .L_672)


	//   ....[0]....
.L_672:
        /*003c*/ 	.word	0x000032c0


	//   ....[1]....
        /*0040*/ 	.word	0x00005e10


	//----- nvinfo : EIATTR_COOP_GROUP_MASK_REGIDS
	.align		4
.L_673:
        /*0044*/ 	.byte	0x04, 0x29
        /*0046*/ 	.short	(.L_675 - .L_674)


	//   ....[0]....
.L_674:
        /*0048*/ 	.word	0xffffffff


	//   ....[1]....
        /*004c*/ 	.word	0xffffffff


	//   ....[2]....
        /*0050*/ 	.word	0xffffffff


	//   ....[3]....
        /*0054*/ 	.word	0xffffffff


	//   ....[4]....
        /*0058*/ 	.word	0xffffffff


	//   ....[5]....
        /*005c*/ 	.word	0xffffffff


	//   ....[6]....
        /*0060*/ 	.word	0xffffffff


	//   ....[7]....
        /*0064*/ 	.word	0xffffffff


	//   ....[8]....
        /*0068*/ 	.word	0xffffffff


	//   ....[9]....
        /*006c*/ 	.word	0xffffffff


	//----- nvinfo : EIATTR_COOP_GROUP_INSTR_OFFSETS
	.align		4
.L_675:
        /*0070*/ 	.byte	0x04, 0x28
        /*0072*/ 	.short	(.L_677 - .L_676)


	//   ....[0]....
.L_676:
        /*0074*/ 	.word	0x00002390


	//   ....[1]....
        /*0078*/ 	.word	0x000023c0


	//   ....[2]....
        /*007c*/ 	.word	0x00002450


	//   ....[3]....
        /*0080*/ 	.word	0x00002470


	//   ....[4]....
        /*0084*/ 	.word	0x000024a0


	//   ....[5]....
        /*0088*/ 	.word	0x000024c0


	//   ....[6]....
        /*008c*/ 	.word	0x000024f0


	//   ....[7]....
        /*0090*/ 	.word	0x00002510


	//   ....[8]....
        /*0094*/ 	.word	0x00002540


	//   ....[9]....
        /*0098*/ 	.word	0x00002560


	//----- nvinfo : EIATTR_EXIT_INSTR_OFFSETS
	.align		4
.L_677:
        /*009c*/ 	.byte	0x04, 0x1c
        /*009e*/ 	.short	(.L_679 - .L_678)


	//   ....[0]....
.L_678:
        /*00a0*/ 	.word	0x00005e80


	//   ....[1]....
        /*00a4*/ 	.word	0x00005fc0


	//   ....[2]....
        /*00a8*/ 	.word	0x00006240


	//----- nvinfo : EIATTR_MAX_THREADS
	.align		4
.L_679:
        /*00ac*/ 	.byte	0x04, 0x05
        /*00ae*/ 	.short	(.L_681 - .L_680)
.L_680:
        /*00b0*/ 	.word	0x00000080
        /*00b4*/ 	.word	0x00000001
        /*00b8*/ 	.word	0x00000001


	//----- nvinfo : EIATTR_CRS_STACK_SIZE
	.align		4
.L_681:
        /*00bc*/ 	.byte	0x04, 0x1e
        /*00be*/ 	.short	(.L_683 - .L_682)
.L_682:
        /*00c0*/ 	.word	0x00000000
.L_683:


//--------------------- .nv.info._Z35group_norm_nhwc_bwd_one_pass_kernelI11Bf16IOFp16WLi512ELi8ELi128EEv26Group_norm_nhwc_bwd_params --------------------------
	.section	.nv.info._Z35group_norm_nhwc_bwd_one_pass_kernelI11Bf16IOFp16WLi512ELi8ELi128EEv26Group_norm_nhwc_bwd_params,"",@"SHT_CUDA_INFO"
	.sectionflags	@""
	.align	4


	//----- nvinfo : EIATTR_CUDA_API_VERSION
	.align		4
        /*0000*/ 	.byte	0x04, 0x37
        /*0002*/ 	.short	(.L_685 - .L_684)
.L_684:
        /*0004*/ 	.word	0x00000082


	//----- nvinfo : EIATTR_SW2861232_WAR
	.align		4
.L_685:
        /*0008*/ 	.byte	0x01, 0x35
	.zero		2


	//----- nvinfo : EIATTR_PARAM_CBANK
	.align		4
        /*000c*/ 	.byte	0x04, 0x0a
        /*000e*/ 	.short	(.L_687 - .L_686)
	.align		4
.L_686:
        /*0010*/ 	.word	index@(.nv.constant0._Z35group_norm_nhwc_bwd_one_pass_kernelI11Bf16IOFp16WLi512ELi8ELi128EEv26Group_norm_nhwc_bwd_params)
        /*0014*/ 	.short	0x0160
        /*0016*/ 	.short	0x00b8


	//----- nvinfo : EIATTR_CBANK_PARAM_SIZE
	.align		4
.L_687:
        /*0018*/ 	.byte	0x03, 0x19
        /*001a*/ 	.short	0x00b8


	//----- nvinfo : EIATTR_KPARAM_INFO
	.align		4
        /*001c*/ 	.byte	0x04, 0x17
        /*001e*/ 	.short	(.L_689 - .L_688)
.L_688:
        /*0020*/ 	.word	0x00000000
        /*0024*/ 	.short	0x0000
        /*0026*/ 	.short	0x0000
        /*0028*/ 	.byte	0x00, 0xf0, 0xe1, 0x02


	//----- nvinfo : EIATTR_MAXREG_COUNT
	.align		4
.L_689:
        /*002c*/ 	.byte	0x03, 0x1b
        /*002e*/ 	.short	0x00ff


	//----- nvinfo : EIATTR_NUM_BARRIERS
	.align		4
        /*0030*/ 	.byte	0x02, 0x4c
        /*0032*/ 	.byte	0x01
	.zero		1


	//----- nvinfo : EIATTR_ANNOTATIONS
	.align		4
        /*0034*/ 	.byte	0x04, 0x55
        /*0036*/ 	.short	(.L_691 - .L_690)


	//   ....[0]....
.L_690:
        /*0038*/ 	.word	0x00000001
        /*003c*/ 	.byte	0x00, 0x02, 0x00, 0x00, 0x01, 0x00, 0x00, 0x00, 0x40, 0x02, 0x00, 0x00, 0x01, 0x00, 0x00, 0x00
        /*004c*/ 	.byte	0x80, 0x06, 0x00, 0x00, 0x01, 0x00, 0x00, 0x00, 0x70, 0x42, 0x00, 0x00


	//----- nvinfo : EIATTR_MERCURY_ISA_VERSION
	.align		4
.L_691:
        /*0058*/ 	.byte	0x03, 0x5f
        /*005a*/ 	.short	0x0000


	//----- nvinfo : EIATTR_INT_WARP_WIDE_INSTR_OFFSETS
	.align		4
        /*005c*/ 	.byte	0x04, 0x31
        /*005e*/ 	.short	(.L_693 - .L_692)


	//   ....[0]....
.L_692:
        /*0060*/ 	.word	0x000051b0


	//   ....[1]....
        /*0064*/ 	.word	0x00009530


	//----- nvinfo : EIATTR_COOP_GROUP_MASK_REGIDS
	.align		4
.L_693:
        /*0068*/ 	.byte	0x04, 0x29
        /*006a*/ 	.short	(.L_695 - .L_694)


	//   ....[0]....
.L_694:
        /*006c*/ 	.word	0xffffffff


	//   ....[1]....
        /*0070*/ 	.word	0xffffffff


	//   ....[2]....
        /*0074*/ 	.word	0xffffffff


	//   ....[3]....
        /*0078*/ 	.word	0xffffffff


	//   ....[4]....
        /*007c*/ 	.word	0xffffffff


	//   ....[5]....
        /*0080*/ 	.word	0xffffffff


	//   ....[6]....
        /*0084*/ 	.word	0xffffffff


	//   ....[7]....
        /*0088*/ 	.word	0xffffffff


	//   ....[8]....
        /*008c*/ 	.word	0xffffffff


	//   ....[9]....
        /*0090*/ 	.word	0xffffffff


	//----- nvinfo : EIATTR_COOP_GROUP_INSTR_OFFSETS
	.align		4
.L_695:
        /*0094*/ 	.byte	0x04, 0x28
        /*0096*/ 	.short	(.L_697 - .L_696)


	//   ....[0]....
.L_696:
        /*0098*/ 	.word	0x000040c0


	//   ....[1]....
        /*009c*/ 	.word	0x000040d0


	//   ....[2]....
        /*00a0*/ 	.word	0x00004110


	//   ....[3]....
        /*00a4*/ 	.word	0x00004130


	//   ....[4]....
        /*00a8*/ 	.word	0x00004160


	//   ....[5]....
        /*00ac*/ 	.word	0x00004180


	//   ....[6]....
        /*00b0*/ 	.word	0x000041b0


	//   ....[7]....
        /*00b4*/ 	.word	0x000041d0


	//   ....[8]....
        /*00b8*/ 	.word	0x00004200


	//   ....[9]....
        /*00bc*/ 	.word	0x00004220


	//----- nvinfo : EIATTR_EXIT_INSTR_OFFSETS
	.align		4
.L_697:
        /*00c0*/ 	.byte	0x04, 0x1c
        /*00c2*/ 	.short	(.L_699 - .L_698)


	//   ....[0]....
.L_698:
        /*00c4*/ 	.word	0x000095a0


	//   ....[1]....
        /*00c8*/ 	.word	0x000096e0


	//   ....[2]....
        /*00cc*/ 	.word	0x00009960


	//----- nvinfo : EIATTR_MAX_THREADS
	.align		4
.L_699:
        /*00d0*/ 	.byte	0x04, 0x05
        /*00d2*/ 	.short	(.L_701 - .L_700)
.L_700:
        /*00d4*/ 	.word	0x00000080
        /*00d8*/ 	.word	0x00000001
        /*00dc*/ 	.word	0x00000001


	//----- nvinfo : EIATTR_CRS_STACK_SIZE
	.align		4
.L_701:
        /*00e0*/ 	.byte	0x04, 0x1e
        /*00e2*/ 	.short	(.L_703 - .L_702)
.L_702:
        /*00e4*/ 	.word	0x00000000
.L_703:


//--------------------- .nv.info._Z35group_norm_nhwc_bwd_one_pass_kernelI11Fp16IOFp32WLi64ELi8ELi128EEv26Group_norm_nhwc_bwd_params --------------------------
	.section	.nv.info._Z35group_norm_nhwc_bwd_one_pass_kernelI11Fp16IOFp32WLi64ELi8ELi128EEv26Group_norm_nhwc_bwd_params,"",@"SHT_CUDA_INFO"
	.sectionflags	@""
	.align	4


	//----- nvinfo : EIATTR_CUDA_API_VERSION
	.align		4
        /*0000*/ 	.byte	0x04, 0x37
        /*0002*/ 	.short	(.L_705 - .L_704)
.L_704:
        /*0004*/ 	.word	0x00000082


	//----- nvinfo : EIATTR_SW2861232_WAR
	.align		4
.L_705:
        /*0008*/ 	.byte	0x01, 0x35
	.zero		2


	//----- nvinfo : EIATTR_PARAM_CBANK
	.align		4
        /*000c*/ 	.byte	0x04, 0x0a
        /*000e*/ 	.short	(.L_707 - .L_706)
	.align		4
.L_706:
        /*0010*/ 	.word	index@(.nv.constant0._Z35group_norm_nhwc_bwd_one_pass_kernelI11Fp16IOFp32WLi64ELi8ELi128EEv26Group_norm_nhwc_bwd_params)
        /*0014*/ 	.short	0x0160
        /*0016*/ 	.short	0x00b8


	//----- nvinfo : EIATTR_CBANK_PARAM_SIZE
	.align		4
.L_707:
        /*0018*/ 	.byte	0x03, 0x19
        /*001a*/ 	.short	0x00b8


	//----- nvinfo : EIATTR_KPARAM_INFO
	.align		4
        /*001c*/ 	.byte	0x04, 0x17
        /*001e*/ 	.short	(.L_709 - .L_708)
.L_708:
        /*0020*/ 	.word	0x00000000
        /*0024*/ 	.short	0x0000
        /*0026*/ 	.short	0x0000
        /*0028*/ 	.byte	0x00, 0xf0, 0xe1, 0x02


	//----- nvinfo : EIATTR_MAXREG_COUNT
	.align		4
.L_709:
        /*002c*/ 	.byte	0x03, 0x1b
        /*002e*/ 	.short	0x00ff


	//----- nvinfo : EIATTR_NUM_BARRIERS
	.align		4
        /*0030*/ 	.byte	0x02, 0x4c
        /*0032*/ 	.byte	0x01
	.zero		1


	//----- nvinfo : EIATTR_MERCURY_ISA_VERSION
	.align		4
        /*0034*/ 	.byte	0x03, 0x5f
        /*0036*/ 	.short	0x0000


	//----- nvinfo : EIATTR_INT_WARP_WIDE_INSTR_OFFSETS
	.align		4
        /*0038*/ 	.byte	0x04, 0x31
        /*003a*/ 	.short	(.L_711 - .L_710)


	//   ....[0]....
.L_710:
        /*003c*/ 	.word	0x00001ce0


	//   ....[1]....
        /*0040*/ 	.word	0x000035e0


	//----- nvinfo : EIATTR_COOP_GROUP_MASK_REGIDS
	.align		4
.L_711:
        /*0044*/ 	.byte	0x04, 0x29
        /*0046*/ 	.short	(.L_713 - .L_712)


	//   ....[0]....
.L_712:
        /*0048*/ 	.word	0xffffffff


	//   ....[1]....
        /*004c*/ 	.word	0xffffffff


	//   ....[2]....
        /*0050*/ 	.word	0xffffffff


	//   ....[3]....
        /*0054*/ 	.word	0xffffffff


	//   ....[4]....
        /*0058*/ 	.word	0xffffffff


	//   ....[5]....
        /*005c*/ 	.word	0xffffffff


	//   ....[6]....
        /*0060*/ 	.word	0xffffffff


	//   ....[7]....
        /*0064*/ 	.word	0xffffffff


	//   ....[8]....
        /*0068*/ 	.word	0xffffffff


	//   ....[9]....
        /*006c*/ 	.word	0xffffffff


	//----- nvinfo : EIATTR_COOP_GROUP_INSTR_OFFSETS
	.align		4
.L_713:
        /*0070*/ 	.byte	0x04, 0x28
        /*0072*/ 	.short	(.L_715 - .L_714)


	//   ....[0]....
.L_714:
        /*0074*/ 	.word	0x00000dd0


	//   ....[1]....
        /*0078*/ 	.word	0x00000de0


	//   ....[2]....
        /*007c*/ 	.word	0x00000e10


	//   ....[3]....
        /*0080*/ 	.word	0x00000e30


	//   ....[4]....
        /*0084*/ 	.word	0x00000e60


	//   ....[5]....
        /*0088*/ 	.word	0x00000e80


	//   ....[6]....
        /*008c*/ 	.word	0x00000eb0


	//   ....[7]....
        /*0090*/ 	.word	0x00000ed0


	//   ....[8]....
        /*0094*/ 	.word	0x00000f00


	//   ....[9]....
        /*0098*/ 	.word	0x00000f20


	//----- nvinfo : EIATTR_EXIT_INSTR_OFFSETS
	.align		4
.L_715:
        /*009c*/ 	.byte	0x04, 0x1c
        /*009e*/ 	.short	(.L_717 - .L_716)


	//   ....[0]....
.L_716:
        /*00a0*/ 	.word	0x00003650


	//   ....[1]....
        /*00a4*/ 	.word	0x00003790


	//   ....[2]....
        /*00a8*/ 	.word	0x000039e0


	//----- nvinfo : EIATTR_MAX_THREADS
	.align		4
.L_717:
        /*00ac*/ 	.byte	0x04, 0x05
        /*00ae*/ 	.short	(.L_719 - .L_718)
.L_718:
        /*00b0*/ 	.word	0x00000080
        /*00b4*/ 	.word	0x00000001
        /*00b8*/ 	.word	0x00000001


	//----- nvinfo : EIATTR_CRS_STACK_SIZE
	.align		4
.L_719:
        /*00bc*/ 	.byte	0x04, 0x1e
        /*00be*/ 	.short	(.L_721 - .L_720)
.L_720:
        /*00c0*/ 	.word	0x00000000
.L_721:


//--------------------- .nv.info._Z35group_norm_nhwc_bwd_one_pass_kernelI11Fp16IOFp32WLi128ELi8ELi128EEv26Group_norm_nhwc_bwd_params --------------------------
	.section	.nv.info._Z35group_norm_nhwc_bwd_one_pass_kernelI11Fp16IOFp32WLi128ELi8ELi128EEv26Group_norm_nhwc_bwd_params,"",@"SHT_CUDA_INFO"
	.sectionflags	@""
	.align	4


	//----- nvinfo : EIATTR_CUDA_API_VERSION
	.align		4
        /*0000*/ 	.byte	0x04, 0x37
        /*0002*/ 	.short	(.L_723 - .L_722)
.L_722:
        /*0004*/ 	.word	0x00000082


	//----- nvinfo : EIATTR_SW2861232_WAR
	.align		4
.L_723:
        /*0008*/ 	.byte	0x01, 0x35
	.zero		2


	//----- nvinfo : EIATTR_PARAM_CBANK
	.align		4
        /*000c*/ 	.byte	0x04, 0x0a
        /*000e*/ 	.short	(.L_725 - .L_724)
	.align		4
.L_724:
        /*0010*/ 	.word	index@(.nv.constant0._Z35group_norm_nhwc_bwd_one_pass_kernelI11Fp16IOFp32WLi128ELi8ELi128EEv26Group_norm_nhwc_bwd_params)
        /*0014*/ 	.short	0x0160
        /*0016*/ 	.short	0x00b8


	//----- nvinfo : EIATTR_CBANK_PARAM_SIZE
	.align		4
.L_725:
        /*0018*/ 	.byte	0x03, 0x19
        /*001a*/ 	.short	0x00b8


	//----- nvinfo : EIATTR_KPARAM_INFO
	.align		4
        /*001c*/ 	.byte	0x04, 0x17
        /*001e*/ 	.short	(.L_727 - .L_726)
.L_726:
        /*0020*/ 	.word	0x00000000
        /*0024*/ 	.short	0x0000
        /*0026*/ 	.short	0x0000
        /*0028*/ 	.byte	0x00, 0xf0, 0xe1, 0x02


	//----- nvinfo : EIATTR_MAXREG_COUNT
	.align		4
.L_727:
        /*002c*/ 	.byte	0x03, 0x1b
        /*002e*/ 	.short	0x00ff


	//----- nvinfo : EIATTR_NUM_BARRIERS
	.align		4
        /*0030*/ 	.byte	0x02, 0x4c
        /*0032*/ 	.byte	0x01
	.zero		1


	//----- nvinfo : EIATTR_MERCURY_ISA_VERSION
	.align		4
        /*0034*/ 	.byte	0x03, 0x5f
        /*0036*/ 	.short	0x0000


	//----- nvinfo : EIATTR_INT_WARP_WIDE_INSTR_OFFSETS
	.align		4
        /*0038*/ 	.byte	0x04, 0x31
        /*003a*/ 	.short	(.L_729 - .L_728)


	//   ....[0]....
.L_728:
        /*003c*/ 	.word	0x00002430


	//   ....[1]....
        /*0040*/ 	.word	0x00004380


	//----- nvinfo : EIATTR_COOP_GROUP_MASK_REGIDS
	.align		4
.L_729:
        /*0044*/ 	.byte	0x04, 0x29
        /*0046*/ 	.short	(.L_731 - .L_730)


	//   ....[0]....
.L_730:
        /*0048*/ 	.word	0xffffffff


	//   ....[1]....
        /*004c*/ 	.word	0xffffffff


	//   ....[2]....
        /*0050*/ 	.word	0xffffffff


	//   ....[3]....
        /*0054*/ 	.word	0xffffffff


	//   ....[4]....
        /*0058*/ 	.word	0xffffffff


	//   ....[5]....
        /*005c*/ 	.word	0xffffffff


	//   ....[6]....
        /*0060*/ 	.word	0xffffffff


	//   ....[7]....
        /*0064*/ 	.word	0xffffffff


	//   ....[8]....
        /*0068*/ 	.word	0xffffffff


	//   ....[9]....
        /*006c*/ 	.word	0xffffffff


	//----- nvinfo : EIATTR_COOP_GROUP_INSTR_OFFSETS
	.align		4
.L_731:
        /*0070*/ 	.byte	0x04, 0x28
        /*0072*/ 	.short	(.L_733 - .L_732)


	//   ....[0]....
.L_732:
        /*0074*/ 	.word	0x000014d0


	//   ....[1]....
        /*0078*/ 	.word	0x00001500


	//   ....[2]....
        /*007c*/ 	.word	0x000015e0


	//   ....[3]....
        /*0080*/ 	.word	0x00001600


	//   ....[4]....
        /*0084*/ 	.word	0x00001640


	//   ....[5]....
        /*0088*/ 	.word	0x00001660


	//   ....[6]....
        /*008c*/ 	.word	0x00001690


	//   ....[7]....
        /*0090*/ 	.word	0x000016b0


	//   ....[8]....
        /*0094*/ 	.word	0x000016e0


	//   ....[9]....
        /*0098*/ 	.word	0x00001700


	//----- nvinfo : EIATTR_EXIT_INSTR_OFFSETS
	.align		4
.L_733:
        /*009c*/ 	.byte	0x04, 0x1c
        /*009e*/ 	.short	(.L_735 - .L_734)


	//   ....[0]....
.L_734:
        /*00a0*/ 	.word	0x000043f0


	//   ....[1]....
        /*00a4*/ 	.word	0x00004530


	//   ....[2]....
        /*00a8*/ 	.word	0x00004780


	//----- nvinfo : EIATTR_MAX_THREADS
	.align		4
.L_735:
        /*00ac*/ 	.byte	0x04, 0x05
        /*00ae*/ 	.short	(.L_737 - .L_736)
.L_736:
        /*00b0*/ 	.word	0x00000080
        /*00b4*/ 	.word	0x00000001
        /*00b8*/ 	.word	0x00000001


	//----- nvinfo : EIATTR_CRS_STACK_SIZE
	.align		4
.L_737:
        /*00bc*/ 	.byte	0x04, 0x1e
        /*00be*/ 	.short	(.L_739 - .L_738)
.L_738:
        /*00c0*/ 	.word	0x00000000
.L_739:


//--------------------- .nv.info._Z35group_norm_nhwc_bwd_one_pass_kernelI11Fp16IOFp32WLi256ELi8ELi128EEv26Group_norm_nhwc_bwd_params --------------------------
	.section	.nv.info._Z35group_norm_nhwc_bwd_one_pass_kernelI11Fp16IOFp32WLi256ELi8ELi128EEv26Group_norm_nhwc_bwd_params,"",@"SHT_CUDA_INFO"
	.sectionflags	@""
	.align	4


	//----- nvinfo : EIATTR_CUDA_API_VERSION
	.align		4
        /*0000*/ 	.byte	0x04, 0x37
        /*0002*/ 	.short	(.L_741 - .L_740)
.L_740:
        /*0004*/ 	.word	0x00000082


	//----- nvinfo : EIATTR_SW2861232_WAR
	.align		4
.L_741:
        /*0008*/ 	.byte	0x01, 0x35
	.zero		2


	//----- nvinfo : EIATTR_PARAM_CBANK
	.align		4
        /*000c*/ 	.byte	0x04, 0x0a
        /*000e*/ 	.short	(.L_743 - .L_742)
	.align		4
.L_742:
        /*0010*/ 	.word	index@(.nv.constant0._Z35group_norm_nhwc_bwd_one_pass_kernelI11Fp16IOFp32WLi256ELi8ELi128EEv26Group_norm_nhwc_bwd_params)
        /*0014*/ 	.short	0x0160
        /*0016*/ 	.short	0x00b8


	//----- nvinfo : EIATTR_CBANK_PARAM_SIZE
	.align		4
.L_743:
        /*0018*/ 	.byte	0x03, 0x19
        /*001a*/ 	.short	0x00b8


	//----- nvinfo : EIATTR_KPARAM_INFO
	.align		4
        /*001c*/ 	.byte	0x04, 0x17
        /*001e*/ 	.short	(.L_745 - .L_744)
.L_744:
        /*0020*/ 	.word	0x00000000
        /*0024*/ 	.short	0x0000
        /*0026*/ 	.short	0x0000
        /*0028*/ 	.byte	0x00, 0xf0, 0xe1, 0x02


	//----- nvinfo : EIATTR_MAXREG_COUNT
	.align		4
.L_745:
        /*002c*/ 	.byte	0x03, 0x1b
        /*002e*/ 	.short	0x00ff


	//----- nvinfo : EIATTR_NUM_BARRIERS
	.align		4
        /*0030*/ 	.byte	0x02, 0x4c
        /*0032*/ 	.byte	0x01
	.zero		1


	//----- nvinfo : EIATTR_MERCURY_ISA_VERSION
	.align		4
        /*0034*/ 	.byte	0x03, 0x5f
        /*0036*/ 	.short	0x0000


	//----- nvinfo : EIATTR_INT_WARP_WIDE_INSTR_OFFSETS
	.align		4
        /*0038*/ 	.byte	0x04, 0x31
        /*003a*/ 	.short	(.L_747 - .L_746)


	//   ....[0]....
.L_746:
        /*003c*/ 	.word	0x00003240


	//   ....[1]....
        /*0040*/ 	.word	0x00005d90


	//----- nvinfo : EIATTR_COOP_GROUP_MASK_REGIDS
	.align		4
.L_747:
        /*0044*/ 	.byte	0x04, 0x29
        /*0046*/ 	.short	(.L_749 - .L_748)


	//   ....[0]....
.L_748:
        /*0048*/ 	.word	0xffffffff


	//   ....[1]....
        /*004c*/ 	.word	0xffffffff


	//   ....[2]....
        /*0050*/ 	.word	0xffffffff


	//   ....[3]....
        /*0054*/ 	.word	0xffffffff


	//   ....[4]....
        /*0058*/ 	.word	0xffffffff


	//   ....[5]....
        /*005c*/ 	.word	0xffffffff


	//   ....[6]....
        /*0060*/ 	.word	0xffffffff


	//   ....[7]....
        /*0064*/ 	.word	0xffffffff


	//   ....[8]....
        /*0068*/ 	.word	0xffffffff


	//   ....[9]....
        /*006c*/ 	.word	0xffffffff


	//----- nvinfo : EIATTR_COOP_GROUP_INSTR_OFFSETS
	.align		4
.L_749:
        /*0070*/ 	.byte	0x04, 0x28
        /*0072*/ 	.short	(.L_751 - .L_750)


	//   ....[0]....
.L_750:
        /*0074*/ 	.word	0x00002320


	//   ....[1]....
        /*0078*/ 	.word	0x00002350


	//   ....[2]....
        /*007c*/ 	.word	0x000023d0


	//   ....[3]....
        /*0080*/ 	.word	0x000023f0


	//   ....[4]....
        /*0084*/ 	.word	0x00002420


	//   ....[5]....
        /*0088*/ 	.word	0x00002440


	//   ....[6]....
        /*008c*/ 	.word	0x00002470


	//   ....[7]....
        /*0090*/ 	.word	0x00002490


	//   ....[8]....
        /*0094*/ 	.word	0x000024c0


	//   ....[9]....
        /*0098*/ 	.word	0x000024e0


	//----- nvinfo : EIATTR_EXIT_INSTR_OFFSETS
	.align		4
.L_751:
        /*009c*/ 	.byte	0x04, 0x1c
        /*009e*/ 	.short	(.L_753 - .L_752)


	//   ....[0]....
.L_752:
        /*00a0*/ 	.word	0x00005e00


	//   ....[1]....
        /*00a4*/ 	.word	0x00005f40


	//   ....[2]....
        /*00a8*/ 	.word	0x00006190


	//----- nvinfo : EIATTR_MAX_THREADS
	.align		4
.L_753:
        /*00ac*/ 	.byte	0x04, 0x05
        /*00ae*/ 	.short	(.L_755 - .L_754)
.L_754:
        /*00b0*/ 	.word	0x00000080
        /*00b4*/ 	.word	0x00000001
        /*00b8*/ 	.word	0x00000001


	//----- nvinfo : EIATTR_CRS_STACK_SIZE
	.align		4
.L_755:
        /*00bc*/ 	.byte	0x04, 0x1e
        /*00be*/ 	.short	(.L_757 - .L_756)
.L_756:
        /*00c0*/ 	.word	0x00000000
.L_757:


//--------------------- .nv.info._Z35group_norm_nhwc_bwd_one_pass_kernelI11Fp16IOFp32WLi512ELi8ELi128EEv26Group_norm_nhwc_bwd_params --------------------------
	.section	.nv.info._Z35group_norm_nhwc_bwd_one_pass_kernelI11Fp16IOFp32WLi512ELi8ELi128EEv26Group_norm_nhwc_bwd_params,"",@"SHT_CUDA_INFO"
	.sectionflags	@""
	.align	4


	//----- nvinfo : EIATTR_CUDA_API_VERSION
	.align		4
        /*0000*/ 	.byte	0x04, 0x37
        /*0002*/ 	.short	(.L_759 - .L_758)
.L_758:
        /*0004*/ 	.word	0x00000082


	//----- nvinfo : EIATTR_SW2861232_WAR
	.align		4
.L_759:
        /*0008*/ 	.byte	0x01, 0x35
	.zero		2


	//----- nvinfo : EIATTR_PARAM_CBANK
	.align		4
        /*000c*/ 	.byte	0x04, 0x0a
        /*000e*/ 	.short	(.L_761 - .L_760)
	.align		4
.L_760:
        /*0010*/ 	.word	index@(.nv.constant0._Z35group_norm_nhwc_bwd_one_pass_kernelI11Fp16IOFp32WLi512ELi8ELi128EEv26Group_norm_nhwc_bwd_params)
        /*0014*/ 	.short	0x0160
        /*0016*/ 	.short	0x00b8


	//----- nvinfo : EIATTR_CBANK_PARAM_SIZE
	.align		4
.L_761:
        /*0018*/ 	.byte	0x03, 0x19
        /*001a*/ 	.short	0x00b8


	//----- nvinfo : EIATTR_KPARAM_INFO
	.align		4
        /*001c*/ 	.byte	0x04, 0x17
        /*001e*/ 	.short	(.L_763 - .L_762)
.L_762:
        /*0020*/ 	.word	0x00000000
        /*0024*/ 	.short	0x0000
        /*0026*/ 	.short	0x0000
        /*0028*/ 	.byte	0x00, 0xf0, 0xe1, 0x02


	//----- nvinfo : EIATTR_MAXREG_COUNT
	.align		4
.L_763:
        /*002c*/ 	.byte	0x03, 0x1b
        /*002e*/ 	.short	0x00ff


	//----- nvinfo : EIATTR_NUM_BARRIERS
	.align		4
        /*0030*/ 	.byte	0x02, 0x4c
        /*0032*/ 	.byte	0x01
	.zero		1


	//----- nvinfo : EIATTR_ANNOTATIONS
	.align		4
        /*0034*/ 	.byte	0x04, 0x55
        /*0036*/ 	.short	(.L_765 - .L_764)


	//   ....[0]....
.L_764:
        /*0038*/ 	.word	0x00000001
        /*003c*/ 	.byte	0x00, 0x02, 0x00, 0x00, 0x01, 0x00, 0x00, 0x00, 0x40, 0x02, 0x00, 0x00, 0x01, 0x00, 0x00, 0x00
        /*004c*/ 	.byte	0x80, 0x06, 0x00, 0x00, 0x01, 0x00, 0x00, 0x00, 0x00, 0x42, 0x00, 0x00


	//----- nvinfo : EIATTR_MERCURY_ISA_VERSION
	.align		4
.L_765:
        /*0058*/ 	.byte	0x03, 0x5f
        /*005a*/ 	.short	0x0000


	//----- nvinfo : EIATTR_INT_WARP_WIDE_INSTR_OFFSETS
	.align		4
        /*005c*/ 	.byte	0x04, 0x31
        /*005e*/ 	.short	(.L_767 - .L_766)


	//   ....[0]....
.L_766:
        /*0060*/ 	.word	0x00005140


	//   ....[1]....
        /*0064*/ 	.word	0x000094c0


	//----- nvinfo : EIATTR_COOP_GROUP_MASK_REGIDS
	.align		4
.L_767:
        /*0068*/ 	.byte	0x04, 0x29
        /*006a*/ 	.short	(.L_769 - .L_768)


	//   ....[0]....
.L_768:
        /*006c*/ 	.word	0xffffffff


	//   ....[1]....
        /*0070*/ 	.word	0xffffffff


	//   ....[2]....
        /*0074*/ 	.word	0xffffffff


	//   ....[3]....
        /*0078*/ 	.word	0xffffffff


	//   ....[4]....
        /*007c*/ 	.word	0xffffffff


	//   ....[5]....
        /*0080*/ 	.word	0xffffffff


	//   ....[6]....
        /*0084*/ 	.word	0xffffffff


	//   ....[7]....
        /*0088*/ 	.word	0xffffffff


	//   ....[8]....
        /*008c*/ 	.word	0xffffffff


	//   ....[9]....
        /*0090*/ 	.word	0xffffffff


	//----- nvinfo : EIATTR_COOP_GROUP_INSTR_OFFSETS
	.align		4
.L_769:
        /*0094*/ 	.byte	0x04, 0x28
        /*0096*/ 	.short	(.L_771 - .L_770)


	//   ....[0]....
.L_770:
        /*0098*/ 	.word	0x00004050


	//   ....[1]....
        /*009c*/ 	.word	0x00004060


	//   ....[2]....
        /*00a0*/ 	.word	0x000040a0


	//   ....[3]....
        /*00a4*/ 	.word	0x000040c0


	//   ....[4]....
        /*00a8*/ 	.word	0x000040f0


	//   ....[5]....
        /*00ac*/ 	.word	0x00004110


	//   ....[6]....
        /*00b0*/ 	.word	0x00004140


	//   ....[7]....
        /*00b4*/ 	.word	0x00004160


	//   ....[8]....
        /*00b8*/ 	.word	0x00004190


	//   ....[9]....
        /*00bc*/ 	.word	0x000041b0


	//----- nvinfo : EIATTR_EXIT_INSTR_OFFSETS
	.align		4
.L_771:
        /*00c0*/ 	.byte	0x04, 0x1c
        /*00c2*/ 	.short	(.L_773 - .L_772)


	//   ....[0]....
.L_772:
        /*00c4*/ 	.word	0x00009530


	//   ....[1]....
        /*00c8*/ 	.word	0x00009670


	//   ....[2]....
        /*00cc*/ 	.word	0x000098c0


	//----- nvinfo : EIATTR_MAX_THREADS
	.align		4
.L_773:
        /*00d0*/ 	.byte	0x04, 0x05
        /*00d2*/ 	.short	(.L_775 - .L_774)
.L_774:
        /*00d4*/ 	.word	0x00000080
        /*00d8*/ 	.word	0x00000001
        /*00dc*/ 	.word	0x00000001


	//----- nvinfo : EIATTR_CRS_STACK_SIZE
	.align		4
.L_775:
        /*00e0*/ 	.byte	0x04, 0x1e
        /*00e2*/ 	.short	(.L_777 - .L_776)
.L_776:
        /*00e4*/ 	.word	0x00000000
.L_777:


//--------------------- .nv.info._Z35group_norm_nhwc_bwd_one_pass_kernelI11Fp16IOBf16WLi64ELi8ELi128EEv26Group_norm_nhwc_bwd_params --------------------------
	.section	.nv.info._Z35group_norm_nhwc_bwd_one_pass_kernelI11Fp16IOBf16WLi64ELi8ELi128EEv26Group_norm_nhwc_bwd_params,"",@"SHT_CUDA_INFO"
	.sectionflags	@""
	.align	4


	//----- nvinfo : EIATTR_CUDA_API_VERSION
	.align		4
        /*0000*/ 	.byte	0x04, 0x37
        /*0002*/ 	.short	(.L_779 - .L_778)
.L_778:
        /*0004*/ 	.word	0x00000082


	//----- nvinfo : EIATTR_SW2861232_WAR
	.align		4
.L_779:
        /*0008*/ 	.byte	0x01, 0x35
	.zero		2


	//----- nvinfo : EIATTR_PARAM_CBANK
	.align		4
        /*000c*/ 	.byte	0x04, 0x0a
        /*000e*/ 	.short	(.L_781 - .L_780)
	.align		4
.L_780:
        /*0010*/ 	.word	index@(.nv.constant0._Z35group_norm_nhwc_bwd_one_pass_kernelI11Fp16IOBf16WLi64ELi8ELi128EEv26Group_norm_nhwc_bwd_params)
        /*0014*/ 	.short	0x0160
        /*0016*/ 	.short	0x00b8


	//----- nvinfo : EIATTR_CBANK_PARAM_SIZE
	.align		4
.L_781:
        /*0018*/ 	.byte	0x03, 0x19
        /*001a*/ 	.short	0x00b8


	//----- nvinfo : EIATTR_KPARAM_INFO
	.align		4
        /*001c*/ 	.byte	0x04, 0x17
        /*001e*/ 	.short	(.L_783 - .L_782)
.L_782:
        /*0020*/ 	.word	0x00000000
        /*0024*/ 	.short	0x0000
        /*0026*/ 	.short	0x0000
        /*0028*/ 	.byte	0x00, 0xf0, 0xe1, 0x02


	//----- nvinfo : EIATTR_MAXREG_COUNT
	.align		4
.L_783:
        /*002c*/ 	.byte	0x03, 0x1b
        /*002e*/ 	.short	0x00ff


	//----- nvinfo : EIATTR_NUM_BARRIERS
	.align		4
        /*0030*/ 	.byte	0x02, 0x4c
        /*0032*/ 	.byte	0x01
	.zero		1


	//----- nvinfo : EIATTR_MERCURY_ISA_VERSION
	.align		4
        /*0034*/ 	.byte	0x03, 0x5f
        /*0036*/ 	.short	0x0000


	//----- nvinfo : EIATTR_INT_WARP_WIDE_INSTR_OFFSETS
	.align		4
        /*0038*/ 	.byte	0x04, 0x31
        /*003a*/ 	.short	(.L_785 - .L_784)


	//   ....[0]....
.L_784:
        /*003c*/ 	.word	0x00001d30


	//   ....[1]....
        /*0040*/ 	.word	0x00003630


	//----- nvinfo : EIATTR_COOP_GROUP_MASK_REGIDS
	.align		4
.L_785:
        /*0044*/ 	.byte	0x04, 0x29
        /*0046*/ 	.short	(.L_787 - .L_786)


	//   ....[0]....
.L_786:
        /*0048*/ 	.word	0xffffffff


	//   ....[1]....
        /*004c*/ 	.word	0xffffffff


	//   ....[2]....
        /*0050*/ 	.word	0xffffffff


	//   ....[3]....
        /*0054*/ 	.word	0xffffffff


	//   ....[4]....
        /*0058*/ 	.word	0xffffffff


	//   ....[5]....
        /*005c*/ 	.word	0xffffffff


	//   ....[6]....
        /*0060*/ 	.word	0xffffffff


	//   ....[7]....
        /*0064*/ 	.word	0xffffffff


	//   ....[8]....
        /*0068*/ 	.word	0xffffffff


	//   ....[9]....
        /*006c*/ 	.word	0xffffffff


	//----- nvinfo : EIATTR_COOP_GROUP_INSTR_OFFSETS
	.align		4
.L_787:
        /*0070*/ 	.byte	0x04, 0x28
        /*0072*/ 	.short	(.L_789 - .L_788)


	//   ....[0]....
.L_788:
        /*0074*/ 	.word	0x00000e20


	//   ....[1]....
        /*0078*/ 	.word	0x00000e30


	//   ....[2]....
        /*007c*/ 	.word	0x00000e60


	//   ....[3]....
        /*0080*/ 	.word	0x00000e80


	//   ....[4]....
        /*0084*/ 	.word	0x00000eb0


	//   ....[5]....
        /*0088*/ 	.word	0x00000ed0


	//   ....[6]....
        /*008c*/ 	.word	0x00000f00


	//   ....[7]....
        /*0090*/ 	.word	0x00000f20


	//   ....[8]....
        /*0094*/ 	.word	0x00000f50


	//   ....[9]....
        /*0098*/ 	.word	0x00000f70


	//----- nvinfo : EIATTR_EXIT_INSTR_OFFSETS
	.align		4
.L_789:
        /*009c*/ 	.byte	0x04, 0x1c
        /*009e*/ 	.short	(.L_791 - .L_790)


	//   ....[0]....
.L_790:
        /*00a0*/ 	.word	0x000036a0


	//   ....[1]....
        /*00a4*/ 	.word	0x000037e0


	//   ....[2]....
        /*00a8*/ 	.word	0x00003a60


	//----- nvinfo : EIATTR_MAX_THREADS
	.align		4
.L_791:
        /*00ac*/ 	.byte	0x04, 0x05
        /*00ae*/ 	.short	(.L_793 - .L_792)
.L_792:
        /*00b0*/ 	.word	0x00000080
        /*00b4*/ 	.word	0x00000001
        /*00b8*/ 	.word	0x00000001


	//----- nvinfo : EIATTR_CRS_STACK_SIZE
	.align		4
.L_793:
        /*00bc*/ 	.byte	0x04, 0x1e
        /*00be*/ 	.short	(.L_795 - .L_794)
.L_794:
        /*00c0*/ 	.word	0x00000000
.L_795:


//--------------------- .nv.info._Z35group_norm_nhwc_bwd_one_pass_kernelI11Fp16IOBf16WLi128ELi8ELi128EEv26Group_norm_nhwc_bwd_params --------------------------
	.section	.nv.info._Z35group_norm_nhwc_bwd_one_pass_kernelI11Fp16IOBf16WLi128ELi8ELi128EEv26Group_norm_nhwc_bwd_params,"",@"SHT_CUDA_INFO"
	.sectionflags	@""
	.align	4


	//----- nvinfo : EIATTR_CUDA_API_VERSION
	.align		4
        /*0000*/ 	.byte	0x04, 0x37
        /*0002*/ 	.short	(.L_797 - .L_796)
.L_796:
        /*0004*/ 	.word	0x00000082


	//----- nvinfo : EIATTR_SW2861232_WAR
	.align		4
.L_797:
        /*0008*/ 	.byte	0x01, 0x35
	.zero		2


	//----- nvinfo : EIATTR_PARAM_CBANK
	.align		4
        /*000c*/ 	.byte	0x04, 0x0a
        /*000e*/ 	.short	(.L_799 - .L_798)
	.align		4
.L_798:
        /*0010*/ 	.word	index@(.nv.constant0._Z35group_norm_nhwc_bwd_one_pass_kernelI11Fp16IOBf16WLi128ELi8ELi128EEv26Group_norm_nhwc_bwd_params)
        /*0014*/ 	.short	0x0160
        /*0016*/ 	.short	0x00b8


	//----- nvinfo : EIATTR_CBANK_PARAM_SIZE
	.align		4
.L_799:
        /*0018*/ 	.byte	0x03, 0x19
        /*001a*/ 	.short	0x00b8


	//----- nvinfo : EIATTR_KPARAM_INFO
	.align		4
        /*001c*/ 	.byte	0x04, 0x17
        /*001e*/ 	.short	(.L_801 - .L_800)
.L_800:
        /*0020*/ 	.word	0x00000000
        /*0024*/ 	.short	0x0000
        /*0026*/ 	.short	0x0000
        /*0028*/ 	.byte	0x00, 0xf0, 0xe1, 0x02


	//----- nvinfo : EIATTR_MAXREG_COUNT
	.align		4
.L_801:
        /*002c*/ 	.byte	0x03, 0x1b
        /*002e*/ 	.short	0x00ff


	//----- nvinfo : EIATTR_NUM_BARRIERS
	.align		4
        /*0030*/ 	.byte	0x02, 0x4c
        /*0032*/ 	.byte	0x01
	.zero		1


	//----- nvinfo : EIATTR_MERCURY_ISA_VERSION
	.align		4
        /*0034*/ 	.byte	0x03, 0x5f
        /*0036*/ 	.short	0x0000


	//----- nvinfo : EIATTR_INT_WARP_WIDE_INSTR_OFFSETS
	.align		4
        /*0038*/ 	.byte	0x04, 0x31
        /*003a*/ 	.short	(.L_803 - .L_802)


	//   ....[0]....
.L_802:
        /*003c*/ 	.word	0x00002490


	//   ....[1]....
        /*0040*/ 	.word	0x000043e0


	//----- nvinfo : EIATTR_COOP_GROUP_MASK_REGIDS
	.align		4
.L_803:
        /*0044*/ 	.byte	0x04, 0x29
        /*0046*/ 	.short	(.L_805 - .L_804)


	//   ....[0]....
.L_804:
        /*0048*/ 	.word	0xffffffff


	//   ....[1]....
        /*004c*/ 	.word	0xffffffff


	//   ....[2]....
        /*0050*/ 	.word	0xffffffff


	//   ....[3]....
        /*0054*/ 	.word	0xffffffff


	//   ....[4]....
        /*0058*/ 	.word	0xffffffff


	//   ....[5]....
        /*005c*/ 	.word	0xffffffff


	//   ....[6]....
        /*0060*/ 	.word	0xffffffff


	//   ....[7]....
        /*0064*/ 	.word	0xffffffff


	//   ....[8]....
        /*0068*/ 	.word	0xffffffff


	//   ....[9]....
        /*006c*/ 	.word	0xffffffff


	//----- nvinfo : EIATTR_COOP_GROUP_INSTR_OFFSETS
	.align		4
.L_805:
        /*0070*/ 	.byte	0x04, 0x28
        /*0072*/ 	.short	(.L_807 - .L_806)


	//   ....[0]....
.L_806:
        /*0074*/ 	.word	0x00001520


	//   ....[1]....
        /*0078*/ 	.word	0x00001550


	//   ....[2]....
        /*007c*/ 	.word	0x00001630


	//   ....[3]....
        /*0080*/ 	.word	0x00001660


	//   ....[4]....
        /*0084*/ 	.word	0x000016a0


	//   ....[5]....
        /*0088*/ 	.word	0x000016c0


	//   ....[6]....
        /*008c*/ 	.word	0x000016f0


	//   ....[7]....
        /*0090*/ 	.word	0x00001710


	//   ....[8]....
        /*0094*/ 	.word	0x00001740


	//   ....[9]....
        /*0098*/ 	.word	0x00001760


	//----- nvinfo : EIATTR_EXIT_INSTR_OFFSETS
	.align		4
.L_807:
        /*009c*/ 	.byte	0x04, 0x1c
        /*009e*/ 	.short	(.L_809 - .L_808)


	//   ....[0]....
.L_808:
        /*00a0*/ 	.word	0x00004450


	//   ....[1]....
        /*00a4*/ 	.word	0x00004590


	//   ....[2]....
        /*00a8*/ 	.word	0x00004810


	//----- nvinfo : EIATTR_MAX_THREADS
	.align		4
.L_809:
        /*00ac*/ 	.byte	0x04, 0x05
        /*00ae*/ 	.short	(.L_811 - .L_810)
.L_810:
        /*00b0*/ 	.word	0x00000080
        /*00b4*/ 	.word	0x00000001
        /*00b8*/ 	.word	0x00000001


	//----- nvinfo : EIATTR_CRS_STACK_SIZE
	.align		4
.L_811:
        /*00bc*/ 	.byte	0x04, 0x1e
        /*00be*/ 	.short	(.L_813 - .L_812)
.L_812:
        /*00c0*/ 	.word	0x00000000
.L_813:


//--------------------- .nv.info._Z35group_norm_nhwc_bwd_one_pass_kernelI11Fp16IOBf16WLi256ELi8ELi128EEv26Group_norm_nhwc_bwd_params --------------------------
	.section	.nv.info._Z35group_norm_nhwc_bwd_one_pass_kernelI11Fp16IOBf16WLi256ELi8ELi128EEv26Group_norm_nhwc_bwd_params,"",@"SHT_CUDA_INFO"
	.sectionflags	@""
	.align	4


	//----- nvinfo : EIATTR_CUDA_API_VERSION
	.align		4
        /*0000*/ 	.byte	0x04, 0x37
        /*0002*/ 	.short	(.L_815 - .L_814)
.L_814:
        /*0004*/ 	.word	0x00000082


	//----- nvinfo : EIATTR_SW2861232_WAR
	.align		4
.L_815:
        /*0008*/ 	.byte	0x01, 0x35
	.zero		2


	//----- nvinfo : EIATTR_PARAM_CBANK
	.align		4
        /*000c*/ 	.byte	0x04, 0x0a
        /*000e*/ 	.short	(.L_817 - .L_816)
	.align		4
.L_816:
        /*0010*/ 	.word	index@(.nv.constant0._Z35group_norm_nhwc_bwd_one_pass_kernelI11Fp16IOBf16WLi256ELi8ELi128EEv26Group_norm_nhwc_bwd_params)
        /*0014*/ 	.short	0x0160
        /*0016*/ 	.short	0x00b8


	//----- nvinfo : EIATTR_CBANK_PARAM_SIZE
	.align		4
.L_817:
        /*0018*/ 	.byte	0x03, 0x19
        /*001a*/ 	.short	0x00b8


	//----- nvinfo : EIATTR_KPARAM_INFO
	.align		4
        /*001c*/ 	.byte	0x04, 0x17
        /*001e*/ 	.short	(.L_819 - .L_818)
.L_818:
        /*0020*/ 	.word	0x00000000
        /*0024*/ 	.short	0x0000
        /*0026*/ 	.short	0x0000
        /*0028*/ 	.byte	0x00, 0xf0, 0xe1, 0x02


	//----- nvinfo : EIATTR_MAXREG_COUNT
	.align		4
.L_819:
        /*002c*/ 	.byte	0x03, 0x1b
        /*002e*/ 	.short	0x00ff


	//----- nvinfo : EIATTR_NUM_BARRIERS
	.align		4
        /*0030*/ 	.byte	0x02, 0x4c
        /*0032*/ 	.byte	0x01
	.zero		1


	//----- nvinfo : EIATTR_MERCURY_ISA_VERSION
	.align		4
        /*0034*/ 	.byte	0x03, 0x5f
        /*0036*/ 	.short	0x0000


	//----- nvinfo : EIATTR_INT_WARP_WIDE_INSTR_OFFSETS
	.align		4
        /*0038*/ 	.byte	0x04, 0x31
        /*003a*/ 	.short	(.L_821 - .L_820)


	//   ....[0]....
.L_820:
        /*003c*/ 	.word	0x000032c0


	//   ....[1]....
        /*0040*/ 	.word	0x00005e10


	//----- nvinfo : EIATTR_COOP_GROUP_MASK_REGIDS
	.align		4
.L_821:
        /*0044*/ 	.byte	0x04, 0x29
        /*0046*/ 	.short	(.L_823 - .L_822)


	//   ....[0]....
.L_822:
        /*0048*/ 	.word	0xffffffff


	//   ....[1]....
        /*004c*/ 	.word	0xffffffff


	//   ....[2]....
        /*0050*/ 	.word	0xffffffff


	//   ....[3]....
        /*0054*/ 	.word	0xffffffff


	//   ....[4]....
        /*0058*/ 	.word	0xffffffff


	//   ....[5]....
        /*005c*/ 	.word	0xffffffff


	//   ....[6]....
        /*0060*/ 	.word	0xffffffff


	//   ....[7]....
        /*0064*/ 	.word	0xffffffff


	//   ....[8]....
        /*0068*/ 	.word	0xffffffff


	//   ....[9]....
        /*006c*/ 	.word	0xffffffff


	//----- nvinfo : EIATTR_COOP_GROUP_INSTR_OFFSETS
	.align		4
.L_823:
        /*0070*/ 	.byte	0x04, 0x28
        /*0072*/ 	.short	(.L_825 - .L_824)


	//   ....[0]....
.L_824:
        /*0074*/ 	.word	0x000023a0


	//   ....[1]....
        /*0078*/ 	.word	0x000023d0


	//   ....[2]....
        /*007c*/ 	.word	0x00002450


	//   ....[3]....
        /*0080*/ 	.word	0x00002470


	//   ....[4]....
        /*0084*/ 	.word	0x000024a0


	//   ....[5]....
        /*0088*/ 	.word	0x000024c0


	//   ....[6]....
        /*008c*/ 	.word	0x000024f0


	//   ....[7]....
        /*0090*/ 	.word	0x00002510


	//   ....[8]....
        /*0094*/ 	.word	0x00002540


	//   ....[9]....
        /*0098*/ 	.word	0x00002560


	//----- nvinfo : EIATTR_EXIT_INSTR_OFFSETS
	.align		4
.L_825:
        /*009c*/ 	.byte	0x04, 0x1c
        /*009e*/ 	.short	(.L_827 - .L_826)


	//   ....[0]....
.L_826:
        /*00a0*/ 	.word	0x00005e80


	//   ....[1]....
        /*00a4*/ 	.word	0x00005fc0


	//   ....[2]....
        /*00a8*/ 	.word	0x00006240


	//----- nvinfo : EIATTR_MAX_THREADS
	.align		4
.L_827:
        /*00ac*/ 	.byte	0x04, 0x05
        /*00ae*/ 	.short	(.L_829 - .L_828)
.L_828:
        /*00b0*/ 	.word	0x00000080
        /*00b4*/ 	.word	0x00000001
        /*00b8*/ 	.word	0x00000001


	//----- nvinfo : EIATTR_CRS_STACK_SIZE
	.align		4
.L_829:
        /*00bc*/ 	.byte	0x04, 0x1e
        /*00be*/ 	.short	(.L_831 - .L_830)
.L_830:
        /*00c0*/ 	.word	0x00000000
.L_831:


//--------------------- .nv.info._Z35group_norm_nhwc_bwd_one_pass_kernelI11Fp16IOBf16WLi512ELi8ELi128EEv26Group_norm_nhwc_bwd_params --------------------------
	.section	.nv.info._Z35group_norm_nhwc_bwd_one_pass_kernelI11Fp16IOBf16WLi512ELi8ELi128EEv26Group_norm_nhwc_bwd_params,"",@"SHT_CUDA_INFO"
	.sectionflags	@""
	.align	4


	//----- nvinfo : EIATTR_CUDA_API_VERSION
	.align		4
        /*0000*/ 	.byte	0x04, 0x37
        /*0002*/ 	.short	(.L_833 - .L_832)
.L_832:
        /*0004*/ 	.word	0x00000082


	//----- nvinfo : EIATTR_SW2861232_WAR
	.align		4
.L_833:
        /*0008*/ 	.byte	0x01, 0x35
	.zero		2


	//----- nvinfo : EIATTR_PARAM_CBANK
	.align		4
        /*000c*/ 	.byte	0x04, 0x0a
        /*000e*/ 	.short	(.L_835 - .L_834)
	.align		4
.L_834:
        /*0010*/ 	.word	index@(.nv.constant0._Z35group_norm_nhwc_bwd_one_pass_kernelI11Fp16IOBf16WLi512ELi8ELi128EEv26Group_norm_nhwc_bwd_params)
        /*0014*/ 	.short	0x0160
        /*0016*/ 	.short	0x00b8


	//----- nvinfo : EIATTR_CBANK_PARAM_SIZE
	.align		4
.L_835:
        /*0018*/ 	.byte	0x03, 0x19
        /*001a*/ 	.short	0x00b8


	//----- nvinfo : EIATTR_KPARAM_INFO
	.align		4
        /*001c*/ 	.byte	0x04, 0x17
        /*001e*/ 	.short	(.L_837 - .L_836)
.L_836:
        /*0020*/ 	.word	0x00000000
        /*0024*/ 	.short	0x0000
        /*0026*/ 	.short	0x0000
        /*0028*/ 	.byte	0x00, 0xf0, 0xe1, 0x02


	//----- nvinfo : EIATTR_MAXREG_COUNT
	.align		4
.L_837:
        /*002c*/ 	.byte	0x03, 0x1b
        /*002e*/ 	.short	0x00ff


	//----- nvinfo : EIATTR_NUM_BARRIERS
	.align		4
        /*0030*/ 	.byte	0x02, 0x4c
        /*0032*/ 	.byte	0x01
	.zero		1


	//----- nvinfo : EIATTR_ANNOTATIONS
	.align		4
        /*0034*/ 	.byte	0x04, 0x55
        /*0036*/ 	.short	(.L_839 - .L_838)


	//   ....[0]....
.L_838:
        /*0038*/ 	.word	0x00000001
        /*003c*/ 	.byte	0x00, 0x02, 0x00, 0x00, 0x01, 0x00, 0x00, 0x00, 0x40, 0x02, 0x00, 0x00, 0x01, 0x00, 0x00, 0x00
        /*004c*/ 	.byte	0x80, 0x06, 0x00, 0x00, 0x01, 0x00, 0x00, 0x00, 0x70, 0x42, 0x00, 0x00


	//----- nvinfo : EIATTR_MERCURY_ISA_VERSION
	.align		4
.L_839:
        /*0058*/ 	.byte	0x03, 0x5f
        /*005a*/ 	.short	0x0000


	//----- nvinfo : EIATTR_INT_WARP_WIDE_INSTR_OFFSETS
	.align		4
        /*005c*/ 	.byte	0x04, 0x31
        /*005e*/ 	.short	(.L_841 - .L_840)


	//   ....[0]....
.L_840:
        /*0060*/ 	.word	0x000051b0


	//   ....[1]....
        /*0064*/ 	.word	0x00009530


	//----- nvinfo : EIATTR_COOP_GROUP_MASK_REGIDS
	.align		4
.L_841:
        /*0068*/ 	.byte	0x04, 0x29
        /*006a*/ 	.short	(.L_843 - .L_842)


	//   ....[0]....
.L_842:
        /*006c*/ 	.word	0xffffffff


	//   ....[1]....
        /*0070*/ 	.word	0xffffffff


	//   ....[2]....
        /*0074*/ 	.word	0xffffffff


	//   ....[3]....
        /*0078*/ 	.word	0xffffffff


	//   ....[4]....
        /*007c*/ 	.word	0xffffffff


	//   ....[5]....
        /*0080*/ 	.word	0xffffffff


	//   ....[6]....
        /*0084*/ 	.word	0xffffffff


	//   ....[7]....
        /*0088*/ 	.word	0xffffffff


	//   ....[8]....
        /*008c*/ 	.word	0xffffffff


	//   ....[9]....
        /*0090*/ 	.word	0xffffffff


	//----- nvinfo : EIATTR_COOP_GROUP_INSTR_OFFSETS
	.align		4
.L_843:
        /*0094*/ 	.byte	0x04, 0x28
        /*0096*/ 	.short	(.L_845 - .L_844)


	//   ....[0]....
.L_844:
        /*0098*/ 	.word	0x000040c0


	//   ....[1]....
        /*009c*/ 	.word	0x000040d0


	//   ....[2]....
        /*00a0*/ 	.word	0x00004110


	//   ....[3]....
        /*00a4*/ 	.word	0x00004130


	//   ....[4]....
        /*00a8*/ 	.word	0x00004160


	//   ....[5]....
        /*00ac*/ 	.word	0x00004180


	//   ....[6]....
        /*00b0*/ 	.word	0x000041b0


	//   ....[7]....
        /*00b4*/ 	.word	0x000041d0


	//   ....[8]....
        /*00b8*/ 	.word	0x00004200


	//   ....[9]....
        /*00bc*/ 	.word	0x00004220


	//----- nvinfo : EIATTR_EXIT_INSTR_OFFSETS
	.align		4
.L_845:
        /*00c0*/ 	.byte	0x04, 0x1c
        /*00c2*/ 	.short	(.L_847 - .L_846)


	//   ....[0]....
.L_846:
        /*00c4*/ 	.word	0x000095a0


	//   ....[1]....
        /*00c8*/ 	.word	0x000096e0


	//   ....[2]....
        /*00cc*/ 	.word	0x00009960


	//----- nvinfo : EIATTR_MAX_THREADS
	.align		4
.L_847:
        /*00d0*/ 	.byte	0x04, 0x05
        /*00d2*/ 	.short	(.L_849 - .L_848)
.L_848:
        /*00d4*/ 	.word	0x00000080
        /*00d8*/ 	.word	0x00000001
        /*00dc*/ 	.word	0x00000001


	//----- nvinfo : EIATTR_CRS_STACK_SIZE
	.align		4
.L_849:
        /*00e0*/ 	.byte	0x04, 0x1e
        /*00e2*/ 	.short	(.L_851 - .L_850)
.L_850:
        /*00e4*/ 	.word	0x00000000
.L_851:


//--------------------- .nv.info._Z35group_norm_nhwc_bwd_one_pass_kernelI11Fp16IOFp16WLi64ELi8ELi128EEv26Group_norm_nhwc_bwd_params --------------------------
	.section	.nv.info._Z35group_norm_nhwc_bwd_one_pass_kernelI11Fp16IOFp16WLi64ELi8ELi128EEv26Group_norm_nhwc_bwd_params,"",@"SHT_CUDA_INFO"
	.sectionflags	@""
	.align	4


	//----- nvinfo : EIATTR_CUDA_API_VERSION
	.align		4
        /*0000*/ 	.byte	0x04, 0x37
        /*0002*/ 	.short	(.L_853 - .L_852)
.L_852:
        /*0004*/ 	.word	0x00000082


	//----- nvinfo : EIATTR_SW2861232_WAR
	.align		4
.L_853:
        /*0008*/ 	.byte	0x01, 0x35
	.zero		2


	//----- nvinfo : EIATTR_PARAM_CBANK
	.align		4
        /*000c*/ 	.byte	0x04, 0x0a
        /*000e*/ 	.short	(.L_855 - .L_854)
	.align		4
.L_854:
        /*0010*/ 	.word	index@(.nv.constant0._Z35group_norm_nhwc_bwd_one_pass_kernelI11Fp16IOFp16WLi64ELi8ELi128EEv26Group_norm_nhwc_bwd_params)
        /*0014*/ 	.short	0x0160
        /*0016*/ 	.short	0x00b8


	//----- nvinfo : EIATTR_CBANK_PARAM_SIZE
	.align		4
.L_855:
        /*0018*/ 	.byte	0x03, 0x19
        /*001a*/ 	.short	0x00b8


	//----- nvinfo : EIATTR_KPARAM_INFO
	.align		4
        /*001c*/ 	.byte	0x04, 0x17
        /*001e*/ 	.short	(.L_857 - .L_856)
.L_856:
        /*0020*/ 	.word	0x00000000
        /*0024*/ 	.short	0x0000
        /*0026*/ 	.short	0x0000
        /*0028*/ 	.byte	0x00, 0xf0, 0xe1, 0x02


	//----- nvinfo : EIATTR_MAXREG_COUNT
	.align		4
.L_857:
        /*002c*/ 	.byte	0x03, 0x1b
        /*002e*/ 	.short	0x00ff


	//----- nvinfo : EIATTR_NUM_BARRIERS
	.align		4
        /*0030*/ 	.byte	0x02, 0x4c
        /*0032*/ 	.byte	0x01
	.zero		1


	//----- nvinfo : EIATTR_MERCURY_ISA_VERSION
	.align		4
        /*0034*/ 	.byte	0x03, 0x5f
        /*0036*/ 	.short	0x0000


	//----- nvinfo : EIATTR_INT_WARP_WIDE_INSTR_OFFSETS
	.align		4
        /*0038*/ 	.byte	0x04, 0x31
        /*003a*/ 	.short	(.L_859 - .L_858)


	//   ....[0]....
.L_858:
        /*003c*/ 	.word	0x00001d30


	//   ....[1]....
        /*0040*/ 	.word	0x00003630


	//----- nvinfo : EIATTR_COOP_GROUP_MASK_REGIDS
	.align		4
.L_859:
        /*0044*/ 	.byte	0x04, 0x29
        /*0046*/ 	.short	(.L_861 - .L_860)


	//   ....[0]....
.L_860:
        /*0048*/ 	.word	0xffffffff


	//   ....[1]....
        /*004c*/ 	.word	0xffffffff


	//   ....[2]....
        /*0050*/ 	.word	0xffffffff


	//   ....[3]....
        /*0054*/ 	.word	0xffffffff


	//   ....[4]....
        /*0058*/ 	.word	0xffffffff


	//   ....[5]....
        /*005c*/ 	.word	0xffffffff


	//   ....[6]....
        /*0060*/ 	.word	0xffffffff


	//   ....[7]....
        /*0064*/ 	.word	0xffffffff


	//   ....[8]....
        /*0068*/ 	.word	0xffffffff


	//   ....[9]....
        /*006c*/ 	.word	0xffffffff


	//----- nvinfo : EIATTR_COOP_GROUP_INSTR_OFFSETS
	.align		4
.L_861:
        /*0070*/ 	.byte	0x04, 0x28
        /*0072*/ 	.short	(.L_863 - .L_862)


	//   ....[0]....
.L_862:
        /*0074*/ 	.word	0x00000e20


	//   ....[1]....
        /*0078*/ 	.word	0x00000e30


	//   ....[2]....
        /*007c*/ 	.word	0x00000e60


	//   ....[3]....
        /*0080*/ 	.word	0x00000e80


	//   ....[4]....
        /*0084*/ 	.word	0x00000eb0


	//   ....[5]....
        /*0088*/ 	.word	0x00000ed0


	//   ....[6]....
        /*008c*/ 	.word	0x00000f00


	//   ....[7]....
        /*0090*/ 	.word	0x00000f20


	//   ....[8]....
        /*0094*/ 	.word	0x00000f50


	//   ....[9]....
        /*0098*/ 	.word	0x00000f70


	//----- nvinfo : EIATTR_EXIT_INSTR_OFFSETS
	.align		4
.L_863:
        /*009c*/ 	.byte	0x04, 0x1c
        /*009e*/ 	.short	(.L_865 - .L_864)


	//   ....[0]....
.L_864:
        /*00a0*/ 	.word	0x000036a0


	//   ....[1]....
        /*00a4*/ 	.word	0x000037e0


	//   ....[2]....
        /*00a8*/ 	.word	0x00003a60


	//----- nvinfo : EIATTR_MAX_THREADS
	.align		4
.L_865:
        /*00ac*/ 	.byte	0x04, 0x05
        /*00ae*/ 	.short	(.L_867 - .L_866)
.L_866:
        /*00b0*/ 	.word	0x00000080
        /*00b4*/ 	.word	0x00000001
        /*00b8*/ 	.word	0x00000001


	//----- nvinfo : EIATTR_CRS_STACK_SIZE
	.align		4
.L_867:
        /*00bc*/ 	.byte	0x04, 0x1e
        /*00be*/ 	.short	(.L_869 - .L_868)
.L_868:
        /*00c0*/ 	.word	0x00000000
.L_869:


//--------------------- .nv.info._Z35group_norm_nhwc_bwd_one_pass_kernelI11Fp16IOFp16WLi128ELi8ELi128EEv26Group_norm_nhwc_bwd_params --------------------------
	.section	.nv.info._Z35group_norm_nhwc_bwd_one_pass_kernelI11Fp16IOFp16WLi128ELi8ELi128EEv26Group_norm_nhwc_bwd_params,"",@"SHT_CUDA_INFO"
	.sectionflags	@""
	.align	4


	//----- nvinfo : EIATTR_CUDA_API_VERSION
	.align		4
        /*0000*/ 	.byte	0x04, 0x37
        /*0002*/ 	.short	(.L_871 - .L_870)
.L_870:
        /*0004*/ 	.word	0x00000082


	//----- nvinfo : EIATTR_SW2861232_WAR
	.align		4
.L_871:
        /*0008*/ 	.byte	0x01, 0x35
	.zero		2


	//----- nvinfo : EIATTR_PARAM_CBANK
	.align		4
        /*000c*/ 	.byte	0x04, 0x0a
        /*000e*/ 	.short	(.L_873 - .L_872)
	.align		4
.L_872:
        /*0010*/ 	.word	index@(.nv.constant0._Z35group_norm_nhwc_bwd_one_pass_kernelI11Fp16IOFp16WLi128ELi8ELi128EEv26Group_norm_nhwc_bwd_params)
        /*0014*/ 	.short	0x0160
        /*0016*/ 	.short	0x00b8


	//----- nvinfo : EIATTR_CBANK_PARAM_SIZE
	.align		4
.L_873:
        /*0018*/ 	.byte	0x03, 0x19
        /*001a*/ 	.short	0x00b8


	//----- nvinfo : EIATTR_KPARAM_INFO
	.align		4
        /*001c*/ 	.byte	0x04, 0x17
        /*001e*/ 	.short	(.L_875 - .L_874)
.L_874:
        /*0020*/ 	.word	0x00000000
        /*0024*/ 	.short	0x0000
        /*0026*/ 	.short	0x0000
        /*0028*/ 	.byte	0x00, 0xf0, 0xe1, 0x02


	//----- nvinfo : EIATTR_MAXREG_COUNT
	.align		4
.L_875:
        /*002c*/ 	.byte	0x03, 0x1b
        /*002e*/ 	.short	0x00ff


	//----- nvinfo : EIATTR_NUM_BARRIERS
	.align		4
        /*0030*/ 	.byte	0x02, 0x4c
        /*0032*/ 	.byte	0x01
	.zero		1


	//----- nvinfo : EIATTR_MERCURY_ISA_VERSION
	.align		4
        /*0034*/ 	.byte	0x03, 0x5f
        /*0036*/ 	.short	0x0000


	//----- nvinfo : EIATTR_INT_WARP_WIDE_INSTR_OFFSETS
	.align		4
        /*0038*/ 	.byte	0x04, 0x31
        /*003a*/ 	.short	(.L_877 - .L_876)


	//   ....[0]....
.L_876:
        /*003c*/ 	.word	0x00002490


	//   ....[1]....
        /*0040*/ 	.word	0x000043e0


	//----- nvinfo : EIATTR_COOP_GROUP_MASK_REGIDS
	.align		4
.L_877:
        /*0044*/ 	.byte	0x04, 0x29
        /*0046*/ 	.short	(.L_879 - .L_878)


	//   ....[0]....
.L_878:
        /*0048*/ 	.word	0xffffffff


	//   ....[1]....
        /*004c*/ 	.word	0xffffffff


	//   ....[2]....
        /*0050*/ 	.word	0xffffffff


	//   ....[3]....
        /*0054*/ 	.word	0xffffffff


	//   ....[4]....
        /*0058*/ 	.word	0xffffffff


	//   ....[5]....
        /*005c*/ 	.word	0xffffffff


	//   ....[6]....
        /*0060*/ 	.word	0xffffffff


	//   ....[7]....
        /*0064*/ 	.word	0xffffffff


	//   ....[8]....
        /*0068*/ 	.word	0xffffffff


	//   ....[9]....
        /*006c*/ 	.word	0xffffffff


	//----- nvinfo : EIATTR_COOP_GROUP_INSTR_OFFSETS
	.align		4
.L_879:
        /*0070*/ 	.byte	0x04, 0x28
        /*0072*/ 	.short	(.L_881 - .L_880)


	//   ....[0]....
.L_880:
        /*0074*/ 	.word	0x00001520


	//   ....[1]....
        /*0078*/ 	.word	0x00001550


	//   ....[2]....
        /*007c*/ 	.word	0x00001630


	//   ....[3]....
        /*0080*/ 	.word	0x00001660


	//   ....[4]....
        /*0084*/ 	.word	0x000016a0


	//   ....[5]....
        /*0088*/ 	.word	0x000016c0


	//   ....[6]....
        /*008c*/ 	.word	0x000016f0


	//   ....[7]....
        /*0090*/ 	.word	0x00001710


	//   ....[8]....
        /*0094*/ 	.word	0x00001740


	//   ....[9]....
        /*0098*/ 	.word	0x00001760


	//----- nvinfo : EIATTR_EXIT_INSTR_OFFSETS
	.align		4
.L_881:
        /*009c*/ 	.byte	0x04, 0x1c
        /*009e*/ 	.short	(.L_883 - .L_882)


	//   ....[0]....
.L_882:
        /*00a0*/ 	.word	0x00004450


	//   ....[1]....
        /*00a4*/ 	.word	0x00004590


	//   ....[2]....
        /*00a8*/ 	.word	0x00004810


	//----- nvinfo : EIATTR_MAX_THREADS
	.align		4
.L_883:
        /*00ac*/ 	.byte	0x04, 0x05
        /*00ae*/ 	.short	(.L_885 - .L_884)
.L_884:
        /*00b0*/ 	.word	0x00000080
        /*00b4*/ 	.word	0x00000001
        /*00b8*/ 	.word	0x00000001


	//----- nvinfo : EIATTR_CRS_STACK_SIZE
	.align		4
.L_885:
        /*00bc*/ 	.byte	0x04, 0x1e
        /*00be*/ 	.short	(.L_887 - .L_886)
.L_886:
        /*00c0*/ 	.word	0x00000000
.L_887:


//--------------------- .nv.info._Z35group_norm_nhwc_bwd_one_pass_kernelI11Fp16IOFp16WLi256ELi8ELi128EEv26Group_norm_nhwc_bwd_params --------------------------
	.section	.nv.info._Z35group_norm_nhwc_bwd_one_pass_kernelI11Fp16IOFp16WLi256ELi8ELi128EEv26Group_norm_nhwc_bwd_params,"",@"SHT_CUDA_INFO"
	.sectionflags	@""
	.align	4


	//----- nvinfo : EIATTR_CUDA_API_VERSION
	.align		4
        /*0000*/ 	.byte	0x04, 0x37
        /*0002*/ 	.short	(.L_889 - .L_888)
.L_888:
        /*0004*/ 	.word	0x00000082


	//----- nvinfo : EIATTR_SW2861232_WAR
	.align		4
.L_889:
        /*0008*/ 	.byte	0x01, 0x35
	.zero		2


	//----- nvinfo : EIATTR_PARAM_CBANK
	.align		4
        /*000c*/ 	.byte	0x04, 0x0a
        /*000e*/ 	.short	(.L_891 - .L_890)
	.align		4
.L_890:
        /*0010*/ 	.word	index@(.nv.constant0._Z35group_norm_nhwc_bwd_one_pass_kernelI11Fp16IOFp16WLi256ELi8ELi128EEv26Group_norm_nhwc_bwd_params)
        /*0014*/ 	.short	0x0160
        /*0016*/ 	.short	0x00b8


	//----- nvinfo : EIATTR_CBANK_PARAM_SIZE
	.align		4
.L_891:
        /*0018*/ 	.byte	0x03, 0x19
        /*001a*/ 	.short	0x00b8


	//----- nvinfo : EIATTR_KPARAM_INFO
	.align		4
        /*001c*/ 	.byte	0x04, 0x17
        /*001e*/ 	.short	(.L_893 - .L_892)
.L_892:
        /*0020*/ 	.word	0x00000000
        /*0024*/ 	.short	0x0000
        /*0026*/ 	.short	0x0000
        /*0028*/ 	.byte	0x00, 0xf0, 0xe1, 0x02


	//----- nvinfo : EIATTR_MAXREG_COUNT
	.align		4
.L_893:
        /*002c*/ 	.byte	0x03, 0x1b
        /*002e*/ 	.short	0x00ff


	//----- nvinfo : EIATTR_NUM_BARRIERS
	.align		4
        /*0030*/ 	.byte	0x02, 0x4c
        /*0032*/ 	.byte	0x01
	.zero		1


	//----- nvinfo : EIATTR_MERCURY_ISA_VERSION
	.align		4
        /*0034*/ 	.byte	0x03, 0x5f
        /*0036*/ 	.short	0x0000


	//----- nvinfo : EIATTR_INT_WARP_WIDE_INSTR_OFFSETS
	.align		4
        /*0038*/ 	.byte	0x04, 0x31
        /*003a*/ 	.short	(.L_895 - .L_894)


	//   ....[0]....
.L_894:
        /*003c*/ 	.word	0x000032c0


	//   ....[1]....
        /*0040*/ 	.word	0x00005e10


	//----- nvinfo : EIATTR_COOP_GROUP_MASK_REGIDS
	.align		4
.L_895:
        /*0044*/ 	.byte	0x04, 0x29
        /*0046*/ 	.short	(.L_897 - .L_896)


	//   ....[0]....
.L_896:
        /*0048*/ 	.word	0xffffffff


	//   ....[1]....
        /*004c*/ 	.word	0xffffffff


	//   ....[2]....
        /*0050*/ 	.word	0xffffffff


	//   ....[3]....
        /*0054*/ 	.word	0xffffffff


	//   ....[4]....
        /*0058*/ 	.word	0xffffffff


	//   ....[5]....
        /*005c*/ 	.word	0xffffffff


	//   ....[6]....
        /*0060*/ 	.word	0xffffffff


	//   ....[7]....
        /*0064*/ 	.word	0xffffffff


	//   ....[8]....
        /*0068*/ 	.word	0xffffffff


	//   ....[9]....
        /*006c*/ 	.word	0xffffffff


	//----- nvinfo : EIATTR_COOP_GROUP_INSTR_OFFSETS
	.align		4
.L_897:
        /*0070*/ 	.byte	0x04, 0x28
        /*0072*/ 	.short	(.L_899 - .L_898)


	//   ....[0]....
.L_898:
        /*0074*/ 	.word	0x000023a0


	//   ....[1]....
        /*0078*/ 	.word	0x000023d0


	//   ....[2]....
        /*007c*/ 	.word	0x00002450


	//   ....[3]....
        /*0080*/ 	.word	0x00002470


	//   ....[4]....
        /*0084*/ 	.word	0x000024a0


	//   ....[5]....
        /*0088*/ 	.word	0x000024c0


	//   ....[6]....
        /*008c*/ 	.word	0x000024f0


	//   ....[7]....
        /*0090*/ 	.word	0x00002510


	//   ....[8]....
        /*0094*/ 	.word	0x00002540


	//   ....[9]....
        /*0098*/ 	.word	0x00002560


	//----- nvinfo : EIATTR_EXIT_INSTR_OFFSETS
	.align		4
.L_899:
        /*009c*/ 	.byte	0x04, 0x1c
        /*009e*/ 	.short	(.L_901 - .L_900)


	//   ....[0]....
.L_900:
        /*00a0*/ 	.word	0x00005e80


	//   ....[1]....
        /*00a4*/ 	.word	0x00005fc0


	//   ....[2]....
        /*00a8*/ 	.word	0x00006240


	//----- nvinfo : EIATTR_MAX_THREADS
	.align		4
.L_901:
        /*00ac*/ 	.byte	0x04, 0x05
        /*00ae*/ 	.short	(.L_903 - .L_902)
.L_902:
        /*00b0*/ 	.word	0x00000080
        /*00b4*/ 	.word	0x00000001
        /*00b8*/ 	.word	0x00000001


	//----- nvinfo : EIATTR_CRS_STACK_SIZE
	.align		4
.L_903:
        /*00bc*/ 	.byte	0x04, 0x1e
        /*00be*/ 	.short	(.L_905 - .L_904)
.L_904:
        /*00c0*/ 	.word	0x00000000
.L_905:


//--------------------- .nv.info._Z35group_norm_nhwc_bwd_one_pass_kernelI11Fp16IOFp16WLi512ELi8ELi128EEv26Group_norm_nhwc_bwd_params --------------------------
	.section	.nv.info._Z35group_norm_nhwc_bwd_one_pass_kernelI11Fp16IOFp16WLi512ELi8ELi128EEv26Group_norm_nhwc_bwd_params,"",@"SHT_CUDA_INFO"
	.sectionflags	@""
	.align	4


	//----- nvinfo : EIATTR_CUDA_API_VERSION
	.align		4
        /*0000*/ 	.byte	0x04, 0x37
        /*0002*/ 	.short	(.L_907 - .L_906)
.L_906:
        /*0004*/ 	.word	0x00000082


	//----- nvinfo : EIATTR_SW2861232_WAR
	.align		4
.L_907:
        /*0008*/ 	.byte	0x01, 0x35
	.zero		2


	//----- nvinfo : EIATTR_PARAM_CBANK
	.align		4
        /*000c*/ 	.byte	0x04, 0x0a
        /*000e*/ 	.short	(.L_909 - .L_908)
	.align		4
.L_908:
        /*0010*/ 	.word	index@(.nv.constant0._Z35group_norm_nhwc_bwd_one_pass_kernelI11Fp16IOFp16WLi512ELi8ELi128EEv26Group_norm_nhwc_bwd_params)
        /*0014*/ 	.short	0x0160
        /*0016*/ 	.short	0x00b8


	//----- nvinfo : EIATTR_CBANK_PARAM_SIZE
	.align		4
.L_909:
        /*0018*/ 	.byte	0x03, 0x19
        /*001a*/ 	.short	0x00b8


	//----- nvinfo : EIATTR_KPARAM_INFO
	.align		4
        /*001c*/ 	.byte	0x04, 0x17
        /*001e*/ 	.short	(.L_911 - .L_910)
.L_910:
        /*0020*/ 	.word	0x00000000
        /*0024*/ 	.short	0x0000
        /*0026*/ 	.short	0x0000
        /*0028*/ 	.byte	0x00, 0xf0, 0xe1, 0x02


	//----- nvinfo : EIATTR_MAXREG_COUNT
	.align		4
.L_911:
        /*002c*/ 	.byte	0x03, 0x1b
        /*002e*/ 	.short	0x00ff


	//----- nvinfo : EIATTR_NUM_BARRIERS
	.align		4
        /*0030*/ 	.byte	0x02, 0x4c
        /*0032*/ 	.byte	0x01
	.zero		1


	//----- nvinfo : EIATTR_ANNOTATIONS
	.align		4
        /*0034*/ 	.byte	0x04, 0x55
        /*0036*/ 	.short	(.L_913 - .L_912)


	//   ....[0]....
.L_912:
        /*0038*/ 	.word	0x00000001
        /*003c*/ 	.byte	0x00, 0x02, 0x00, 0x00, 0x01, 0x00, 0x00, 0x00, 0x40, 0x02, 0x00, 0x00, 0x01, 0x00, 0x00, 0x00
        /*004c*/ 	.byte	0x80, 0x06, 0x00, 0x00, 0x01, 0x00, 0x00, 0x00, 0x70, 0x42, 0x00, 0x00


	//----- nvinfo : EIATTR_MERCURY_ISA_VERSION
	.align		4
.L_913:
        /*0058*/ 	.byte	0x03, 0x5f
        /*005a*/ 	.short	0x0000


	//----- nvinfo : EIATTR_INT_WARP_WIDE_INSTR_OFFSETS
	.align		4
        /*005c*/ 	.byte	0x04, 0x31
        /*005e*/ 	.short	(.L_915 - .L_914)


	//   ....[0]....
.L_914:
        /*0060*/ 	.word	0x000051b0


	//   ....[1]....
        /*0064*/ 	.word	0x00009530


	//----- nvinfo : EIATTR_COOP_GROUP_MASK_REGIDS
	.align		4
.L_915:
        /*0068*/ 	.byte	0x04, 0x29
        /*006a*/ 	.short	(.L_917 - .L_916)


	//   ....[0]....
.L_916:
        /*006c*/ 	.word	0xffffffff


	//   ....[1]....
        /*0070*/ 	.word	0xffffffff


	//   ....[2]....
        /*0074*/ 	.word	0xffffffff


	//   ....[3]....
        /*0078*/ 	.word	0xffffffff


	//   ....[4]....
        /*007c*/ 	.word	0xffffffff


	//   ....[5]....
        /*0080*/ 	.word	0xffffffff


	//   ....[6]....
        /*0084*/ 	.word	0xffffffff


	//   ....[7]....
        /*0088*/ 	.word	0xffffffff


	//   ....[8]....
        /*008c*/ 	.word	0xffffffff


	//   ....[9]....
        /*0090*/ 	.word	0xffffffff


	//----- nvinfo : EIATTR_COOP_GROUP_INSTR_OFFSETS
	.align		4
.L_917:
        /*0094*/ 	.byte	0x04, 0x28
        /*0096*/ 	.short	(.L_919 - .L_918)


	//   ....[0]....
.L_918:
        /*0098*/ 	.word	0x000040c0


	//   ....[1]....
        /*009c*/ 	.word	0x000040d0


	//   ....[2]....
        /*00a0*/ 	.word	0x00004110


	//   ....[3]....
        /*00a4*/ 	.word	0x00004130


	//   ....[4]....
        /*00a8*/ 	.word	0x00004160


	//   ....[5]....
        /*00ac*/ 	.word	0x00004180


	//   ....[6]....
        /*00b0*/ 	.word	0x000041b0


	//   ....[7]....
        /*00b4*/ 	.word	0x000041d0


	//   ....[8]....
        /*00b8*/ 	.word	0x00004200


	//   ....[9]....
        /*00bc*/ 	.word	0x00004220


	//----- nvinfo : EIATTR_EXIT_INSTR_OFFSETS
	.align		4
.L_919:
        /*00c0*/ 	.byte	0x04, 0x1c
        /*00c2*/ 	.short	(.L_921 - .L_920)


	//   ....[0]....
.L_920:
        /*00c4*/ 	.word	0x000095a0


	//   ....[1]....
        /*00c8*/ 	.word	0x000096e0


	//   ....[2]....
        /*00cc*/ 	.word	0x00009960


	//----- nvinfo : EIATTR_MAX_THREADS
	.align		4
.L_921:
        /*00d0*/ 	.byte	0x04, 0x05
        /*00d2*/ 	.short	(.L_923 - .L_922)
.L_922:
        /*00d4*/ 	.word	0x00000080
        /*00d8*/ 	.word	0x00000001
        /*00dc*/ 	.word	0x00000001


	//----- nvinfo : EIATTR_CRS_STACK_SIZE
	.align		4
.L_923:
        /*00e0*/ 	.byte	0x04, 0x1e
        /*00e2*/ 	.short	(.L_925 - .L_924)
.L_924:
        /*00e4*/ 	.word	0x00000000
.L_925:


//--------------------- .nv.info._Z35group_norm_nhwc_bwd_one_pass_kernelI11Fp32IOFp32WLi64ELi8ELi128EEv26Group_norm_nhwc_bwd_params --------------------------
	.section	.nv.info._Z35group_norm_nhwc_bwd_one_pass_kernelI11Fp32IOFp32WLi64ELi8ELi128EEv26Group_norm_nhwc_bwd_params,"",@"SHT_CUDA_INFO"
	.sectionflags	@""
	.align	4


	//----- nvinfo : EIATTR_CUDA_API_VERSION
	.align		4
        /*0000*/ 	.byte	0x04, 0x37
        /*0002*/ 	.short	(.L_927 - .L_926)
.L_926:
        /*0004*/ 	.word	0x00000082


	//----- nvinfo : EIATTR_SW2861232_WAR
	.align		4
.L_927:
        /*0008*/ 	.byte	0x01, 0x35
	.zero		2


	//----- nvinfo : EIATTR_PARAM_CBANK
	.align		4
        /*000c*/ 	.byte	0x04, 0x0a
        /*000e*/ 	.short	(.L_929 - .L_928)
	.align		4
.L_928:
        /*0010*/ 	.word	index@(.nv.constant0._Z35group_norm_nhwc_bwd_one_pass_kernelI11Fp32IOFp32WLi64ELi8ELi128EEv26Group_norm_nhwc_bwd_params)
        /*0014*/ 	.short	0x0160
        /*0016*/ 	.short	0x00b8


	//----- nvinfo : EIATTR_CBANK_PARAM_SIZE
	.align		4
.L_929:
        /*0018*/ 	.byte	0x03, 0x19
        /*001a*/ 	.short	0x00b8


	//----- nvinfo : EIATTR_KPARAM_INFO
	.align		4
        /*001c*/ 	.byte	0x04, 0x17
        /*001e*/ 	.short	(.L_931 - .L_930)
.L_930:
        /*0020*/ 	.word	0x00000000
        /*0024*/ 	.short	0x0000
        /*0026*/ 	.short	0x0000
        /*0028*/ 	.byte	0x00, 0xf0, 0xe1, 0x02


	//----- nvinfo : EIATTR_MAXREG_COUNT
	.align		4
.L_931:
        /*002c*/ 	.byte	0x03, 0x1b
        /*002e*/ 	.short	0x00ff


	//----- nvinfo : EIATTR_NUM_BARRIERS
	.align		4
        /*0030*/ 	.byte	0x02, 0x4c
        /*0032*/ 	.byte	0x01
	.zero		1


	//----- nvinfo : EIATTR_MERCURY_ISA_VERSION
	.align		4
        /*0034*/ 	.byte	0x03, 0x5f
        /*0036*/ 	.short	0x0000


	//----- nvinfo : EIATTR_INT_WARP_WIDE_INSTR_OFFSETS
	.align		4
        /*0038*/ 	.byte	0x04, 0x31
        /*003a*/ 	.short	(.L_933 - .L_932)


	//   ....[0]....
.L_932:
        /*003c*/ 	.word	0x00001ca0


	//   ....[1]....
        /*0040*/ 	.word	0x00003490


	//----- nvinfo : EIATTR_COOP_GROUP_MASK_REGIDS
	.align		4
.L_933:
        /*0044*/ 	.byte	0x04, 0x29
        /*0046*/ 	.short	(.L_935 - .L_934)


	//   ....[0]....
.L_934:
        /*0048*/ 	.word	0xffffffff


	//   ....[1]....
        /*004c*/ 	.word	0xffffffff


	//   ....[2]....
        /*0050*/ 	.word	0xffffffff


	//   ....[3]....
        /*0054*/ 	.word	0xffffffff


	//   ....[4]....
        /*0058*/ 	.word	0xffffffff


	//   ....[5]....
        /*005c*/ 	.word	0xffffffff


	//   ....[6]....
        /*0060*/ 	.word	0xffffffff


	//   ....[7]....
        /*0064*/ 	.word	0xffffffff


	//   ....[8]....
        /*0068*/ 	.word	0xffffffff


	//   ....[9]....
        /*006c*/ 	.word	0xffffffff


	//----- nvinfo : EIATTR_COOP_GROUP_INSTR_OFFSETS
	.align		4
.L_935:
        /*0070*/ 	.byte	0x04, 0x28
        /*0072*/ 	.short	(.L_937 - .L_936)


	//   ....[0]....
.L_936:
        /*0074*/ 	.word	0x00000da0


	//   ....[1]....
        /*0078*/ 	.word	0x00000dd0


	//   ....[2]....
        /*007c*/ 	.word	0x00000e10


	//   ....[3]....
        /*0080*/ 	.word	0x00000e30


	//   ....[4]....
        /*0084*/ 	.word	0x00000e60


	//   ....[5]....
        /*0088*/ 	.word	0x00000e80


	//   ....[6]....
        /*008c*/ 	.word	0x00000eb0


	//   ....[7]....
        /*0090*/ 	.word	0x00000ed0


	//   ....[8]....
        /*0094*/ 	.word	0x00000f00


	//   ....[9]....
        /*0098*/ 	.word	0x00000f20


	//----- nvinfo : EIATTR_EXIT_INSTR_OFFSETS
	.align		4
.L_937:
        /*009c*/ 	.byte	0x04, 0x1c
        /*009e*/ 	.short	(.L_939 - .L_938)


	//   ....[0]....
.L_938:
        /*00a0*/ 	.word	0x00003500


	//   ....[1]....
        /*00a4*/ 	.word	0x00003640


	//   ....[2]....
        /*00a8*/ 	.word	0x00003890


	//----- nvinfo : EIATTR_MAX_THREADS
	.align		4
.L_939:
        /*00ac*/ 	.byte	0x04, 0x05
        /*00ae*/ 	.short	(.L_941 - .L_940)
.L_940:
        /*00b0*/ 	.word	0x00000080
        /*00b4*/ 	.word	0x00000001
        /*00b8*/ 	.word	0x00000001


	//----- nvinfo : EIATTR_CRS_STACK_SIZE
	.align		4
.L_941:
        /*00bc*/ 	.byte	0x04, 0x1e
        /*00be*/ 	.short	(.L_943 - .L_942)
.L_942:
        /*00c0*/ 	.word	0x00000000
.L_943:


//--------------------- .nv.info._Z35group_norm_nhwc_bwd_one_pass_kernelI11Fp32IOFp32WLi128ELi8ELi128EEv26Group_norm_nhwc_bwd_params --------------------------
	.section	.nv.info._Z35group_norm_nhwc_bwd_one_pass_kernelI11Fp32IOFp32WLi128ELi8ELi128EEv26Group_norm_nhwc_bwd_params,"",@"SHT_CUDA_INFO"
	.sectionflags	@""
	.align	4


	//----- nvinfo : EIATTR_CUDA_API_VERSION
	.align		4
        /*0000*/ 	.byte	0x04, 0x37
        /*0002*/ 	.short	(.L_945 - .L_944)
.L_944:
        /*0004*/ 	.word	0x00000082


	//----- nvinfo : EIATTR_SW2861232_WAR
	.align		4
.L_945:
        /*0008*/ 	.byte	0x01, 0x35
	.zero		2


	//----- nvinfo : EIATTR_PARAM_CBANK
	.align		4
        /*000c*/ 	.byte	0x04, 0x0a
        /*000e*/ 	.short	(.L_947 - .L_946)
	.align		4
.L_946:
        /*0010*/ 	.word	index@(.nv.constant0._Z35group_norm_nhwc_bwd_one_pass_kernelI11Fp32IOFp32WLi128ELi8ELi128EEv26Group_norm_nhwc_bwd_params)
        /*0014*/ 	.short	0x0160
        /*0016*/ 	.short	0x00b8


	//----- nvinfo : EIATTR_CBANK_PARAM_SIZE
	.align		4
.L_947:
        /*0018*/ 	.byte	0x03, 0x19
        /*001a*/ 	.short	0x00b8


	//----- nvinfo : EIATTR_KPARAM_INFO
	.align		4
        /*001c*/ 	.byte	0x04, 0x17
        /*001e*/ 	.short	(.L_949 - .L_948)
.L_948:
        /*0020*/ 	.word	0x00000000
        /*0024*/ 	.short	0x0000
        /*0026*/ 	.short	0x0000
        /*0028*/ 	.byte	0x00, 0xf0, 0xe1, 0x02


	//----- nvinfo : EIATTR_MAXREG_COUNT
	.align		4
.L_949:
        /*002c*/ 	.byte	0x03, 0x1b
        /*002e*/ 	.short	0x00ff


	//----- nvinfo : EIATTR_NUM_BARRIERS
	.align		4
        /*0030*/ 	.byte	0x02, 0x4c
        /*0032*/ 	.byte	0x01
	.zero		1


	//----- nvinfo : EIATTR_MERCURY_ISA_VERSION
	.align		4
        /*0034*/ 	.byte	0x03, 0x5f
        /*0036*/ 	.short	0x0000


	//----- nvinfo : EIATTR_INT_WARP_WIDE_INSTR_OFFSETS
	.align		4
        /*0038*/ 	.byte	0x04, 0x31
        /*003a*/ 	.short	(.L_951 - .L_950)


	//   ....[0]....
.L_950:
        /*003c*/ 	.word	0x00002380


	//   ....[1]....
        /*0040*/ 	.word	0x00004030


	//----- nvinfo : EIATTR_COOP_GROUP_MASK_REGIDS
	.align		4
.L_951:
        /*0044*/ 	.byte	0x04, 0x29
        /*0046*/ 	.short	(.L_953 - .L_952)


	//   ....[0]....
.L_952:
        /*0048*/ 	.word	0xffffffff


	//   ....[1]....
        /*004c*/ 	.word	0xffffffff


	//   ....[2]....
        /*0050*/ 	.word	0xffffffff


	//   ....[3]....
        /*0054*/ 	.word	0xffffffff


	//   ....[4]....
        /*0058*/ 	.word	0xffffffff


	//   ....[5]....
        /*005c*/ 	.word	0xffffffff


	//   ....[6]....
        /*0060*/ 	.word	0xffffffff


	//   ....[7]....
        /*0064*/ 	.word	0xffffffff


	//   ....[8]....
        /*0068*/ 	.word	0xffffffff


	//   ....[9]....
        /*006c*/ 	.word	0xffffffff


	//----- nvinfo : EIATTR_COOP_GROUP_INSTR_OFFSETS
	.align		4
.L_953:
        /*0070*/ 	.byte	0x04, 0x28
        /*0072*/ 	.short	(.L_955 - .L_954)


	//   ....[0]....
.L_954:
        /*0074*/ 	.word	0x000013f0


	//   ....[1]....
        /*0078*/ 	.word	0x00001420


	//   ....[2]....
        /*007c*/ 	.word	0x00001500


	//   ....[3]....
        /*0080*/ 	.word	0x00001510


	//   ....[4]....
        /*0084*/ 	.word	0x00001540


	//   ....[5]....
        /*0088*/ 	.word	0x00001560


	//   ....[6]....
        /*008c*/ 	.word	0x00001590


	//   ....[7]....
        /*0090*/ 	.word	0x000015b0


	//   ....[8]....
        /*0094*/ 	.word	0x000015e0


	//   ....[9]....
        /*0098*/ 	.word	0x00001600


	//----- nvinfo : EIATTR_EXIT_INSTR_OFFSETS
	.align		4
.L_955:
        /*009c*/ 	.byte	0x04, 0x1c
        /*009e*/ 	.short	(.L_957 - .L_956)


	//   ....[0]....
.L_956:
        /*00a0*/ 	.word	0x000040a0


	//   ....[1]....
        /*00a4*/ 	.word	0x000041e0


	//   ....[2]....
        /*00a8*/ 	.word	0x00004430


	//----- nvinfo : EIATTR_MAX_THREADS
	.align		4
.L_957:
        /*00ac*/ 	.byte	0x04, 0x05
        /*00ae*/ 	.short	(.L_959 - .L_958)
.L_958:
        /*00b0*/ 	.word	0x00000080
        /*00b4*/ 	.word	0x00000001
        /*00b8*/ 	.word	0x00000001


	//----- nvinfo : EIATTR_CRS_STACK_SIZE
	.align		4
.L_959:
        /*00bc*/ 	.byte	0x04, 0x1e
        /*00be*/ 	.short	(.L_961 - .L_960)
.L_960:
        /*00c0*/ 	.word	0x00000000
.L_961:


//--------------------- .nv.info._Z35group_norm_nhwc_bwd_one_pass_kernelI11Fp32IOFp32WLi256ELi8ELi128EEv26Group_norm_nhwc_bwd_params --------------------------
	.section	.nv.info._Z35group_norm_nhwc_bwd_one_pass_kernelI11Fp32IOFp32WLi256ELi8ELi128EEv26Group_norm_nhwc_bwd_params,"",@"SHT_CUDA_INFO"
	.sectionflags	@""
	.align	4


	//----- nvinfo : EIATTR_CUDA_API_VERSION
	.align		4
        /*0000*/ 	.byte	0x04, 0x37
        /*0002*/ 	.short	(.L_963 - .L_962)
.L_962:
        /*0004*/ 	.word	0x00000082


	//----- nvinfo : EIATTR_SW2861232_WAR
	.align		4
.L_963:
        /*0008*/ 	.byte	0x01, 0x35
	.zero		2


	//----- nvinfo : EIATTR_PARAM_CBANK
	.align		4
        /*000c*/ 	.byte	0x04, 0x0a
        /*000e*/ 	.short	(.L_965 - .L_964)
	.align		4
.L_964:
        /*0010*/ 	.word	index@(.nv.constant0._Z35group_norm_nhwc_bwd_one_pass_kernelI11Fp32IOFp32WLi256ELi8ELi128EEv26Group_norm_nhwc_bwd_params)
        /*0014*/ 	.short	0x0160
        /*0016*/ 	.short	0x00b8


	//----- nvinfo : EIATTR_CBANK_PARAM_SIZE
	.align		4
.L_965:
        /*0018*/ 	.byte	0x03, 0x19
        /*001a*/ 	.short	0x00b8


	//----- nvinfo : EIATTR_KPARAM_INFO
	.align		4
        /*001c*/ 	.byte	0x04, 0x17
        /*001e*/ 	.short	(.L_967 - .L_966)
.L_966:
        /*0020*/ 	.word	0x00000000
        /*0024*/ 	.short	0x0000
        /*0026*/ 	.short	0x0000
        /*0028*/ 	.byte	0x00, 0xf0, 0xe1, 0x02


	//----- nvinfo : EIATTR_MAXREG_COUNT
	.align		4
.L_967:
        /*002c*/ 	.byte	0x03, 0x1b
        /*002e*/ 	.short	0x00ff


	//----- nvinfo : EIATTR_NUM_BARRIERS
	.align		4
        /*0030*/ 	.byte	0x02, 0x4c
        /*0032*/ 	.byte	0x01
	.zero		1


	//----- nvinfo : EIATTR_MERCURY_ISA_VERSION
	.align		4
        /*0034*/ 	.byte	0x03, 0x5f
        /*0036*/ 	.short	0x0000


	//----- nvinfo : EIATTR_INT_WARP_WIDE_INSTR_OFFSETS
	.align		4
        /*0038*/ 	.byte	0x04, 0x31
        /*003a*/ 	.short	(.L_969 - .L_968)


	//   ....[0]....
.L_968:
        /*003c*/ 	.word	0x000031e0


	//   ....[1]....
        /*0040*/ 	.word	0x000058f0


	//----- nvinfo : EIATTR_COOP_GROUP_MASK_REGIDS
	.align		4
.L_969:
        /*0044*/ 	.byte	0x04, 0x29
        /*0046*/ 	.short	(.L_971 - .L_970)


	//   ....[0]....
.L_970:
        /*0048*/ 	.word	0xffffffff


	//   ....[1]....
        /*004c*/ 	.word	0xffffffff


	//   ....[2]....
        /*0050*/ 	.word	0xffffffff


	//   ....[3]....
        /*0054*/ 	.word	0xffffffff


	//   ....[4]....
        /*0058*/ 	.word	0xffffffff


	//   ....[5]....
        /*005c*/ 	.word	0xffffffff


	//   ....[6]....
        /*0060*/ 	.word	0xffffffff


	//   ....[7]....
        /*0064*/ 	.word	0xffffffff


	//   ....[8]....
        /*0068*/ 	.word	0xffffffff


	//   ....[9]....
        /*006c*/ 	.word	0xffffffff


	//----- nvinfo : EIATTR_COOP_GROUP_INSTR_OFFSETS
	.align		4
.L_971:
        /*0070*/ 	.byte	0x04, 0x28
        /*0072*/ 	.short	(.L_973 - .L_972)


	//   ....[0]....
.L_972:
        /*0074*/ 	.word	0x00002140


	//   ....[1]....
        /*0078*/ 	.word	0x00002160


	//   ....[2]....
        /*007c*/ 	.word	0x000021f0


	//   ....[3]....
        /*0080*/ 	.word	0x00002200


	//   ....[4]....
        /*0084*/ 	.word	0x00002230


	//   ....[5]....
        /*0088*/ 	.word	0x00002250


	//   ....[6]....
        /*008c*/ 	.word	0x00002280


	//   ....[7]....
        /*0090*/ 	.word	0x000022a0


	//   ....[8]....
        /*0094*/ 	.word	0x000022d0


	//   ....[9]....
        /*0098*/ 	.word	0x000022f0


	//----- nvinfo : EIATTR_EXIT_INSTR_OFFSETS
	.align		4
.L_973:
        /*009c*/ 	.byte	0x04, 0x1c
        /*009e*/ 	.short	(.L_975 - .L_974)


	//   ....[0]....
.L_974:
        /*00a0*/ 	.word	0x00005960


	//   ....[1]....
        /*00a4*/ 	.word	0x00005aa0


	//   ....[2]....
        /*00a8*/ 	.word	0x00005cf0


	//----- nvinfo : EIATTR_MAX_THREADS
	.align		4
.L_975:
        /*00ac*/ 	.byte	0x04, 0x05
        /*00ae*/ 	.short	(.L_977 - .L_976)
.L_976:
        /*00b0*/ 	.word	0x00000080
        /*00b4*/ 	.word	0x00000001
        /*00b8*/ 	.word	0x00000001


	//----- nvinfo : EIATTR_CRS_STACK_SIZE
	.align		4
.L_977:
        /*00bc*/ 	.byte	0x04, 0x1e
        /*00be*/ 	.short	(.L_979 - .L_978)
.L_978:
        /*00c0*/ 	.word	0x00000000
.L_979:


//--------------------- .nv.info._Z35group_norm_nhwc_bwd_one_pass_kernelI11Fp32IOFp32WLi512ELi8ELi128EEv26Group_norm_nhwc_bwd_params --------------------------
	.section	.nv.info._Z35group_norm_nhwc_bwd_one_pass_kernelI11Fp32IOFp32WLi512ELi8ELi128EEv26Group_norm_nhwc_bwd_params,"",@"SHT_CUDA_INFO"
	.sectionflags	@""
	.align	4


	//----- nvinfo : EIATTR_CUDA_API_VERSION
	.align		4
        /*0000*/ 	.byte	0x04, 0x37
        /*0002*/ 	.short	(.L_981 - .L_980)
.L_980:
        /*0004*/ 	.word	0x00000082


	//----- nvinfo : EIATTR_SW2861232_WAR
	.align		4
.L_981:
        /*0008*/ 	.byte	0x01, 0x35
	.zero		2


	//----- nvinfo : EIATTR_PARAM_CBANK
	.align		4
        /*000c*/ 	.byte	0x04, 0x0a
        /*000e*/ 	.short	(.L_983 - .L_982)
	.align		4
.L_982:
        /*0010*/ 	.word	index@(.nv.constant0._Z35group_norm_nhwc_bwd_one_pass_kernelI11Fp32IOFp32WLi512ELi8ELi128EEv26Group_norm_nhwc_bwd_params)
        /*0014*/ 	.short	0x0160
        /*0016*/ 	.short	0x00b8


	//----- nvinfo : EIATTR_CBANK_PARAM_SIZE
	.align		4
.L_983:
        /*0018*/ 	.byte	0x03, 0x19
        /*001a*/ 	.short	0x00b8


	//----- nvinfo : EIATTR_KPARAM_INFO
	.align		4
        /*001c*/ 	.byte	0x04, 0x17
        /*001e*/ 	.short	(.L_985 - .L_984)
.L_984:
        /*0020*/ 	.word	0x00000000
        /*0024*/ 	.short	0x0000
        /*0026*/ 	.short	0x0000
        /*0028*/ 	.byte	0x00, 0xf0, 0xe1, 0x02


	//----- nvinfo : EIATTR_MAXREG_COUNT
	.align		4
.L_985:
        /*002c*/ 	.byte	0x03, 0x1b
        /*002e*/ 	.short	0x00ff


	//----- nvinfo : EIATTR_NUM_BARRIERS
	.align		4
        /*0030*/ 	.byte	0x02, 0x4c
        /*0032*/ 	.byte	0x01
	.zero		1


	//----- nvinfo : EIATTR_MERCURY_ISA_VERSION
	.align		4
        /*0034*/ 	.byte	0x03, 0x5f
        /*0036*/ 	.short	0x0000


	//----- nvinfo : EIATTR_INT_WARP_WIDE_INSTR_OFFSETS
	.align		4
        /*0038*/ 	.byte	0x04, 0x31
        /*003a*/ 	.short	(.L_987 - .L_986)


	//   ....[0]....
.L_986:
        /*003c*/ 	.word	0x00004fe0


	//   ....[1]....
        /*0040*/ 	.word	0x00008a30


	//----- nvinfo : EIATTR_COOP_GROUP_MASK_REGIDS
	.align		4
.L_987:
        /*0044*/ 	.byte	0x04, 0x29
        /*0046*/ 	.short	(.L_989 - .L_988)


	//   ....[0]....
.L_988:
        /*0048*/ 	.word	0xffffffff


	//   ....[1]....
        /*004c*/ 	.word	0xffffffff


	//   ....[2]....
        /*0050*/ 	.word	0xffffffff


	//   ....[3]....
        /*0054*/ 	.word	0xffffffff


	//   ....[4]....
        /*0058*/ 	.word	0xffffffff


	//   ....[5]....
        /*005c*/ 	.word	0xffffffff


	//   ....[6]....
        /*0060*/ 	.word	0xffffffff


	//   ....[7]....
        /*0064*/ 	.word	0xffffffff


	//   ....[8]....
        /*0068*/ 	.word	0xffffffff


	//   ....[9]....
        /*006c*/ 	.word	0xffffffff


	//----- nvinfo : EIATTR_COOP_GROUP_INSTR_OFFSETS
	.align		4
.L_989:
        /*0070*/ 	.byte	0x04, 0x28
        /*0072*/ 	.short	(.L_991 - .L_990)


	//   ....[0]....
.L_990:
        /*0074*/ 	.word	0x00003d80


	//   ....[1]....
        /*0078*/ 	.word	0x00003da0


	//   ....[2]....
        /*007c*/ 	.word	0x00003e30


	//   ....[3]....
        /*0080*/ 	.word	0x00003e60


	//   ....[4]....
        /*0084*/ 	.word	0x00003ef0


	//   ....[5]....
        /*0088*/ 	.word	0x00003f10


	//   ....[6]....
        /*008c*/ 	.word	0x00003f40


	//   ....[7]....
        /*0090*/ 	.word	0x00003f60


	//   ....[8]....
        /*0094*/ 	.word	0x00003f90


	//   ....[9]....
        /*0098*/ 	.word	0x00003fb0


	//----- nvinfo : EIATTR_EXIT_INSTR_OFFSETS
	.align		4
.L_991:
        /*009c*/ 	.byte	0x04, 0x1c
        /*009e*/ 	.short	(.L_993 - .L_992)


	//   ....[0]....
.L_992:
        /*00a0*/ 	.word	0x00008aa0


	//   ....[1]....
        /*00a4*/ 	.word	0x00008be0


	//   ....[2]....
        /*00a8*/ 	.word	0x00008e30


	//----- nvinfo : EIATTR_MAX_THREADS
	.align		4
.L_993:
        /*00ac*/ 	.byte	0x04, 0x05
        /*00ae*/ 	.short	(.L_995 - .L_994)
.L_994:
        /*00b0*/ 	.word	0x00000080
        /*00b4*/ 	.word	0x00000001
        /*00b8*/ 	.word	0x00000001


	//----- nvinfo : EIATTR_CRS_STACK_SIZE
	.align		4
.L_995:
        /*00bc*/ 	.byte	0x04, 0x1e
        /*00be*/ 	.short	(.L_997 - .L_996)
.L_996:
        /*00c0*/ 	.word	0x00000000
.L_997:


//--------------------- .nv.info._Z35group_norm_nhwc_bwd_one_pass_kernelI11Fp32IOBf16WLi64ELi8ELi128EEv26Group_norm_nhwc_bwd_params --------------------------
	.section	.nv.info._Z35group_norm_nhwc_bwd_one_pass_kernelI11Fp32IOBf16WLi64ELi8ELi128EEv26Group_norm_nhwc_bwd_params,"",@"SHT_CUDA_INFO"
	.sectionflags	@""
	.align	4


	//----- nvinfo : EIATTR_CUDA_API_VERSION
	.align		4
        /*0000*/ 	.byte	0x04, 0x37
        /*0002*/ 	.short	(.L_999 - .L_998)
.L_998:
        /*0004*/ 	.word	0x00000082


	//----- nvinfo : EIATTR_SW2861232_WAR
	.align		4
.L_999:
        /*0008*/ 	.byte	0x01, 0x35
	.zero		2


	//----- nvinfo : EIATTR_PARAM_CBANK
	.align		4
        /*000c*/ 	.byte	0x04, 0x0a
        /*000e*/ 	.short	(.L_1001 - .L_1000)
	.align		4
.L_1000:
        /*0010*/ 	.word	index@(.nv.constant0._Z35group_norm_nhwc_bwd_one_pass_kernelI11Fp32IOBf16WLi64ELi8ELi128EEv26Group_norm_nhwc_bwd_params)
        /*0014*/ 	.short	0x0160
        /*0016*/ 	.short	0x00b8


	//----- nvinfo : EIATTR_CBANK_PARAM_SIZE
	.align		4
.L_1001:
        /*0018*/ 	.byte	0x03, 0x19
        /*001a*/ 	.short	0x00b8


	//----- nvinfo : EIATTR_KPARAM_INFO
	.align		4
        /*001c*/ 	.byte	0x04, 0x17
        /*001e*/ 	.short	(.L_1003 - .L_1002)
.L_1002:
        /*0020*/ 	.word	0x00000000
        /*0024*/ 	.short	0x0000
        /*0026*/ 	.short	0x0000
        /*0028*/ 	.byte	0x00, 0xf0, 0xe1, 0x02


	//----- nvinfo : EIATTR_MAXREG_COUNT
	.align		4
.L_1003:
        /*002c*/ 	.byte	0x03, 0x1b
        /*002e*/ 	.short	0x00ff


	//----- nvinfo : EIATTR_NUM_BARRIERS
	.align		4
        /*0030*/ 	.byte	0x02, 0x4c
        /*0032*/ 	.byte	0x01
	.zero		1


	//----- nvinfo : EIATTR_MERCURY_ISA_VERSION
	.align		4
        /*0034*/ 	.byte	0x03, 0x5f
        /*0036*/ 	.short	0x0000


	//----- nvinfo : EIATTR_INT_WARP_WIDE_INSTR_OFFSETS
	.align		4
        /*0038*/ 	.byte	0x04, 0x31
        /*003a*/ 	.short	(.L_1005 - .L_1004)


	//   ....[0]....
.L_1004:
        /*003c*/ 	.word	0x00001d00


	//   ....[1]....
        /*0040*/ 	.word	0x000034f0


	//----- nvinfo : EIATTR_COOP_GROUP_MASK_REGIDS
	.align		4
.L_1005:
        /*0044*/ 	.byte	0x04, 0x29
        /*0046*/ 	.short	(.L_1007 - .L_1006)


	//   ....[0]....
.L_1006:
        /*0048*/ 	.word	0xffffffff


	//   ....[1]....
        /*004c*/ 	.word	0xffffffff


	//   ....[2]....
        /*0050*/ 	.word	0xffffffff


	//   ....[3]....
        /*0054*/ 	.word	0xffffffff


	//   ....[4]....
        /*0058*/ 	.word	0xffffffff


	//   ....[5]....
        /*005c*/ 	.word	0xffffffff


	//   ....[6]....
        /*0060*/ 	.word	0xffffffff


	//   ....[7]....
        /*0064*/ 	.word	0xffffffff


	//   ....[8]....
        /*0068*/ 	.word	0xffffffff


	//   ....[9]....
        /*006c*/ 	.word	0xffffffff


	//----- nvinfo : EIATTR_COOP_GROUP_INSTR_OFFSETS
	.align		4
.L_1007:
        /*0070*/ 	.byte	0x04, 0x28
        /*0072*/ 	.short	(.L_1009 - .L_1008)


	//   ....[0]....
.L_1008:
        /*0074*/ 	.word	0x00000e00


	//   ....[1]....
        /*0078*/ 	.word	0x00000e30


	//   ....[2]....
        /*007c*/ 	.word	0x00000e70


	//   ....[3]....
        /*0080*/ 	.word	0x00000e90


	//   ....[4]....
        /*0084*/ 	.word	0x00000ec0


	//   ....[5]....
        /*0088*/ 	.word	0x00000ee0


	//   ....[6]....
        /*008c*/ 	.word	0x00000f10


	//   ....[7]....
        /*0090*/ 	.word	0x00000f30


	//   ....[8]....
        /*0094*/ 	.word	0x00000f60


	//   ....[9]....
        /*0098*/ 	.word	0x00000f80


	//----- nvinfo : EIATTR_EXIT_INSTR_OFFSETS
	.align		4
.L_1009:
        /*009c*/ 	.byte	0x04, 0x1c
        /*009e*/ 	.short	(.L_1011 - .L_1010)


	//   ....[0]....
.L_1010:
        /*00a0*/ 	.word	0x00003560


	//   ....[1]....
        /*00a4*/ 	.word	0x000036a0


	//   ....[2]....
        /*00a8*/ 	.word	0x00003920


	//----- nvinfo : EIATTR_MAX_THREADS
	.align		4
.L_1011:
        /*00ac*/ 	.byte	0x04, 0x05
        /*00ae*/ 	.short	(.L_1013 - .L_1012)
.L_1012:
        /*00b0*/ 	.word	0x00000080
        /*00b4*/ 	.word	0x00000001
        /*00b8*/ 	.word	0x00000001


	//----- nvinfo : EIATTR_CRS_STACK_SIZE
	.align		4
.L_1013:
        /*00bc*/ 	.byte	0x04, 0x1e
        /*00be*/ 	.short	(.L_1015 - .L_1014)
.L_1014:
        /*00c0*/ 	.word	0x00000000
.L_1015:


//--------------------- .nv.info._Z35group_norm_nhwc_bwd_one_pass_kernelI11Fp32IOBf16WLi128ELi8ELi128EEv26Group_norm_nhwc_bwd_params --------------------------
	.section	.nv.info._Z35group_norm_nhwc_bwd_one_pass_kernelI11Fp32IOBf16WLi128ELi8ELi128EEv26Group_norm_nhwc_bwd_params,"",@"SHT_CUDA_INFO"
	.sectionflags	@""
	.align	4


	//----- nvinfo : EIATTR_CUDA_API_VERSION
	.align		4
        /*0000*/ 	.byte	0x04, 0x37
        /*0002*/ 	.short	(.L_1017 - .L_1016)
.L_1016:
        /*0004*/ 	.word	0x00000082


	//----- nvinfo : EIATTR_SW2861232_WAR
	.align		4
.L_1017:
        /*0008*/ 	.byte	0x01, 0x35
	.zero		2


	//----- nvinfo : EIATTR_PARAM_CBANK
	.align		4
        /*000c*/ 	.byte	0x04, 0x0a
        /*000e*/ 	.short	(.L_1019 - .L_1018)
	.align		4
.L_1018:
        /*0010*/ 	.word	index@(.nv.constant0._Z35group_norm_nhwc_bwd_one_pass_kernelI11Fp32IOBf16WLi128ELi8ELi128EEv26Group_norm_nhwc_bwd_params)
        /*0014*/ 	.short	0x0160
        /*0016*/ 	.short	0x00b8


	//----- nvinfo : EIATTR_CBANK_PARAM_SIZE
	.align		4
.L_1019:
        /*0018*/ 	.byte	0x03, 0x19
        /*001a*/ 	.short	0x00b8


	//----- nvinfo : EIATTR_KPARAM_INFO
	.align		4
        /*001c*/ 	.byte	0x04, 0x17
        /*001e*/ 	.short	(.L_1021 - .L_1020)
.L_1020:
        /*0020*/ 	.word	0x00000000
        /*0024*/ 	.short	0x0000
        /*0026*/ 	.short	0x0000
        /*0028*/ 	.byte	0x00, 0xf0, 0xe1, 0x02


	//----- nvinfo : EIATTR_MAXREG_COUNT
	.align		4
.L_1021:
        /*002c*/ 	.byte	0x03, 0x1b
        /*002e*/ 	.short	0x00ff


	//----- nvinfo : EIATTR_NUM_BARRIERS
	.align		4
        /*0030*/ 	.byte	0x02, 0x4c
        /*0032*/ 	.byte	0x01
	.zero		1


	//----- nvinfo : EIATTR_MERCURY_ISA_VERSION
	.align		4
        /*0034*/ 	.byte	0x03, 0x5f
        /*0036*/ 	.short	0x0000


	//----- nvinfo : EIATTR_INT_WARP_WIDE_INSTR_OFFSETS
	.align		4
        /*0038*/ 	.byte	0x04, 0x31
        /*003a*/ 	.short	(.L_1023 - .L_1022)


	//   ....[0]....
.L_1022:
        /*003c*/ 	.word	0x000023f0


	//   ....[1]....
        /*0040*/ 	.word	0x000040a0


	//----- nvinfo : EIATTR_COOP_GROUP_MASK_REGIDS
	.align		4
.L_1023:
        /*0044*/ 	.byte	0x04, 0x29
        /*0046*/ 	.short	(.L_1025 - .L_1024)


	//   ....[0]....
.L_1024:
        /*0048*/ 	.word	0xffffffff


	//   ....[1]....
        /*004c*/ 	.word	0xffffffff


	//   ....[2]....
        /*0050*/ 	.word	0xffffffff


	//   ....[3]....
        /*0054*/ 	.word	0xffffffff


	//   ....[4]....
        /*0058*/ 	.word	0xffffffff


	//   ....[5]....
        /*005c*/ 	.word	0xffffffff


	//   ....[6]....
        /*0060*/ 	.word	0xffffffff


	//   ....[7]....
        /*0064*/ 	.word	0xffffffff


	//   ....[8]....
        /*0068*/ 	.word	0xffffffff


	//   ....[9]....
        /*006c*/ 	.word	0xffffffff


	//----- nvinfo : EIATTR_COOP_GROUP_INSTR_OFFSETS
	.align		4
.L_1025:
        /*0070*/ 	.byte	0x04, 0x28
        /*0072*/ 	.short	(.L_1027 - .L_1026)


	//   ....[0]....
.L_1026:
        /*0074*/ 	.word	0x00001460


	//   ....[1]....
        /*0078*/ 	.word	0x00001490


	//   ....[2]....
        /*007c*/ 	.word	0x00001570


	//   ....[3]....
        /*0080*/ 	.word	0x00001580


	//   ....[4]....
        /*0084*/ 	.word	0x000015b0


	//   ....[5]....
        /*0088*/ 	.word	0x000015d0


	//   ....[6]....
        /*008c*/ 	.word	0x00001600


	//   ....[7]....
        /*0090*/ 	.word	0x00001620


	//   ....[8]....
        /*0094*/ 	.word	0x00001650


	//   ....[9]....
        /*0098*/ 	.word	0x00001670


	//----- nvinfo : EIATTR_EXIT_INSTR_OFFSETS
	.align		4
.L_1027:
        /*009c*/ 	.byte	0x04, 0x1c
        /*009e*/ 	.short	(.L_1029 - .L_1028)


	//   ....[0]....
.L_1028:
        /*00a0*/ 	.word	0x00004110


	//   ....[1]....
        /*00a4*/ 	.word	0x00004250


	//   ....[2]....
        /*00a8*/ 	.word	0x000044d0


	//----- nvinfo : EIATTR_MAX_THREADS
	.align		4
.L_1029:
        /*00ac*/ 	.byte	0x04, 0x05
        /*00ae*/ 	.short	(.L_1031 - .L_1030)
.L_1030:
        /*00b0*/ 	.word	0x00000080
        /*00b4*/ 	.word	0x00000001
        /*00b8*/ 	.word	0x00000001


	//----- nvinfo : EIATTR_CRS_STACK_SIZE
	.align		4
.L_1031:
        /*00bc*/ 	.byte	0x04, 0x1e
        /*00be*/ 	.short	(.L_1033 - .L_1032)
.L_1032:
        /*00c0*/ 	.word	0x00000000
.L_1033:


//--------------------- .nv.info._Z35group_norm_nhwc_bwd_one_pass_kernelI11Fp32IOBf16WLi256ELi8ELi128EEv26Group_norm_nhwc_bwd_params --------------------------
	.section	.nv.info._Z35group_norm_nhwc_bwd_one_pass_kernelI11Fp32IOBf16WLi256ELi8ELi128EEv26Group_norm_nhwc_bwd_params,"",@"SHT_CUDA_INFO"
	.sectionflags	@""
	.align	4


	//----- nvinfo : EIATTR_CUDA_API_VERSION
	.align		4
        /*0000*/ 	.byte	0x04, 0x37
        /*0002*/ 	.short	(.L_1035 - .L_1034)
.L_1034:
        /*0004*/ 	.word	0x00000082


	//----- nvinfo : EIATTR_SW2861232_WAR
	.align		4
.L_1035:
        /*0008*/ 	.byte	0x01, 0x35
	.zero		2


	//----- nvinfo : EIATTR_PARAM_CBANK
	.align		4
        /*000c*/ 	.byte	0x04, 0x0a
        /*000e*/ 	.short	(.L_1037 - .L_1036)
	.align		4
.L_1036:
        /*0010*/ 	.word	index@(.nv.constant0._Z35group_norm_nhwc_bwd_one_pass_kernelI11Fp32IOBf16WLi256ELi8ELi128EEv26Group_norm_nhwc_bwd_params)
        /*0014*/ 	.short	0x0160
        /*0016*/ 	.short	0x00b8


	//----- nvinfo : EIATTR_CBANK_PARAM_SIZE
	.align		4
.L_1037:
        /*0018*/ 	.byte	0x03, 0x19
        /*001a*/ 	.short	0x00b8


	//----- nvinfo : EIATTR_KPARAM_INFO
	.align		4
        /*001c*/ 	.byte	0x04, 0x17
        /*001e*/ 	.short	(.L_1039 - .L_1038)
.L_1038:
        /*0020*/ 	.word	0x00000000
        /*0024*/ 	.short	0x0000
        /*0026*/ 	.short	0x0000
        /*0028*/ 	.byte	0x00, 0xf0, 0xe1, 0x02


	//----- nvinfo : EIATTR_MAXREG_COUNT
	.align		4
.L_1039:
        /*002c*/ 	.byte	0x03, 0x1b
        /*002e*/ 	.short	0x00ff


	//----- nvinfo : EIATTR_NUM_BARRIERS
	.align		4
        /*0030*/ 	.byte	0x02, 0x4c
        /*0032*/ 	.byte	0x01
	.zero		1


	//----- nvinfo : EIATTR_MERCURY_ISA_VERSION
	.align		4
        /*0034*/ 	.byte	0x03, 0x5f
        /*0036*/ 	.short	0x0000


	//----- nvinfo : EIATTR_INT_WARP_WIDE_INSTR_OFFSETS
	.align		4
        /*0038*/ 	.byte	0x04, 0x31
        /*003a*/ 	.short	(.L_1041 - .L_1040)


	//   ....[0]....
.L_1040:
        /*003c*/ 	.word	0x00003250


	//   ....[1]....
        /*0040*/ 	.word	0x00005960


	//----- nvinfo : EIATTR_COOP_GROUP_MASK_REGIDS
	.align		4
.L_1041:
        /*0044*/ 	.byte	0x04, 0x29
        /*0046*/ 	.short	(.L_1043 - .L_1042)


	//   ....[0]....
.L_1042:
        /*0048*/ 	.word	0xffffffff


	//   ....[1]....
        /*004c*/ 	.word	0xffffffff


	//   ....[2]....
        /*0050*/ 	.word	0xffffffff


	//   ....[3]....
        /*0054*/ 	.word	0xffffffff


	//   ....[4]....
        /*0058*/ 	.word	0xffffffff


	//   ....[5]....
        /*005c*/ 	.word	0xffffffff


	//   ....[6]....
        /*0060*/ 	.word	0xffffffff


	//   ....[7]....
        /*0064*/ 	.word	0xffffffff


	//   ....[8]....
        /*0068*/ 	.word	0xffffffff


	//   ....[9]....
        /*006c*/ 	.word	0xffffffff


	//----- nvinfo : EIATTR_COOP_GROUP_INSTR_OFFSETS
	.align		4
.L_1043:
        /*0070*/ 	.byte	0x04, 0x28
        /*0072*/ 	.short	(.L_1045 - .L_1044)


	//   ....[0]....
.L_1044:
        /*0074*/ 	.word	0x000021b0


	//   ....[1]....
        /*0078*/ 	.word	0x000021e0


	//   ....[2]....
        /*007c*/ 	.word	0x000022d0


	//   ....[3]....
        /*0080*/ 	.word	0x00002300


	//   ....[4]....
        /*0084*/ 	.word	0x000023b0


	//   ....[5]....
        /*0088*/ 	.word	0x000023c0


	//   ....[6]....
        /*008c*/ 	.word	0x00002400


	//   ....[7]....
        /*0090*/ 	.word	0x00002410


	//   ....[8]....
        /*0094*/ 	.word	0x00002450


	//   ....[9]....
        /*0098*/ 	.word	0x00002460


	//----- nvinfo : EIATTR_EXIT_INSTR_OFFSETS
	.align		4
.L_1045:
        /*009c*/ 	.byte	0x04, 0x1c
        /*009e*/ 	.short	(.L_1047 - .L_1046)


	//   ....[0]....
.L_1046:
        /*00a0*/ 	.word	0x000059d0


	//   ....[1]....
        /*00a4*/ 	.word	0x00005b10


	//   ....[2]....
        /*00a8*/ 	.word	0x00005d90


	//----- nvinfo : EIATTR_MAX_THREADS
	.align		4
.L_1047:
        /*00ac*/ 	.byte	0x04, 0x05
        /*00ae*/ 	.short	(.L_1049 - .L_1048)
.L_1048:
        /*00b0*/ 	.word	0x00000080
        /*00b4*/ 	.word	0x00000001
        /*00b8*/ 	.word	0x00000001


	//----- nvinfo : EIATTR_CRS_STACK_SIZE
	.align		4
.L_1049:
        /*00bc*/ 	.byte	0x04, 0x1e
        /*00be*/ 	.short	(.L_1051 - .L_1050)
.L_1050:
        /*00c0*/ 	.word	0x00000000
.L_1051:


//--------------------- .nv.info._Z35group_norm_nhwc_bwd_one_pass_kernelI11Fp32IOBf16WLi512ELi8ELi128EEv26Group_norm_nhwc_bwd_params --------------------------
	.section	.nv.info._Z35group_norm_nhwc_bwd_one_pass_kernelI11Fp32IOBf16WLi512ELi8ELi128EEv26Group_norm_nhwc_bwd_params,"",@"SHT_CUDA_INFO"
	.sectionflags	@""
	.align	4


	//----- nvinfo : EIATTR_CUDA_API_VERSION
	.align		4
        /*0000*/ 	.byte	0x04, 0x37
        /*0002*/ 	.short	(.L_1053 - .L_1052)
.L_1052:
        /*0004*/ 	.word	0x00000082


	//----- nvinfo : EIATTR_SW2861232_WAR
	.align		4
.L_1053:
        /*0008*/ 	.byte	0x01, 0x35
	.zero		2


	//----- nvinfo : EIATTR_PARAM_CBANK
	.align		4
        /*000c*/ 	.byte	0x04, 0x0a
        /*000e*/ 	.short	(.L_1055 - .L_1054)
	.align		4
.L_1054:
        /*0010*/ 	.word	index@(.nv.constant0._Z35group_norm_nhwc_bwd_one_pass_kernelI11Fp32IOBf16WLi512ELi8ELi128EEv26Group_norm_nhwc_bwd_params)
        /*0014*/ 	.short	0x0160
        /*0016*/ 	.short	0x00b8


	//----- nvinfo : EIATTR_CBANK_PARAM_SIZE
	.align		4
.L_1055:
        /*0018*/ 	.byte	0x03, 0x19
        /*001a*/ 	.short	0x00b8


	//----- nvinfo : EIATTR_KPARAM_INFO
	.align		4
        /*001c*/ 	.byte	0x04, 0x17
        /*001e*/ 	.short	(.L_1057 - .L_1056)
.L_1056:
        /*0020*/ 	.word	0x00000000
        /*0024*/ 	.short	0x0000
        /*0026*/ 	.short	0x0000
        /*0028*/ 	.byte	0x00, 0xf0, 0xe1, 0x02


	//----- nvinfo : EIATTR_MAXREG_COUNT
	.align		4
.L_1057:
        /*002c*/ 	.byte	0x03, 0x1b
        /*002e*/ 	.short	0x00ff


	//----- nvinfo : EIATTR_NUM_BARRIERS
	.align		4
        /*0030*/ 	.byte	0x02, 0x4c
        /*0032*/ 	.byte	0x01
	.zero		1


	//----- nvinfo : EIATTR_MERCURY_ISA_VERSION
	.align		4
        /*0034*/ 	.byte	0x03, 0x5f
        /*0036*/ 	.short	0x0000


	//----- nvinfo : EIATTR_INT_WARP_WIDE_INSTR_OFFSETS
	.align		4
        /*0038*/ 	.byte	0x04, 0x31
        /*003a*/ 	.short	(.L_1059 - .L_1058)


	//   ....[0]....
.L_1058:
        /*003c*/ 	.word	0x00005030


	//   ....[1]....
        /*0040*/ 	.word	0x00008a80


	//----- nvinfo : EIATTR_COOP_GROUP_MASK_REGIDS
	.align		4
.L_1059:
        /*0044*/ 	.byte	0x04, 0x29
        /*0046*/ 	.short	(.L_1061 - .L_1060)


	//   ....[0]....
.L_1060:
        /*0048*/ 	.word	0xffffffff


	//   ....[1]....
        /*004c*/ 	.word	0xffffffff


	//   ....[2]....
        /*0050*/ 	.word	0xffffffff


	//   ....[3]....
        /*0054*/ 	.word	0xffffffff


	//   ....[4]....
        /*0058*/ 	.word	0xffffffff


	//   ....[5]....
        /*005c*/ 	.word	0xffffffff


	//   ....[6]....
        /*0060*/ 	.word	0xffffffff


	//   ....[7]....
        /*0064*/ 	.word	0xffffffff


	//   ....[8]....
        /*0068*/ 	.word	0xffffffff


	//   ....[9]....
        /*006c*/ 	.word	0xffffffff


	//----- nvinfo : EIATTR_COOP_GROUP_INSTR_OFFSETS
	.align		4
.L_1061:
        /*0070*/ 	.byte	0x04, 0x28
        /*0072*/ 	.short	(.L_1063 - .L_1062)


	//   ....[0]....
.L_1062:
        /*0074*/ 	.word	0x00003df0


	//   ....[1]....
        /*0078*/ 	.word	0x00003e10


	//   ....[2]....
        /*007c*/ 	.word	0x00003ea0


	//   ....[3]....
        /*0080*/ 	.word	0x00003ed0


	//   ....[4]....
        /*0084*/ 	.word	0x00003f60


	//   ....[5]....
        /*0088*/ 	.word	0x00003f80


	//   ....[6]....
        /*008c*/ 	.word	0x00003fb0


	//   ....[7]....
        /*0090*/ 	.word	0x00003fd0


	//   ....[8]....
        /*0094*/ 	.word	0x00004000


	//   ....[9]....
        /*0098*/ 	.word	0x00004020


	//----- nvinfo : EIATTR_EXIT_INSTR_OFFSETS
	.align		4
.L_1063:
        /*009c*/ 	.byte	0x04, 0x1c
        /*009e*/ 	.short	(.L_1065 - .L_1064)


	//   ....[0]....
.L_1064:
        /*00a0*/ 	.word	0x00008af0


	//   ....[1]....
        /*00a4*/ 	.word	0x00008c30


	//   ....[2]....
        /*00a8*/ 	.word	0x00008eb0


	//----- nvinfo : EIATTR_MAX_THREADS
	.align		4
.L_1065:
        /*00ac*/ 	.byte	0x04, 0x05
        /*00ae*/ 	.short	(.L_1067 - .L_1066)
.L_1066:
        /*00b0*/ 	.word	0x00000080
        /*00b4*/ 	.word	0x00000001
        /*00b8*/ 	.word	0x00000001


	//----- nvinfo : EIATTR_CRS_STACK_SIZE
	.align		4
.L_1067:
        /*00bc*/ 	.byte	0x04, 0x1e
        /*00be*/ 	.short	(.L_1069 - .L_1068)
.L_1068:
        /*00c0*/ 	.word	0x00000000
.L_1069:


//--------------------- .nv.info._Z35group_norm_nhwc_bwd_one_pass_kernelI11Fp32IOFp16WLi64ELi8ELi128EEv26Group_norm_nhwc_bwd_params --------------------------
	.section	.nv.info._Z35group_norm_nhwc_bwd_one_pass_kernelI11Fp32IOFp16WLi64ELi8ELi128EEv26Group_norm_nhwc_bwd_params,"",@"SHT_CUDA_INFO"
	.sectionflags	@""
	.align	4


	//----- nvinfo : EIATTR_CUDA_API_VERSION
	.align		4
        /*0000*/ 	.byte	0x04, 0x37
        /*0002*/ 	.short	(.L_1071 - .L_1070)
.L_1070:
        /*0004*/ 	.word	0x00000082


	//----- nvinfo : EIATTR_SW2861232_WAR
	.align		4
.L_1071:
        /*0008*/ 	.byte	0x01, 0x35
	.zero		2


	//----- nvinfo : EIATTR_PARAM_CBANK
	.align		4
        /*000c*/ 	.byte	0x04, 0x0a
        /*000e*/ 	.short	(.L_1073 - .L_1072)
	.align		4
.L_1072:
        /*0010*/ 	.word	index@(.nv.constant0._Z35group_norm_nhwc_bwd_one_pass_kernelI11Fp32IOFp16WLi64ELi8ELi128EEv26Group_norm_nhwc_bwd_params)
        /*0014*/ 	.short	0x0160
        /*0016*/ 	.short	0x00b8


	//----- nvinfo : EIATTR_CBANK_PARAM_SIZE
	.align		4
.L_1073:
        /*0018*/ 	.byte	0x03, 0x19
        /*001a*/ 	.short	0x00b8


	//----- nvinfo : EIATTR_KPARAM_INFO
	.align		4
        /*001c*/ 	.byte	0x04, 0x17
        /*001e*/ 	.short	(.L_1075 - .L_1074)
.L_1074:
        /*0020*/ 	.word	0x00000000
        /*0024*/ 	.short	0x0000
        /*0026*/ 	.short	0x0000
        /*0028*/ 	.byte	0x00, 0xf0, 0xe1, 0x02


	//----- nvinfo : EIATTR_MAXREG_COUNT
	.align		4
.L_1075:
        /*002c*/ 	.byte	0x03, 0x1b
        /*002e*/ 	.short	0x00ff


	//----- nvinfo : EIATTR_NUM_BARRIERS
	.align		4
        /*0030*/ 	.byte	0x02, 0x4c
        /*0032*/ 	.byte	0x01
	.zero		1


	//----- nvinfo : EIATTR_MERCURY_ISA_VERSION
	.align		4
        /*0034*/ 	.byte	0x03, 0x5f
        /*0036*/ 	.short	0x0000


	//----- nvinfo : EIATTR_INT_WARP_WIDE_INSTR_OFFSETS
	.align		4
        /*0038*/ 	.byte	0x04, 0x31
        /*003a*/ 	.short	(.L_1077 - .L_1076)


	//   ....[0]....
.L_1076:
        /*003c*/ 	.word	0x00001d00


	//   ....[1]....
        /*0040*/ 	.word	0x000034f0


	//----- nvinfo : EIATTR_COOP_GROUP_MASK_REGIDS
	.align		4
.L_1077:
        /*0044*/ 	.byte	0x04, 0x29
        /*0046*/ 	.short	(.L_1079 - .L_1078)


	//   ....[0]....
.L_1078:
        /*0048*/ 	.word	0xffffffff


	//   ....[1]....
        /*004c*/ 	.word	0xffffffff


	//   ....[2]....
        /*0050*/ 	.word	0xffffffff


	//   ....[3]....
        /*0054*/ 	.word	0xffffffff


	//   ....[4]....
        /*0058*/ 	.word	0xffffffff


	//   ....[5]....
        /*005c*/ 	.word	0xffffffff


	//   ....[6]....
        /*0060*/ 	.word	0xffffffff


	//   ....[7]....
        /*0064*/ 	.word	0xffffffff


	//   ....[8]....
        /*0068*/ 	.word	0xffffffff


	//   ....[9]....
        /*006c*/ 	.word	0xffffffff


	//----- nvinfo : EIATTR_COOP_GROUP_INSTR_OFFSETS
	.align		4
.L_1079:
        /*0070*/ 	.byte	0x04, 0x28
        /*0072*/ 	.short	(.L_1081 - .L_1080)


	//   ....[0]....
.L_1080:
        /*0074*/ 	.word	0x00000e00


	//   ....[1]....
        /*0078*/ 	.word	0x00000e30


	//   ....[2]....
        /*007c*/ 	.word	0x00000e70


	//   ....[3]....
        /*0080*/ 	.word	0x00000e90


	//   ....[4]....
        /*0084*/ 	.word	0x00000ec0


	//   ....[5]....
        /*0088*/ 	.word	0x00000ee0


	//   ....[6]....
        /*008c*/ 	.word	0x00000f10


	//   ....[7]....
        /*0090*/ 	.word	0x00000f30


	//   ....[8]....
        /*0094*/ 	.word	0x00000f60


	//   ....[9]....
        /*0098*/ 	.word	0x00000f80


	//----- nvinfo : EIATTR_EXIT_INSTR_OFFSETS
	.align		4
.L_1081:
        /*009c*/ 	.byte	0x04, 0x1c
        /*009e*/ 	.short	(.L_1083 - .L_1082)


	//   ....[0]....
.L_1082:
        /*00a0*/ 	.word	0x00003560


	//   ....[1]....
        /*00a4*/ 	.word	0x000036a0


	//   ....[2]....
        /*00a8*/ 	.word	0x00003920


	//----- nvinfo : EIATTR_MAX_THREADS
	.align		4
.L_1083:
        /*00ac*/ 	.byte	0x04, 0x05
        /*00ae*/ 	.short	(.L_1085 - .L_1084)
.L_1084:
        /*00b0*/ 	.word	0x00000080
        /*00b4*/ 	.word	0x00000001
        /*00b8*/ 	.word	0x00000001


	//----- nvinfo : EIATTR_CRS_STACK_SIZE
	.align		4
.L_1085:
        /*00bc*/ 	.byte	0x04, 0x1e
        /*00be*/ 	.short	(.L_1087 - .L_1086)
.L_1086:
        /*00c0*/ 	.word	0x00000000
.L_1087:


//--------------------- .nv.info._Z35group_norm_nhwc_bwd_one_pass_kernelI11Fp32IOFp16WLi128ELi8ELi128EEv26Group_norm_nhwc_bwd_params --------------------------
	.section	.nv.info._Z35group_norm_nhwc_bwd_one_pass_kernelI11Fp32IOFp16WLi128ELi8ELi128EEv26Group_norm_nhwc_bwd_params,"",@"SHT_CUDA_INFO"
	.sectionflags	@""
	.align	4


	//----- nvinfo : EIATTR_CUDA_API_VERSION
	.align		4
        /*0000*/ 	.byte	0x04, 0x37
        /*0002*/ 	.short	(.L_1089 - .L_1088)
.L_1088:
        /*0004*/ 	.word	0x00000082


	//----- nvinfo : EIATTR_SW2861232_WAR
	.align		4
.L_1089:
        /*0008*/ 	.byte	0x01, 0x35
	.zero		2


	//----- nvinfo : EIATTR_PARAM_CBANK
	.align		4
        /*000c*/ 	.byte	0x04, 0x0a
        /*000e*/ 	.short	(.L_1091 - .L_1090)
	.align		4
.L_1090:
        /*0010*/ 	.word	index@(.nv.constant0._Z35group_norm_nhwc_bwd_one_pass_kernelI11Fp32IOFp16WLi128ELi8ELi128EEv26Group_norm_nhwc_bwd_params)
        /*0014*/ 	.short	0x0160
        /*0016*/ 	.short	0x00b8


	//----- nvinfo : EIATTR_CBANK_PARAM_SIZE
	.align		4
.L_1091:
        /*0018*/ 	.byte	0x03, 0x19
        /*001a*/ 	.short	0x00b8


	//----- nvinfo : EIATTR_KPARAM_INFO
	.align		4
        /*001c*/ 	.byte	0x04, 0x17
        /*001e*/ 	.short	(.L_1093 - .L_1092)
.L_1092:
        /*0020*/ 	.word	0x00000000
        /*0024*/ 	.short	0x0000
        /*0026*/ 	.short	0x0000
        /*0028*/ 	.byte	0x00, 0xf0, 0xe1, 0x02


	//----- nvinfo : EIATTR_MAXREG_COUNT
	.align		4
.L_1093:
        /*002c*/ 	.byte	0x03, 0x1b
        /*002e*/ 	.short	0x00ff


	//----- nvinfo : EIATTR_NUM_BARRIERS
	.align		4
        /*0030*/ 	.byte	0x02, 0x4c
        /*0032*/ 	.byte	0x01
	.zero		1


	//----- nvinfo : EIATTR_MERCURY_ISA_VERSION
	.align		4
        /*0034*/ 	.byte	0x03, 0x5f
        /*0036*/ 	.short	0x0000


	//----- nvinfo : EIATTR_INT_WARP_WIDE_INSTR_OFFSETS
	.align		4
        /*0038*/ 	.byte	0x04, 0x31
        /*003a*/ 	.short	(.L_1095 - .L_1094)


	//   ....[0]....
.L_1094:
        /*003c*/ 	.word	0x000023f0


	//   ....[1]....
        /*0040*/ 	.word	0x000040a0


	//----- nvinfo : EIATTR_COOP_GROUP_MASK_REGIDS
	.align		4
.L_1095:
        /*0044*/ 	.byte	0x04, 0x29
        /*0046*/ 	.short	(.L_1097 - .L_1096)


	//   ....[0]....
.L_1096:
        /*0048*/ 	.word	0xffffffff


	//   ....[1]....
        /*004c*/ 	.word	0xffffffff


	//   ....[2]....
        /*0050*/ 	.word	0xffffffff


	//   ....[3]....
        /*0054*/ 	.word	0xffffffff


	//   ....[4]....
        /*0058*/ 	.word	0xffffffff


	//   ....[5]....
        /*005c*/ 	.word	0xffffffff


	//   ....[6]....
        /*0060*/ 	.word	0xffffffff


	//   ....[7]....
        /*0064*/ 	.word	0xffffffff


	//   ....[8]....
        /*0068*/ 	.word	0xffffffff


	//   ....[9]....
        /*006c*/ 	.word	0xffffffff


	//----- nvinfo : EIATTR_COOP_GROUP_INSTR_OFFSETS
	.align		4
.L_1097:
        /*0070*/ 	.byte	0x04, 0x28
        /*0072*/ 	.short	(.L_1099 - .L_1098)


	//   ....[0]....
.L_1098:
        /*0074*/ 	.word	0x00001460


	//   ....[1]....
        /*0078*/ 	.word	0x00001490


	//   ....[2]....
        /*007c*/ 	.word	0x00001570


	//   ....[3]....
        /*0080*/ 	.word	0x00001580


	//   ....[4]....
        /*0084*/ 	.word	0x000015b0


	//   ....[5]....
        /*0088*/ 	.word	0x000015d0


	//   ....[6]....
        /*008c*/ 	.word	0x00001600


	//   ....[7]....
        /*0090*/ 	.word	0x00001620


	//   ....[8]....
        /*0094*/ 	.word	0x00001650


	//   ....[9]....
        /*0098*/ 	.word	0x00001670


	//----- nvinfo : EIATTR_EXIT_INSTR_OFFSETS
	.align		4
.L_1099:
        /*009c*/ 	.byte	0x04, 0x1c
        /*009e*/ 	.short	(.L_1101 - .L_1100)


	//   ....[0]....
.L_1100:
        /*00a0*/ 	.word	0x00004110


	//   ....[1]....
        /*00a4*/ 	.word	0x00004250


	//   ....[2]....
        /*00a8*/ 	.word	0x000044d0


	//----- nvinfo : EIATTR_MAX_THREADS
	.align		4
.L_1101:
        /*00ac*/ 	.byte	0x04, 0x05
        /*00ae*/ 	.short	(.L_1103 - .L_1102)
.L_1102:
        /*00b0*/ 	.word	0x00000080
        /*00b4*/ 	.word	0x00000001
        /*00b8*/ 	.word	0x00000001


	//----- nvinfo : EIATTR_CRS_STACK_SIZE
	.align		4
.L_1103:
        /*00bc*/ 	.byte	0x04, 0x1e
        /*00be*/ 	.short	(.L_1105 - .L_1104)
.L_1104:
        /*00c0*/ 	.word	0x00000000
.L_1105:


//--------------------- .nv.info._Z35group_norm_nhwc_bwd_one_pass_kernelI11Fp32IOFp16WLi256ELi8ELi128EEv26Group_norm_nhwc_bwd_params --------------------------
	.section	.nv.info._Z35group_norm_nhwc_bwd_one_pass_kernelI11Fp32IOFp16WLi256ELi8ELi128EEv26Group_norm_nhwc_bwd_params,"",@"SHT_CUDA_INFO"
	.sectionflags	@""
	.align	4


	//----- nvinfo : EIATTR_CUDA_API_VERSION
	.align		4
        /*0000*/ 	.byte	0x04, 0x37
        /*0002*/ 	.short	(.L_1107 - .L_1106)
.L_1106:
        /*0004*/ 	.word	0x00000082


	//----- nvinfo : EIATTR_SW2861232_WAR
	.align		4
.L_1107:
        /*0008*/ 	.byte	0x01, 0x35
	.zero		2


	//----- nvinfo : EIATTR_PARAM_CBANK
	.align		4
        /*000c*/ 	.byte	0x04, 0x0a
        /*000e*/ 	.short	(.L_1109 - .L_1108)
	.align		4
.L_1108:
        /*0010*/ 	.word	index@(.nv.constant0._Z35group_norm_nhwc_bwd_one_pass_kernelI11Fp32IOFp16WLi256ELi8ELi128EEv26Group_norm_nhwc_bwd_params)
        /*0014*/ 	.short	0x0160
        /*0016*/ 	.short	0x00b8


	//----- nvinfo : EIATTR_CBANK_PARAM_SIZE
	.align		4
.L_1109:
        /*0018*/ 	.byte	0x03, 0x19
        /*001a*/ 	.short	0x00b8


	//----- nvinfo : EIATTR_KPARAM_INFO
	.align		4
        /*001c*/ 	.byte	0x04, 0x17
        /*001e*/ 	.short	(.L_1111 - .L_1110)
.L_1110:
        /*0020*/ 	.word	0x00000000
        /*0024*/ 	.short	0x0000
        /*0026*/ 	.short	0x0000
        /*0028*/ 	.byte	0x00, 0xf0, 0xe1, 0x02


	//----- nvinfo : EIATTR_MAXREG_COUNT
	.align		4
.L_1111:
        /*002c*/ 	.byte	0x03, 0x1b
        /*002e*/ 	.short	0x00ff


	//----- nvinfo : EIATTR_NUM_BARRIERS
	.align		4
        /*0030*/ 	.byte	0x02, 0x4c
        /*0032*/ 	.byte	0x01
	.zero		1


	//----- nvinfo : EIATTR_MERCURY_ISA_VERSION
	.align		4
        /*0034*/ 	.byte	0x03, 0x5f
        /*0036*/ 	.short	0x0000


	//----- nvinfo : EIATTR_INT_WARP_WIDE_INSTR_OFFSETS
	.align		4
        /*0038*/ 	.byte	0x04, 0x31
        /*003a*/ 	.short	(.L_1113 - .L_1112)


	//   ....[0]....
.L_1112:
        /*003c*/ 	.word	0x00003250


	//   ....[1]....
        /*0040*/ 	.word	0x00005960


	//----- nvinfo : EIATTR_COOP_GROUP_MASK_REGIDS
	.align		4
.L_1113:
        /*0044*/ 	.byte	0x04, 0x29
        /*0046*/ 	.short	(.L_1115 - .L_1114)


	//   ....[0]....
.L_1114:
        /*0048*/ 	.word	0xffffffff


	//   ....[1]....
        /*004c*/ 	.word	0xffffffff


	//   ....[2]....
        /*0050*/ 	.word	0xffffffff


	//   ....[3]....
        /*0054*/ 	.word	0xffffffff


	//   ....[4]....
        /*0058*/ 	.word	0xffffffff


	//   ....[5]....
        /*005c*/ 	.word	0xffffffff


	//   ....[6]....
        /*0060*/ 	.word	0xffffffff


	//   ....[7]....
        /*0064*/ 	.word	0xffffffff


	//   ....[8]....
        /*0068*/ 	.word	0xffffffff


	//   ....[9]....
        /*006c*/ 	.word	0xffffffff


	//----- nvinfo : EIATTR_COOP_GROUP_INSTR_OFFSETS
	.align		4
.L_1115:
        /*0070*/ 	.byte	0x04, 0x28
        /*0072*/ 	.short	(.L_1117 - .L_1116)


	//   ....[0]....
.L_1116:
        /*0074*/ 	.word	0x000021b0


	//   ....[1]....
        /*0078*/ 	.word	0x000021e0


	//   ....[2]....
        /*007c*/ 	.word	0x000022d0


	//   ....[3]....
        /*0080*/ 	.word	0x00002300


	//   ....[4]....
        /*0084*/ 	.word	0x000023b0


	//   ....[5]....
        /*0088*/ 	.word	0x000023c0


	//   ....[6]....
        /*008c*/ 	.word	0x00002400


	//   ....[7]....
        /*0090*/ 	.word	0x00002410


	//   ....[8]....
        /*0094*/ 	.word	0x00002450


	//   ....[9]....
        /*0098*/ 	.word	0x00002460


	//----- nvinfo : EIATTR_EXIT_INSTR_OFFSETS
	.align		4
.L_1117:
        /*009c*/ 	.byte	0x04, 0x1c
        /*009e*/ 	.short	(.L_1119 - .L_1118)


	//   ....[0]....
.L_1118:
        /*00a0*/ 	.word	0x000059d0


	//   ....[1]....
        /*00a4*/ 	.word	0x00005b10


	//   ....[2]....
        /*00a8*/ 	.word	0x00005d90


	//----- nvinfo : EIATTR_MAX_THREADS
	.align		4
.L_1119:
        /*00ac*/ 	.byte	0x04, 0x05
        /*00ae*/ 	.short	(.L_1121 - .L_1120)
.L_1120:
        /*00b0*/ 	.word	0x00000080
        /*00b4*/ 	.word	0x00000001
        /*00b8*/ 	.word	0x00000001


	//----- nvinfo : EIATTR_CRS_STACK_SIZE
	.align		4
.L_1121:
        /*00bc*/ 	.byte	0x04, 0x1e
        /*00be*/ 	.short	(.L_1123 - .L_1122)
.L_1122:
        /*00c0*/ 	.word	0x00000000
.L_1123:


//--------------------- .nv.info._Z35group_norm_nhwc_bwd_one_pass_kernelI11Fp32IOFp16WLi512ELi8ELi128EEv26Group_norm_nhwc_bwd_params --------------------------
	.section	.nv.info._Z35group_norm_nhwc_bwd_one_pass_kernelI11Fp32IOFp16WLi512ELi8ELi128EEv26Group_norm_nhwc_bwd_params,"",@"SHT_CUDA_INFO"
	.sectionflags	@""
	.align	4


	//----- nvinfo : EIATTR_CUDA_API_VERSION
	.align		4
        /*0000*/ 	.byte	0x04, 0x37
        /*0002*/ 	.short	(.L_1125 - .L_1124)
.L_1124:
        /*0004*/ 	.word	0x00000082


	//----- nvinfo : EIATTR_SW2861232_WAR
	.align		4
.L_1125:
        /*0008*/ 	.byte	0x01, 0x35
	.zero		2


	//----- nvinfo : EIATTR_PARAM_CBANK
	.align		4
        /*000c*/ 	.byte	0x04, 0x0a
        /*000e*/ 	.short	(.L_1127 - .L_1126)
	.align		4
.L_1126:
        /*0010*/ 	.word	index@(.nv.constant0._Z35group_norm_nhwc_bwd_one_pass_kernelI11Fp32IOFp16WLi512ELi8ELi128EEv26Group_norm_nhwc_bwd_params)
        /*0014*/ 	.short	0x0160
        /*0016*/ 	.short	0x00b8


	//----- nvinfo : EIATTR_CBANK_PARAM_SIZE
	.align		4
.L_1127:
        /*0018*/ 	.byte	0x03, 0x19
        /*001a*/ 	.short	0x00b8


	//----- nvinfo : EIATTR_KPARAM_INFO
	.align		4
        /*001c*/ 	.byte	0x04, 0x17
        /*001e*/ 	.short	(.L_1129 - .L_1128)
.L_1128:
        /*0020*/ 	.word	0x00000000
        /*0024*/ 	.short	0x0000
        /*0026*/ 	.short	0x0000
        /*0028*/ 	.byte	0x00, 0xf0, 0xe1, 0x02


	//----- nvinfo : EIATTR_MAXREG_COUNT
	.align		4
.L_1129:
        /*002c*/ 	.byte	0x03, 0x1b
        /*002e*/ 	.short	0x00ff


	//----- nvinfo : EIATTR_NUM_BARRIERS
	.align		4
        /*0030*/ 	.byte	0x02, 0x4c
        /*0032*/ 	.byte	0x01
	.zero		1


	//----- nvinfo : EIATTR_MERCURY_ISA_VERSION
	.align		4
        /*0034*/ 	.byte	0x03, 0x5f
        /*0036*/ 	.short	0x0000


	//----- nvinfo : EIATTR_INT_WARP_WIDE_INSTR_OFFSETS
	.align		4
        /*0038*/ 	.byte	0x04, 0x31
        /*003a*/ 	.short	(.L_1131 - .L_1130)


	//   ....[0]....
.L_1130:
        /*003c*/ 	.word	0x00005030


	//   ....[1]....
        /*0040*/ 	.word	0x00008a80


	//----- nvinfo : EIATTR_COOP_GROUP_MASK_REGIDS
	.align		4
.L_1131:
        /*0044*/ 	.byte	0x04, 0x29
        /*0046*/ 	.short	(.L_1133 - .L_1132)


	//   ....[0]....
.L_1132:
        /*0048*/ 	.word	0xffffffff


	//   ....[1]....
        /*004c*/ 	.word	0xffffffff


	//   ....[2]....
        /*0050*/ 	.word	0xffffffff


	//   ....[3]....
        /*0054*/ 	.word	0xffffffff


	//   ....[4]....
        /*0058*/ 	.word	0xffffffff


	//   ....[5]....
        /*005c*/ 	.word	0xffffffff


	//   ....[6]....
        /*0060*/ 	.word	0xffffffff


	//   ....[7]....
        /*0064*/ 	.word	0xffffffff


	//   ....[8]....
        /*0068*/ 	.word	0xffffffff


	//   ....[9]....
        /*006c*/ 	.word	0xffffffff


	//----- nvinfo : EIATTR_COOP_GROUP_INSTR_OFFSETS
	.align		4
.L_1133:
        /*0070*/ 	.byte	0x04, 0x28
        /*0072*/ 	.short	(.L_1135 - .L_1134)


	//   ....[0]....
.L_1134:
        /*0074*/ 	.word	0x00003df0


	//   ....[1]....
        /*0078*/ 	.word	0x00003e10


	//   ....[2]....
        /*007c*/ 	.word	0x00003ea0


	//   ....[3]....
        /*0080*/ 	.word	0x00003ed0


	//   ....[4]....
        /*0084*/ 	.word	0x00003f60


	//   ....[5]....
        /*0088*/ 	.word	0x00003f80


	//   ....[6]....
        /*008c*/ 	.word	0x00003fb0


	//   ....[7]....
        /*0090*/ 	.word	0x00003fd0


	//   ....[8]....
        /*0094*/ 	.word	0x00004000


	//   ....[9]....
        /*0098*/ 	.word	0x00004020


	//----- nvinfo : EIATTR_EXIT_INSTR_OFFSETS
	.align		4
.L_1135:
        /*009c*/ 	.byte	0x04, 0x1c
        /*009e*/ 	.short	(.L_1137 - .L_1136)


	//   ....[0]....
.L_1136:
        /*00a0*/ 	.word	0x00008af0


	//   ....[1]....
        /*00a4*/ 	.word	0x00008c30


	//   ....[2]....
        /*00a8*/ 	.word	0x00008eb0


	//----- nvinfo : EIATTR_MAX_THREADS
	.align		4
.L_1137:
        /*00ac*/ 	.byte	0x04, 0x05
        /*00ae*/ 	.short	(.L_1139 - .L_1138)
.L_1138:
        /*00b0*/ 	.word	0x00000080
        /*00b4*/ 	.word	0x00000001
        /*00b8*/ 	.word	0x00000001


	//----- nvinfo : EIATTR_CRS_STACK_SIZE
	.align		4
.L_1139:
        /*00bc*/ 	.byte	0x04, 0x1e
        /*00be*/ 	.short	(.L_1141 - .L_1140)
.L_1140:
        /*00c0*/ 	.word	0x00000000
.L_1141:


//--------------------- .nv.info._Z35group_norm_nhwc_fwd_one_pass_kernelI11Bf16IOFp32WLi64ELi8ELi128EEv26Group_norm_nhwc_fwd_params --------------------------
	.section	.nv.info._Z35group_norm_nhwc_fwd_one_pass_kernelI11Bf16IOFp32WLi64ELi8ELi128EEv26Group_norm_nhwc_fwd_params,"",@"SHT_CUDA_INFO"
	.sectionflags	@""
	.align	4


	//----- nvinfo : EIATTR_CUDA_API_VERSION
	.align		4
        /*0000*/ 	.byte	0x04, 0x37
        /*0002*/ 	.short	(.L_1143 - .L_1142)
.L_1142:
        /*0004*/ 	.word	0x00000082


	//----- nvinfo : EIATTR_SW2861232_WAR
	.align		4
.L_1143:
        /*0008*/ 	.byte	0x01, 0x35
	.zero		2


	//----- nvinfo : EIATTR_PARAM_CBANK
	.align		4
        /*000c*/ 	.byte	0x04, 0x0a
        /*000e*/ 	.short	(.L_1145 - .L_1144)
	.align		4
.L_1144:
        /*0010*/ 	.word	index@(.nv.constant0._Z35group_norm_nhwc_fwd_one_pass_kernelI11Bf16IOFp32WLi64ELi8ELi128EEv26Group_norm_nhwc_fwd_params)
        /*0014*/ 	.short	0x0160
        /*0016*/ 	.short	0x00a0


	//----- nvinfo : EIATTR_CBANK_PARAM_SIZE
	.align		4
.L_1145:
        /*0018*/ 	.byte	0x03, 0x19
        /*001a*/ 	.short	0x00a0


	//----- nvinfo : EIATTR_KPARAM_INFO
	.align		4
        /*001c*/ 	.byte	0x04, 0x17
        /*001e*/ 	.short	(.L_1147 - .L_1146)
.L_1146:
        /*0020*/ 	.word	0x00000000
        /*0024*/ 	.short	0x0000
        /*0026*/ 	.short	0x0000
        /*0028*/ 	.byte	0x00, 0xf0, 0x81, 0x02


	//----- nvinfo : EIATTR_MAXREG_COUNT
	.align		4
.L_1147:
        /*002c*/ 	.byte	0x03, 0x1b
        /*002e*/ 	.short	0x00ff


	//----- nvinfo : EIATTR_NUM_BARRIERS
	.align		4
        /*0030*/ 	.byte	0x02, 0x4c
        /*0032*/ 	.byte	0x01
	.zero		1


	//----- nvinfo : EIATTR_MERCURY_ISA_VERSION
	.align		4
        /*0034*/ 	.byte	0x03, 0x5f
        /*0036*/ 	.short	0x0000


	//----- nvinfo : EIATTR_COOP_GROUP_MASK_REGIDS
	.align		4
        /*0038*/ 	.byte	0x04, 0x29
        /*003a*/ 	.short	(.L_1149 - .L_1148)


	//   ....[0]....
.L_1148:
        /*003c*/ 	.word	0xffffffff


	//   ....[1]....
        /*0040*/ 	.word	0xffffffff


	//   ....[2]....
        /*0044*/ 	.word	0xffffffff


	//   ....[3]....
        /*0048*/ 	.word	0xffffffff


	//   ....[4]....
        /*004c*/ 	.word	0xffffffff


	//   ....[5]....
        /*0050*/ 	.word	0xffffffff


	//   ....[6]....
        /*0054*/ 	.word	0xffffffff


	//   ....[7]....
        /*0058*/ 	.word	0xffffffff


	//   ....[8]....
        /*005c*/ 	.word	0xffffffff


	//   ....[9]....
        /*0060*/ 	.word	0xffffffff


	//----- nvinfo : EIATTR_COOP_GROUP_INSTR_OFFSETS
	.align		4
.L_1149:
        /*0064*/ 	.byte	0x04, 0x28
        /*0066*/ 	.short	(.L_1151 - .L_1150)


	//   ....[0]....
.L_1150:
        /*0068*/ 	.word	0x00000620


	//   ....[1]....
        /*006c*/ 	.word	0x00000630


	//   ....[2]....
        /*0070*/ 	.word	0x00000660


	//   ....[3]....
        /*0074*/ 	.word	0x00000670


	//   ....[4]....
        /*0078*/ 	.word	0x000006b0


	//   ....[5]....
        /*007c*/ 	.word	0x000006c0


	//   ....[6]....
        /*0080*/ 	.word	0x00000700


	//   ....[7]....
        /*0084*/ 	.word	0x00000710


	//   ....[8]....
        /*0088*/ 	.word	0x00000750


	//   ....[9]....
        /*008c*/ 	.word	0x00000760


	//----- nvinfo : EIATTR_EXIT_INSTR_OFFSETS
	.align		4
.L_1151:
        /*0090*/ 	.byte	0x04, 0x1c
        /*0092*/ 	.short	(.L_1153 - .L_1152)


	//   ....[0]....
.L_1152:
        /*0094*/ 	.word	0x00000070


	//   ....[1]....
        /*0098*/ 	.word	0x00002050


	//----- nvinfo : EIATTR_MAX_THREADS
	.align		4
.L_1153:
        /*009c*/ 	.byte	0x04, 0x05
        /*009e*/ 	.short	(.L_1155 - .L_1154)
.L_1154:
        /*00a0*/ 	.word	0x00000080
        /*00a4*/ 	.word	0x00000001
        /*00a8*/ 	.word	0x00000001


	//----- nvinfo : EIATTR_CRS_STACK_SIZE
	.align		4
.L_1155:
        /*00ac*/ 	.byte	0x04, 0x1e
        /*00ae*/ 	.short	(.L_1157 - .L_1156)
.L_1156:
        /*00b0*/ 	.word	0x00000000
.L_1157:


//--------------------- .nv.info._Z35group_norm_nhwc_fwd_one_pass_kernelI11Bf16IOFp32WLi128ELi8ELi128EEv26Group_norm_nhwc_fwd_params --------------------------
	.section	.nv.info._Z35group_norm_nhwc_fwd_one_pass_kernelI11Bf16IOFp32WLi128ELi8ELi128EEv26Group_norm_nhwc_fwd_params,"",@"SHT_CUDA_INFO"
	.sectionflags	@""
	.align	4


	//----- nvinfo : EIATTR_CUDA_API_VERSION
	.align		4
        /*0000*/ 	.byte	0x04, 0x37
        /*0002*/ 	.short	(.L_1159 - .L_1158)
.L_1158:
        /*0004*/ 	.word	0x00000082


	//----- nvinfo : EIATTR_SW2861232_WAR
	.align		4
.L_1159:
        /*0008*/ 	.byte	0x01, 0x35
	.zero		2


	//----- nvinfo : EIATTR_PARAM_CBANK
	.align		4
        /*000c*/ 	.byte	0x04, 0x0a
        /*000e*/ 	.short	(.L_1161 - .L_1160)
	.align		4
.L_1160:
        /*0010*/ 	.word	index@(.nv.constant0._Z35group_norm_nhwc_fwd_one_pass_kernelI11Bf16IOFp32WLi128ELi8ELi128EEv26Group_norm_nhwc_fwd_params)
        /*0014*/ 	.short	0x0160
        /*0016*/ 	.short	0x00a0


	//----- nvinfo : EIATTR_CBANK_PARAM_SIZE
	.align		4
.L_1161:
        /*0018*/ 	.byte	0x03, 0x19
        /*001a*/ 	.short	0x00a0


	//----- nvinfo : EIATTR_KPARAM_INFO
	.align		4
        /*001c*/ 	.byte	0x04, 0x17
        /*001e*/ 	.short	(.L_1163 - .L_1162)
.L_1162:
        /*0020*/ 	.word	0x00000000
        /*0024*/ 	.short	0x0000
        /*0026*/ 	.short	0x0000
        /*0028*/ 	.byte	0x00, 0xf0, 0x81, 0x02


	//----- nvinfo : EIATTR_MAXREG_COUNT
	.align		4
.L_1163:
        /*002c*/ 	.byte	0x03, 0x1b
        /*002e*/ 	.short	0x00ff


	//----- nvinfo : EIATTR_NUM_BARRIERS
	.align		4
        /*0030*/ 	.byte	0x02, 0x4c
        /*0032*/ 	.byte	0x01
	.zero		1


	//----- nvinfo : EIATTR_MERCURY_ISA_VERSION
	.align		4
        /*0034*/ 	.byte	0x03, 0x5f
        /*0036*/ 	.short	0x0000


	//----- nvinfo : EIATTR_COOP_GROUP_MASK_REGIDS
	.align		4
        /*0038*/ 	.byte	0x04, 0x29
        /*003a*/ 	.short	(.L_1165 - .L_1164)


	//   ....[0]....
.L_1164:
        /*003c*/ 	.word	0xffffffff


	//   ....[1]....
        /*0040*/ 	.word	0xffffffff


	//   ....[2]....
        /*0044*/ 	.word	0xffffffff


	//   ....[3]....
        /*0048*/ 	.word	0xffffffff


	//   ....[4]....
        /*004c*/ 	.word	0xffffffff


	//   ....[5]....
        /*0050*/ 	.word	0xffffffff


	//   ....[6]....
        /*0054*/ 	.word	0xffffffff


	//   ....[7]....
        /*0058*/ 	.word	0xffffffff


	//   ....[8]....
        /*005c*/ 	.word	0xffffffff


	//   ....[9]....
        /*0060*/ 	.word	0xffffffff


	//----- nvinfo : EIATTR_COOP_GROUP_INSTR_OFFSETS
	.align		4
.L_1165:
        /*0064*/ 	.byte	0x04, 0x28
        /*0066*/ 	.short	(.L_1167 - .L_1166)


	//   ....[0]....
.L_1166:
        /*0068*/ 	.word	0x00000930


	//   ....[1]....
        /*006c*/ 	.word	0x00000940


	//   ....[2]....
        /*0070*/ 	.word	0x00000970


	//   ....[3]....
        /*0074*/ 	.word	0x00000980


	//   ....[4]....
        /*0078*/ 	.word	0x000009c0


	//   ....[5]....
        /*007c*/ 	.word	0x000009d0


	//   ....[6]....
        /*0080*/ 	.word	0x00000a10


	//   ....[7]....
        /*0084*/ 	.word	0x00000a20


	//   ....[8]....
        /*0088*/ 	.word	0x00000a60


	//   ....[9]....
        /*008c*/ 	.word	0x00000a70


	//----- nvinfo : EIATTR_EXIT_INSTR_OFFSETS
	.align		4
.L_1167:
        /*0090*/ 	.byte	0x04, 0x1c
        /*0092*/ 	.short	(.L_1169 - .L_1168)


	//   ....[0]....
.L_1168:
        /*0094*/ 	.word	0x00000060


	//   ....[1]....
        /*0098*/ 	.word	0x00002810


	//----- nvinfo : EIATTR_MAX_THREADS
	.align		4
.L_1169:
        /*009c*/ 	.byte	0x04, 0x05
        /*009e*/ 	.short	(.L_1171 - .L_1170)
.L_1170:
        /*00a0*/ 	.word	0x00000080
        /*00a4*/ 	.word	0x00000001
        /*00a8*/ 	.word	0x00000001


	//----- nvinfo : EIATTR_CRS_STACK_SIZE
	.align		4
.L_1171:
        /*00ac*/ 	.byte	0x04, 0x1e
        /*00ae*/ 	.short	(.L_1173 - .L_1172)
.L_1172:
        /*00b0*/ 	.word	0x00000000
.L_1173:


//--------------------- .nv.info._Z35group_norm_nhwc_fwd_one_pass_kernelI11Bf16IOFp32WLi256ELi8ELi128EEv26Group_norm_nhwc_fwd_params --------------------------
	.section	.nv.info._Z35group_norm_nhwc_fwd_one_pass_kernelI11Bf16IOFp32WLi256ELi8ELi128EEv26Group_norm_nhwc_fwd_params,"",@"SHT_CUDA_INFO"
	.sectionflags	@""
	.align	4


	//----- nvinfo : EIATTR_CUDA_API_VERSION
	.align		4
        /*0000*/ 	.byte	0x04, 0x37
        /*0002*/ 	.short	(.L_1175 - .L_1174)
.L_1174:
        /*0004*/ 	.word	0x00000082


	//----- nvinfo : EIATTR_SW2861232_WAR
	.align		4
.L_1175:
        /*0008*/ 	.byte	0x01, 0x35
	.zero		2


	//----- nvinfo : EIATTR_PARAM_CBANK
	.align		4
        /*000c*/ 	.byte	0x04, 0x0a
        /*000e*/ 	.short	(.L_1177 - .L_1176)
	.align		4
.L_1176:
        /*0010*/ 	.word	index@(.nv.constant0._Z35group_norm_nhwc_fwd_one_pass_kernelI11Bf16IOFp32WLi256ELi8ELi128EEv26Group_norm_nhwc_fwd_params)
        /*0014*/ 	.short	0x0160
        /*0016*/ 	.short	0x00a0


	//----- nvinfo : EIATTR_CBANK_PARAM_SIZE
	.align		4
.L_1177:
        /*0018*/ 	.byte	0x03, 0x19
        /*001a*/ 	.short	0x00a0


	//----- nvinfo : EIATTR_KPARAM_INFO
	.align		4
        /*001c*/ 	.byte	0x04, 0x17
        /*001e*/ 	.short	(.L_1179 - .L_1178)
.L_1178:
        /*0020*/ 	.word	0x00000000
        /*0024*/ 	.short	0x0000
        /*0026*/ 	.short	0x0000
        /*0028*/ 	.byte	0x00, 0xf0, 0x81, 0x02


	//----- nvinfo : EIATTR_MAXREG_COUNT
	.align		4
.L_1179:
        /*002c*/ 	.byte	0x03, 0x1b
        /*002e*/ 	.short	0x00ff


	//----- nvinfo : EIATTR_NUM_BARRIERS
	.align		4
        /*0030*/ 	.byte	0x02, 0x4c
        /*0032*/ 	.byte	0x01
	.zero		1


	//----- nvinfo : EIATTR_MERCURY_ISA_VERSION
	.align		4
        /*0034*/ 	.byte	0x03, 0x5f
        /*0036*/ 	.short	0x0000


	//----- nvinfo : EIATTR_COOP_GROUP_MASK_REGIDS
	.align		4
        /*0038*/ 	.byte	0x04, 0x29
        /*003a*/ 	.short	(.L_1181 - .L_1180)


	//   ....[0]....
.L_1180:
        /*003c*/ 	.word	0xffffffff


	//   ....[1]....
        /*0040*/ 	.word	0xffffffff


	//   ....[2]....
        /*0044*/ 	.word	0xffffffff


	//   ....[3]....
        /*0048*/ 	.word	0xffffffff


	//   ....[4]....
        /*004c*/ 	.word	0xffffffff


	//   ....[5]....
        /*0050*/ 	.word	0xffffffff


	//   ....[6]....
        /*0054*/ 	.word	0xffffffff


	//   ....[7]....
        /*0058*/ 	.word	0xffffffff


	//   ....[8]....
        /*005c*/ 	.word	0xffffffff


	//   ....[9]....
        /*0060*/ 	.word	0xffffffff


	//----- nvinfo : EIATTR_COOP_GROUP_INSTR_OFFSETS
	.align		4
.L_1181:
        /*0064*/ 	.byte	0x04, 0x28
        /*0066*/ 	.short	(.L_1183 - .L_1182)


	//   ....[0]....
.L_1182:
        /*0068*/ 	.word	0x00000e70


	//   ....[1]....
        /*006c*/ 	.word	0x00000e80


	//   ....[2]....
        /*0070*/ 	.word	0x00000eb0


	//   ....[3]....
        /*0074*/ 	.word	0x00000ec0


	//   ....[4]....
        /*0078*/ 	.word	0x00000f00


	//   ....[5]....
        /*007c*/ 	.word	0x00000f10


	//   ....[6]....
        /*0080*/ 	.word	0x00000f50


	//   ....[7]....
        /*0084*/ 	.word	0x00000f60


	//   ....[8]....
        /*0088*/ 	.word	0x00000fa0


	//   ....[9]....
        /*008c*/ 	.word	0x00000fb0


	//----- nvinfo : EIATTR_EXIT_INSTR_OFFSETS
	.align		4
.L_1183:
        /*0090*/ 	.byte	0x04, 0x1c
        /*0092*/ 	.short	(.L_1185 - .L_1184)


	//   ....[0]....
.L_1184:
        /*0094*/ 	.word	0x00000070


	//   ....[1]....
        /*0098*/ 	.word	0x00003570


	//----- nvinfo : EIATTR_MAX_THREADS
	.align		4
.L_1185:
        /*009c*/ 	.byte	0x04, 0x05
        /*009e*/ 	.short	(.L_1187 - .L_1186)
.L_1186:
        /*00a0*/ 	.word	0x00000080
        /*00a4*/ 	.word	0x00000001
        /*00a8*/ 	.word	0x00000001


	//----- nvinfo : EIATTR_CRS_STACK_SIZE
	.align		4
.L_1187:
        /*00ac*/ 	.byte	0x04, 0x1e
        /*00ae*/ 	.short	(.L_1189 - .L_1188)
.L_1188:
        /*00b0*/ 	.word	0x00000000
.L_1189:


//--------------------- .nv.info._Z35group_norm_nhwc_fwd_one_pass_kernelI11Bf16IOFp32WLi512ELi8ELi128EEv26Group_norm_nhwc_fwd_params --------------------------
	.section	.nv.info._Z35group_norm_nhwc_fwd_one_pass_kernelI11Bf16IOFp32WLi512ELi8ELi128EEv26Group_norm_nhwc_fwd_params,"",@"SHT_CUDA_INFO"
	.sectionflags	@""
	.align	4


	//----- nvinfo : EIATTR_CUDA_API_VERSION
	.align		4
        /*0000*/ 	.byte	0x04, 0x37
        /*0002*/ 	.short	(.L_1191 - .L_1190)
.L_1190:
        /*0004*/ 	.word	0x00000082


	//----- nvinfo : EIATTR_SW2861232_WAR
	.align		4
.L_1191:
        /*0008*/ 	.byte	0x01, 0x35
	.zero		2


	//----- nvinfo : EIATTR_PARAM_CBANK
	.align		4
        /*000c*/ 	.byte	0x04, 0x0a
        /*000e*/ 	.short	(.L_1193 - .L_1192)
	.align		4
.L_1192:
        /*0010*/ 	.word	index@(.nv.constant0._Z35group_norm_nhwc_fwd_one_pass_kernelI11Bf16IOFp32WLi512ELi8ELi128EEv26Group_norm_nhwc_fwd_params)
        /*0014*/ 	.short	0x0160
        /*0016*/ 	.short	0x00a0


	//----- nvinfo : EIATTR_CBANK_PARAM_SIZE
	.align		4
.L_1193:
        /*0018*/ 	.byte	0x03, 0x19
        /*001a*/ 	.short	0x00a0


	//----- nvinfo : EIATTR_KPARAM_INFO
	.align		4
        /*001c*/ 	.byte	0x04, 0x17
        /*001e*/ 	.short	(.L_1195 - .L_1194)
.L_1194:
        /*0020*/ 	.word	0x00000000
        /*0024*/ 	.short	0x0000
        /*0026*/ 	.short	0x0000
        /*0028*/ 	.byte	0x00, 0xf0, 0x81, 0x02


	//----- nvinfo : EIATTR_MAXREG_COUNT
	.align		4
.L_1195:
        /*002c*/ 	.byte	0x03, 0x1b
        /*002e*/ 	.short	0x00ff


	//----- nvinfo : EIATTR_NUM_BARRIERS
	.align		4
        /*0030*/ 	.byte	0x02, 0x4c
        /*0032*/ 	.byte	0x01
	.zero		1


	//----- nvinfo : EIATTR_MERCURY_ISA_VERSION
	.align		4
        /*0034*/ 	.byte	0x03, 0x5f
        /*0036*/ 	.short	0x0000


	//----- nvinfo : EIATTR_COOP_GROUP_MASK_REGIDS
	.align		4
        /*0038*/ 	.byte	0x04, 0x29
        /*003a*/ 	.short	(.L_1197 - .L_1196)


	//   ....[0]....
.L_1196:
        /*003c*/ 	.word	0xffffffff


	//   ....[1]....
        /*0040*/ 	.word	0xffffffff


	//   ....[2]....
        /*0044*/ 	.word	0xffffffff


	//   ....[3]....
        /*0048*/ 	.word	0xffffffff


	//   ....[4]....
        /*004c*/ 	.word	0xffffffff


	//   ....[5]....
        /*0050*/ 	.word	0xffffffff


	//   ....[6]....
        /*0054*/ 	.word	0xffffffff


	//   ....[7]....
        /*0058*/ 	.word	0xffffffff


	//   ....[8]....
        /*005c*/ 	.word	0xffffffff


	//   ....[9]....
        /*0060*/ 	.word	0xffffffff


	//----- nvinfo : EIATTR_COOP_GROUP_INSTR_OFFSETS
	.align		4
.L_1197:
        /*0064*/ 	.byte	0x04, 0x28
        /*0066*/ 	.short	(.L_1199 - .L_1198)


	//   ....[0]....
.L_1198:
        /*0068*/ 	.word	0x00001ab0


	//   ....[1]....
        /*006c*/ 	.word	0x00001ac0


	//   ....[2]....
        /*0070*/ 	.word	0x00001af0


	//   ....[3]....
        /*0074*/ 	.word	0x00001b00


	//   ....[4]....
        /*0078*/ 	.word	0x00001b40


	//   ....[5]....
        /*007c*/ 	.word	0x00001b50


	//   ....[6]....
        /*0080*/ 	.word	0x00001b90


	//   ....[7]....
        /*0084*/ 	.word	0x00001ba0


	//   ....[8]....
        /*0088*/ 	.word	0x00001be0


	//   ....[9]....
        /*008c*/ 	.word	0x00001bf0


	//----- nvinfo : EIATTR_EXIT_INSTR_OFFSETS
	.align		4
.L_1199:
        /*0090*/ 	.byte	0x04, 0x1c
        /*0092*/ 	.short	(.L_1201 - .L_1200)


	//   ....[0]....
.L_1200:
        /*0094*/ 	.word	0x00000070


	//   ....[1]....
        /*0098*/ 	.word	0x00005280


	//----- nvinfo : EIATTR_MAX_THREADS
	.align		4
.L_1201:
        /*009c*/ 	.byte	0x04, 0x05
        /*009e*/ 	.short	(.L_1203 - .L_1202)
.L_1202:
        /*00a0*/ 	.word	0x00000080
        /*00a4*/ 	.word	0x00000001
        /*00a8*/ 	.word	0x00000001


	//----- nvinfo : EIATTR_CRS_STACK_SIZE
	.align		4
.L_1203:
        /*00ac*/ 	.byte	0x04, 0x1e
        /*00ae*/ 	.short	(.L_1205 - .L_1204)
.L_1204:
        /*00b0*/ 	.word	0x00000000
.L_1205:


//--------------------- .nv.info._Z35group_norm_nhwc_fwd_one_pass_kernelI11Bf16IOBf16WLi64ELi8ELi128EEv26Group_norm_nhwc_fwd_params --------------------------
	.section	.nv.info._Z35group_norm_nhwc_fwd_one_pass_kernelI11Bf16IOBf16WLi64ELi8ELi128EEv26Group_norm_nhwc_fwd_params,"",@"SHT_CUDA_INFO"
	.sectionflags	@""
	.align	4


	//----- nvinfo : EIATTR_CUDA_API_VERSION
	.align		4
        /*0000*/ 	.byte	0x04, 0x37
        /*0002*/ 	.short	(.L_1207 - .L_1206)
.L_1206:
        /*0004*/ 	.word	0x00000082


	//----- nvinfo : EIATTR_SW2861232_WAR
	.align		4
.L_1207:
        /*0008*/ 	.byte	0x01, 0x35
	.zero		2


	//----- nvinfo : EIATTR_PARAM_CBANK
	.align		4
        /*000c*/ 	.byte	0x04, 0x0a
        /*000e*/ 	.short	(.L_1209 - .L_1208)
	.align		4
.L_1208:
        /*0010*/ 	.word	index@(.nv.constant0._Z35group_norm_nhwc_fwd_one_pass_kernelI11Bf16IOBf16WLi64ELi8ELi128EEv26Group_norm_nhwc_fwd_params)
        /*0014*/ 	.short	0x0160
        /*0016*/ 	.short	0x00a0


	//----- nvinfo : EIATTR_CBANK_PARAM_SIZE
	.align		4
.L_1209:
        /*0018*/ 	.byte	0x03, 0x19
        /*001a*/ 	.short	0x00a0


	//----- nvinfo : EIATTR_KPARAM_INFO
	.align		4
        /*001c*/ 	.byte	0x04, 0x17
        /*001e*/ 	.short	(.L_1211 - .L_1210)
.L_1210:
        /*0020*/ 	.word	0x00000000
        /*0024*/ 	.short	0x0000
        /*0026*/ 	.short	0x0000
        /*0028*/ 	.byte	0x00, 0xf0, 0x81, 0x02


	//----- nvinfo : EIATTR_MAXREG_COUNT
	.align		4
.L_1211:
        /*002c*/ 	.byte	0x03, 0x1b
        /*002e*/ 	.short	0x00ff


	//----- nvinfo : EIATTR_NUM_BARRIERS
	.align		4
        /*0030*/ 	.byte	0x02, 0x4c
        /*0032*/ 	.byte	0x01
	.zero		1


	//----- nvinfo : EIATTR_MERCURY_ISA_VERSION
	.align		4
        /*0034*/ 	.byte	0x03, 0x5f
        /*0036*/ 	.short	0x0000


	//----- nvinfo : EIATTR_COOP_GROUP_MASK_REGIDS
	.align		4
        /*0038*/ 	.byte	0x04, 0x29
        /*003a*/ 	.short	(.L_1213 - .L_1212)


	//   ....[0]....
.L_1212:
        /*003c*/ 	.word	0xffffffff


	//   ....[1]....
        /*0040*/ 	.word	0xffffffff


	//   ....[2]....
        /*0044*/ 	.word	0xffffffff


	//   ....[3]....
        /*0048*/ 	.word	0xffffffff


	//   ....[4]....
        /*004c*/ 	.word	0xffffffff


	//   ....[5]....
        /*0050*/ 	.word	0xffffffff


	//   ....[6]....
        /*0054*/ 	.word	0xffffffff


	//   ....[7]....
        /*0058*/ 	.word	0xffffffff


	//   ....[8]....
        /*005c*/ 	.word	0xffffffff


	//   ....[9]....
        /*0060*/ 	.word	0xffffffff


	//----- nvinfo : EIATTR_COOP_GROUP_INSTR_OFFSETS
	.align		4
.L_1213:
        /*0064*/ 	.byte	0x04, 0x28
        /*0066*/ 	.short	(.L_1215 - .L_1214)


	//   ....[0]....
.L_1214:
        /*0068*/ 	.word	0x00000650


	//   ....[1]....
        /*006c*/ 	.word	0x00000660


	//   ....[2]....
        /*0070*/ 	.word	0x00000690


	//   ....[3]....
        /*0074*/ 	.word	0x000006a0


	//   ....[4]....
        /*0078*/ 	.word	0x000006e0


	//   ....[5]....
        /*007c*/ 	.word	0x000006f0


	//   ....[6]....
        /*0080*/ 	.word	0x00000730


	//   ....[7]....
        /*0084*/ 	.word	0x00000740


	//   ....[8]....
        /*0088*/ 	.word	0x00000780


	//   ....[9]....
        /*008c*/ 	.word	0x00000790


	//----- nvinfo : EIATTR_EXIT_INSTR_OFFSETS
	.align		4
.L_1215:
        /*0090*/ 	.byte	0x04, 0x1c
        /*0092*/ 	.short	(.L_1217 - .L_1216)


	//   ....[0]....
.L_1216:
        /*0094*/ 	.word	0x00000070


	//   ....[1]....
        /*0098*/ 	.word	0x00002110


	//----- nvinfo : EIATTR_MAX_THREADS
	.align		4
.L_1217:
        /*009c*/ 	.byte	0x04, 0x05
        /*009e*/ 	.short	(.L_1219 - .L_1218)
.L_1218:
        /*00a0*/ 	.word	0x00000080
        /*00a4*/ 	.word	0x00000001
        /*00a8*/ 	.word	0x00000001


	//----- nvinfo : EIATTR_CRS_STACK_SIZE
	.align		4
.L_1219:
        /*00ac*/ 	.byte	0x04, 0x1e
        /*00ae*/ 	.short	(.L_1221 - .L_1220)
.L_1220:
        /*00b0*/ 	.word	0x00000000
.L_1221:


//--------------------- .nv.info._Z35group_norm_nhwc_fwd_one_pass_kernelI11Bf16IOBf16WLi128ELi8ELi128EEv26Group_norm_nhwc_fwd_params --------------------------
	.section	.nv.info._Z35group_norm_nhwc_fwd_one_pass_kernelI11Bf16IOBf16WLi128ELi8ELi128EEv26Group_norm_nhwc_fwd_params,"",@"SHT_CUDA_INFO"
	.sectionflags	@""
	.align	4


	//----- nvinfo : EIATTR_CUDA_API_VERSION
	.align		4
        /*0000*/ 	.byte	0x04, 0x37
        /*0002*/ 	.short	(.L_1223 - .L_1222)
.L_1222:
        /*0004*/ 	.word	0x00000082


	//----- nvinfo : EIATTR_SW2861232_WAR
	.align		4
.L_1223:
        /*0008*/ 	.byte	0x01, 0x35
	.zero		2


	//----- nvinfo : EIATTR_PARAM_CBANK
	.align		4
        /*000c*/ 	.byte	0x04, 0x0a
        /*000e*/ 	.short	(.L_1225 - .L_1224)
	.align		4
.L_1224:
        /*0010*/ 	.word	index@(.nv.constant0._Z35group_norm_nhwc_fwd_one_pass_kernelI11Bf16IOBf16WLi128ELi8ELi128EEv26Group_norm_nhwc_fwd_params)
        /*0014*/ 	.short	0x0160
        /*0016*/ 	.short	0x00a0


	//----- nvinfo : EIATTR_CBANK_PARAM_SIZE
	.align		4
.L_1225:
        /*0018*/ 	.byte	0x03, 0x19
        /*001a*/ 	.short	0x00a0


	//----- nvinfo : EIATTR_KPARAM_INFO
	.align		4
        /*001c*/ 	.byte	0x04, 0x17
        /*001e*/ 	.short	(.L_1227 - .L_1226)
.L_1226:
        /*0020*/ 	.word	0x00000000
        /*0024*/ 	.short	0x0000
        /*0026*/ 	.short	0x0000
        /*0028*/ 	.byte	0x00, 0xf0, 0x81, 0x02


	//----- nvinfo : EIATTR_MAXREG_COUNT
	.align		4
.L_1227:
        /*002c*/ 	.byte	0x03, 0x1b
        /*002e*/ 	.short	0x00ff


	//----- nvinfo : EIATTR_NUM_BARRIERS
	.align		4
        /*0030*/ 	.byte	0x02, 0x4c
        /*0032*/ 	.byte	0x01
	.zero		1


	//----- nvinfo : EIATTR_MERCURY_ISA_VERSION
	.align		4
        /*0034*/ 	.byte	0x03, 0x5f
        /*0036*/ 	.short	0x0000


	//----- nvinfo : EIATTR_COOP_GROUP_MASK_REGIDS
	.align		4
        /*0038*/ 	.byte	0x04, 0x29
        /*003a*/ 	.short	(.L_1229 - .L_1228)


	//   ....[0]....
.L_1228:
        /*003c*/ 	.word	0xffffffff


	//   ....[1]....
        /*0040*/ 	.word	0xffffffff


	//   ....[2]....
        /*0044*/ 	.word	0xffffffff


	//   ....[3]....
        /*0048*/ 	.word	0xffffffff


	//   ....[4]....
        /*004c*/ 	.word	0xffffffff


	//   ....[5]....
        /*0050*/ 	.word	0xffffffff


	//   ....[6]....
        /*0054*/ 	.word	0xffffffff


	//   ....[7]....
        /*0058*/ 	.word	0xffffffff


	//   ....[8]....
        /*005c*/ 	.word	0xffffffff


	//   ....[9]....
        /*0060*/ 	.word	0xffffffff


	//----- nvinfo : EIATTR_COOP_GROUP_INSTR_OFFSETS
	.align		4
.L_1229:
        /*0064*/ 	.byte	0x04, 0x28
        /*0066*/ 	.short	(.L_1231 - .L_1230)


	//   ....[0]....
.L_1230:
        /*0068*/ 	.word	0x00000940


	//   ....[1]....
        /*006c*/ 	.word	0x00000950


	//   ....[2]....
        /*0070*/ 	.word	0x00000980


	//   ....[3]....
        /*0074*/ 	.word	0x00000990


	//   ....[4]....
        /*0078*/ 	.word	0x000009d0


	//   ....[5]....
        /*007c*/ 	.word	0x000009e0


	//   ....[6]....
        /*0080*/ 	.word	0x00000a20


	//   ....[7]....
        /*0084*/ 	.word	0x00000a30


	//   ....[8]....
        /*0088*/ 	.word	0x00000a70


	//   ....[9]....
        /*008c*/ 	.word	0x00000a80


	//----- nvinfo : EIATTR_EXIT_INSTR_OFFSETS
	.align		4
.L_1231:
        /*0090*/ 	.byte	0x04, 0x1c
        /*0092*/ 	.short	(.L_1233 - .L_1232)


	//   ....[0]....
.L_1232:
        /*0094*/ 	.word	0x00000060


	//   ....[1]....
        /*0098*/ 	.word	0x00002880


	//----- nvinfo : EIATTR_MAX_THREADS
	.align		4
.L_1233:
        /*009c*/ 	.byte	0x04, 0x05
        /*009e*/ 	.short	(.L_1235 - .L_1234)
.L_1234:
        /*00a0*/ 	.word	0x00000080
        /*00a4*/ 	.word	0x00000001
        /*00a8*/ 	.word	0x00000001


	//----- nvinfo : EIATTR_CRS_STACK_SIZE
	.align		4
.L_1235:
        /*00ac*/ 	.byte	0x04, 0x1e
        /*00ae*/ 	.short	(.L_1237 - .L_1236)
.L_1236:
        /*00b0*/ 	.word	0x00000000
.L_1237:


//--------------------- .nv.info._Z35group_norm_nhwc_fwd_one_pass_kernelI11Bf16IOBf16WLi256ELi8ELi128EEv26Group_norm_nhwc_fwd_params --------------------------
	.section	.nv.info._Z35group_norm_nhwc_fwd_one_pass_kernelI11Bf16IOBf16WLi256ELi8ELi128EEv26Group_norm_nhwc_fwd_params,"",@"SHT_CUDA_INFO"
	.sectionflags	@""
	.align	4


	//----- nvinfo : EIATTR_CUDA_API_VERSION
	.align		4
        /*0000*/ 	.byte	0x04, 0x37
        /*0002*/ 	.short	(.L_1239 - .L_1238)
.L_1238:
        /*0004*/ 	.word	0x00000082


	//----- nvinfo : EIATTR_SW2861232_WAR
	.align		4
.L_1239:
        /*0008*/ 	.byte	0x01, 0x35
	.zero		2


	//----- nvinfo : EIATTR_PARAM_CBANK
	.align		4
        /*000c*/ 	.byte	0x04, 0x0a
        /*000e*/ 	.short	(.L_1241 - .L_1240)
	.align		4
.L_1240:
        /*0010*/ 	.word	index@(.nv.constant0._Z35group_norm_nhwc_fwd_one_pass_kernelI11Bf16IOBf16WLi256ELi8ELi128EEv26Group_norm_nhwc_fwd_params)
        /*0014*/ 	.short	0x0160
        /*0016*/ 	.short	0x00a0


	//----- nvinfo : EIATTR_CBANK_PARAM_SIZE
	.align		4
.L_1241:
        /*0018*/ 	.byte	0x03, 0x19
        /*001a*/ 	.short	0x00a0


	//----- nvinfo : EIATTR_KPARAM_INFO
	.align		4
        /*001c*/ 	.byte	0x04, 0x17
        /*001e*/ 	.short	(.L_1243 - .L_1242)
.L_1242:
        /*0020*/ 	.word	0x00000000
        /*0024*/ 	.short	0x0000
        /*0026*/ 	.short	0x0000
        /*0028*/ 	.byte	0x00, 0xf0, 0x81, 0x02


	//----- nvinfo : EIATTR_MAXREG_COUNT
	.align		4
.L_1243:
        /*002c*/ 	.byte	0x03, 0x1b
        /*002e*/ 	.short	0x00ff


	//----- nvinfo : EIATTR_NUM_BARRIERS
	.align		4
        /*0030*/ 	.byte	0x02, 0x4c
        /*0032*/ 	.byte	0x01
	.zero		1


	//----- nvinfo : EIATTR_MERCURY_ISA_VERSION
	.align		4
        /*0034*/ 	.byte	0x03, 0x5f
        /*0036*/ 	.short	0x0000


	//----- nvinfo : EIATTR_COOP_GROUP_MASK_REGIDS
	.align		4
        /*0038*/ 	.byte	0x04, 0x29
        /*003a*/ 	.short	(.L_1245 - .L_1244)


	//   ....[0]....
.L_1244:
        /*003c*/ 	.word	0xffffffff


	//   ....[1]....
        /*0040*/ 	.word	0xffffffff


	//   ....[2]....
        /*0044*/ 	.word	0xffffffff


	//   ....[3]....
        /*0048*/ 	.word	0xffffffff


	//   ....[4]....
        /*004c*/ 	.word	0xffffffff


	//   ....[5]....
        /*0050*/ 	.word	0xffffffff


	//   ....[6]....
        /*0054*/ 	.word	0xffffffff


	//   ....[7]....
        /*0058*/ 	.word	0xffffffff


	//   ....[8]....
        /*005c*/ 	.word	0xffffffff


	//   ....[9]....
        /*0060*/ 	.word	0xffffffff


	//----- nvinfo : EIATTR_COOP_GROUP_INSTR_OFFSETS
	.align		4
.L_1245:
        /*0064*/ 	.byte	0x04, 0x28
        /*0066*/ 	.short	(.L_1247 - .L_1246)


	//   ....[0]....
.L_1246:
        /*0068*/ 	.word	0x00000e10


	//   ....[1]....
        /*006c*/ 	.word	0x00000e20


	//   ....[2]....
        /*0070*/ 	.word	0x00000e50


	//   ....[3]....
        /*0074*/ 	.word	0x00000e60


	//   ....[4]....
        /*0078*/ 	.word	0x00000ea0


	//   ....[5]....
        /*007c*/ 	.word	0x00000eb0


	//   ....[6]....
        /*0080*/ 	.word	0x00000ef0


	//   ....[7]....
        /*0084*/ 	.word	0x00000f00


	//   ....[8]....
        /*0088*/ 	.word	0x00000f40


	//   ....[9]....
        /*008c*/ 	.word	0x00000f50


	//----- nvinfo : EIATTR_EXIT_INSTR_OFFSETS
	.align		4
.L_1247:
        /*0090*/ 	.byte	0x04, 0x1c
        /*0092*/ 	.short	(.L_1249 - .L_1248)


	//   ....[0]....
.L_1248:
        /*0094*/ 	.word	0x00000070


	//   ....[1]....
        /*0098*/ 	.word	0x00003630


	//----- nvinfo : EIATTR_MAX_THREADS
	.align		4
.L_1249:
        /*009c*/ 	.byte	0x04, 0x05
        /*009e*/ 	.short	(.L_1251 - .L_1250)
.L_1250:
        /*00a0*/ 	.word	0x00000080
        /*00a4*/ 	.word	0x00000001
        /*00a8*/ 	.word	0x00000001


	//----- nvinfo : EIATTR_CRS_STACK_SIZE
	.align		4
.L_1251:
        /*00ac*/ 	.byte	0x04, 0x1e
        /*00ae*/ 	.short	(.L_1253 - .L_1252)
.L_1252:
        /*00b0*/ 	.word	0x00000000
.L_1253:


//--------------------- .nv.info._Z35group_norm_nhwc_fwd_one_pass_kernelI11Bf16IOBf16WLi512ELi8ELi128EEv26Group_norm_nhwc_fwd_params --------------------------
	.section	.nv.info._Z35group_norm_nhwc_fwd_one_pass_kernelI11Bf16IOBf16WLi512ELi8ELi128EEv26Group_norm_nhwc_fwd_params,"",@"SHT_CUDA_INFO"
	.sectionflags	@""
	.align	4


	//----- nvinfo : EIATTR_CUDA_API_VERSION
	.align		4
        /*0000*/ 	.byte	0x04, 0x37
        /*0002*/ 	.short	(.L_1255 - .L_1254)
.L_1254:
        /*0004*/ 	.word	0x00000082


	//----- nvinfo : EIATTR_SW2861232_WAR
	.align		4
.L_1255:
        /*0008*/ 	.byte	0x01, 0x35
	.zero		2


	//----- nvinfo : EIATTR_PARAM_CBANK
	.align		4
        /*000c*/ 	.byte	0x04, 0x0a
        /*000e*/ 	.short	(.L_1257 - .L_1256)
	.align		4
.L_1256:
        /*0010*/ 	.word	index@(.nv.constant0._Z35group_norm_nhwc_fwd_one_pass_kernelI11Bf16IOBf16WLi512ELi8ELi128EEv26Group_norm_nhwc_fwd_params)
        /*0014*/ 	.short	0x0160
        /*0016*/ 	.short	0x00a0


	//----- nvinfo : EIATTR_CBANK_PARAM_SIZE
	.align		4
.L_1257:
        /*0018*/ 	.byte	0x03, 0x19
        /*001a*/ 	.short	0x00a0


	//----- nvinfo : EIATTR_KPARAM_INFO
	.align		4
        /*001c*/ 	.byte	0x04, 0x17
        /*001e*/ 	.short	(.L_1259 - .L_1258)
.L_1258:
        /*0020*/ 	.word	0x00000000
        /*0024*/ 	.short	0x0000
        /*0026*/ 	.short	0x0000
        /*0028*/ 	.byte	0x00, 0xf0, 0x81, 0x02


	//----- nvinfo : EIATTR_MAXREG_COUNT
	.align		4
.L_1259:
        /*002c*/ 	.byte	0x03, 0x1b
        /*002e*/ 	.short	0x00ff


	//----- nvinfo : EIATTR_NUM_BARRIERS
	.align		4
        /*0030*/ 	.byte	0x02, 0x4c
        /*0032*/ 	.byte	0x01
	.zero		1


	//----- nvinfo : EIATTR_MERCURY_ISA_VERSION
	.align		4
        /*0034*/ 	.byte	0x03, 0x5f
        /*0036*/ 	.short	0x0000


	//----- nvinfo : EIATTR_COOP_GROUP_MASK_REGIDS
	.align		4
        /*0038*/ 	.byte	0x04, 0x29
        /*003a*/ 	.short	(.L_1261 - .L_1260)


	//   ....[0]....
.L_1260:
        /*003c*/ 	.word	0xffffffff


	//   ....[1]....
        /*0040*/ 	.word	0xffffffff


	//   ....[2]....
        /*0044*/ 	.word	0xffffffff


	//   ....[3]....
        /*0048*/ 	.word	0xffffffff


	//   ....[4]....
        /*004c*/ 	.word	0xffffffff


	//   ....[5]....
        /*0050*/ 	.word	0xffffffff


	//   ....[6]....
        /*0054*/ 	.word	0xffffffff


	//   ....[7]....
        /*0058*/ 	.word	0xffffffff


	//   ....[8]....
        /*005c*/ 	.word	0xffffffff


	//   ....[9]....
        /*0060*/ 	.word	0xffffffff


	//----- nvinfo : EIATTR_COOP_GROUP_INSTR_OFFSETS
	.align		4
.L_1261:
        /*0064*/ 	.byte	0x04, 0x28
        /*0066*/ 	.short	(.L_1263 - .L_1262)


	//   ....[0]....
.L_1262:
        /*0068*/ 	.word	0x00001ab0


	//   ....[1]....
        /*006c*/ 	.word	0x00001ac0


	//   ....[2]....
        /*0070*/ 	.word	0x00001af0


	//   ....[3]....
        /*0074*/ 	.word	0x00001b00


	//   ....[4]....
        /*0078*/ 	.word	0x00001b40


	//   ....[5]....
        /*007c*/ 	.word	0x00001b50


	//   ....[6]....
        /*0080*/ 	.word	0x00001b90


	//   ....[7]....
        /*0084*/ 	.word	0x00001ba0


	//   ....[8]....
        /*0088*/ 	.word	0x00001be0


	//   ....[9]....
        /*008c*/ 	.word	0x00001bf0


	//----- nvinfo : EIATTR_EXIT_INSTR_OFFSETS
	.align		4
.L_1263:
        /*0090*/ 	.byte	0x04, 0x1c
        /*0092*/ 	.short	(.L_1265 - .L_1264)


	//   ....[0]....
.L_1264:
        /*0094*/ 	.word	0x00000070


	//   ....[1]....
        /*0098*/ 	.word	0x000052e0


	//----- nvinfo : EIATTR_MAX_THREADS
	.align		4
.L_1265:
        /*009c*/ 	.byte	0x04, 0x05
        /*009e*/ 	.short	(.L_1267 - .L_1266)
.L_1266:
        /*00a0*/ 	.word	0x00000080
        /*00a4*/ 	.word	0x00000001
        /*00a8*/ 	.word	0x00000001


	//----- nvinfo : EIATTR_CRS_STACK_SIZE
	.align		4
.L_1267:
        /*00ac*/ 	.byte	0x04, 0x1e
        /*00ae*/ 	.short	(.L_1269 - .L_1268)
.L_1268:
        /*00b0*/ 	.word	0x00000000
.L_1269:


//--------------------- .nv.info._Z35group_norm_nhwc_fwd_one_pass_kernelI11Bf16IOFp16WLi64ELi8ELi128EEv26Group_norm_nhwc_fwd_params --------------------------
	.section	.nv.info._Z35group_norm_nhwc_fwd_one_pass_kernelI11Bf16IOFp16WLi64ELi8ELi128EEv26Group_norm_nhwc_fwd_params,"",@"SHT_CUDA_INFO"
	.sectionflags	@""
	.align	4


	//----- nvinfo : EIATTR_CUDA_API_VERSION
	.align		4
        /*0000*/ 	.byte	0x04, 0x37
        /*0002*/ 	.short	(.L_1271 - .L_1270)
.L_1270:
        /*0004*/ 	.word	0x00000082


	//----- nvinfo : EIATTR_SW2861232_WAR
	.align		4
.L_1271:
        /*0008*/ 	.byte	0x01, 0x35
	.zero		2


	//----- nvinfo : EIATTR_PARAM_CBANK
	.align		4
        /*000c*/ 	.byte	0x04, 0x0a
        /*000e*/ 	.short	(.L_1273 - .L_1272)
	.align		4
.L_1272:
        /*0010*/ 	.word	index@(.nv.constant0._Z35group_norm_nhwc_fwd_one_pass_kernelI11Bf16IOFp16WLi64ELi8ELi128EEv26Group_norm_nhwc_fwd_params)
        /*0014*/ 	.short	0x0160
        /*0016*/ 	.short	0x00a0


	//----- nvinfo : EIATTR_CBANK_PARAM_SIZE
	.align		4
.L_1273:
        /*0018*/ 	.byte	0x03, 0x19
        /*001a*/ 	.short	0x00a0


	//----- nvinfo : EIATTR_KPARAM_INFO
	.align		4
        /*001c*/ 	.byte	0x04, 0x17
        /*001e*/ 	.short	(.L_1275 - .L_1274)
.L_1274:
        /*0020*/ 	.word	0x00000000
        /*0024*/ 	.short	0x0000
        /*0026*/ 	.short	0x0000
        /*0028*/ 	.byte	0x00, 0xf0, 0x81, 0x02


	//----- nvinfo : EIATTR_MAXREG_COUNT
	.align		4
.L_1275:
        /*002c*/ 	.byte	0x03, 0x1b
        /*002e*/ 	.short	0x00ff


	//----- nvinfo : EIATTR_NUM_BARRIERS
	.align		4
        /*0030*/ 	.byte	0x02, 0x4c
        /*0032*/ 	.byte	0x01
	.zero		1


	//----- nvinfo : EIATTR_MERCURY_ISA_VERSION
	.align		4
        /*0034*/ 	.byte	0x03, 0x5f
        /*0036*/ 	.short	0x0000


	//----- nvinfo : EIATTR_COOP_GROUP_MASK_REGIDS
	.align		4
        /*0038*/ 	.byte	0x04, 0x29
        /*003a*/ 	.short	(.L_1277 - .L_1276)


	//   ....[0]....
.L_1276:
        /*003c*/ 	.word	0xffffffff


	//   ....[1]....
        /*0040*/ 	.word	0xffffffff


	//   ....[2]....
        /*0044*/ 	.word	0xffffffff


	//   ....[3]....
        /*0048*/ 	.word	0xffffffff


	//   ....[4]....
        /*004c*/ 	.word	0xffffffff


	//   ....[5]....
        /*0050*/ 	.word	0xffffffff


	//   ....[6]....
        /*0054*/ 	.word	0xffffffff


	//   ....[7]....
        /*0058*/ 	.word	0xffffffff


	//   ....[8]....
        /*005c*/ 	.word	0xffffffff


	//   ....[9]....
        /*0060*/ 	.word	0xffffffff


	//----- nvinfo : EIATTR_COOP_GROUP_INSTR_OFFSETS
	.align		4
.L_1277:
        /*0064*/ 	.byte	0x04, 0x28
        /*0066*/ 	.short	(.L_1279 - .L_1278)


	//   ....[0]....
.L_1278:
        /*0068*/ 	.word	0x00000650


	//   ....[1]....
        /*006c*/ 	.word	0x00000660


	//   ....[2]....
        /*0070*/ 	.word	0x00000690


	//   ....[3]....
        /*0074*/ 	.word	0x000006a0


	//   ....[4]....
        /*0078*/ 	.word	0x000006e0


	//   ....[5]....
        /*007c*/ 	.word	0x000006f0


	//   ....[6]....
        /*0080*/ 	.word	0x00000730


	//   ....[7]....
        /*0084*/ 	.word	0x00000740


	//   ....[8]....
        /*0088*/ 	.word	0x00000780


	//   ....[9]....
        /*008c*/ 	.word	0x00000790


	//----- nvinfo : EIATTR_EXIT_INSTR_OFFSETS
	.align		4
.L_1279:
        /*0090*/ 	.byte	0x04, 0x1c
        /*0092*/ 	.short	(.L_1281 - .L_1280)


	//   ....[0]....
.L_1280:
        /*0094*/ 	.word	0x00000070


	//   ....[1]....
        /*0098*/ 	.word	0x00002110


	//----- nvinfo : EIATTR_MAX_THREADS
	.align		4
.L_1281:
        /*009c*/ 	.byte	0x04, 0x05
        /*009e*/ 	.short	(.L_1283 - .L_1282)
.L_1282:
        /*00a0*/ 	.word	0x00000080
        /*00a4*/ 	.word	0x00000001
        /*00a8*/ 	.word	0x00000001


	//----- nvinfo : EIATTR_CRS_STACK_SIZE
	.align		4
.L_1283:
        /*00ac*/ 	.byte	0x04, 0x1e
        /*00ae*/ 	.short	(.L_1285 - .L_1284)
.L_1284:
        /*00b0*/ 	.word	0x00000000
.L_1285:


//--------------------- .nv.info._Z35group_norm_nhwc_fwd_one_pass_kernelI11Bf16IOFp16WLi128ELi8ELi128EEv26Group_norm_nhwc_fwd_params --------------------------
	.section	.nv.info._Z35group_norm_nhwc_fwd_one_pass_kernelI11Bf16IOFp16WLi128ELi8ELi128EEv26Group_norm_nhwc_fwd_params,"",@"SHT_CUDA_INFO"
	.sectionflags	@""
	.align	4


	//----- nvinfo : EIATTR_CUDA_API_VERSION
	.align		4
        /*0000*/ 	.byte	0x04, 0x37
        /*0002*/ 	.short	(.L_1287 - .L_1286)
.L_1286:
        /*0004*/ 	.word	0x00000082


	//----- nvinfo : EIATTR_SW2861232_WAR
	.align		4
.L_1287:
        /*0008*/ 	.byte	0x01, 0x35
	.zero		2


	//----- nvinfo : EIATTR_PARAM_CBANK
	.align		4
        /*000c*/ 	.byte	0x04, 0x0a
        /*000e*/ 	.short	(.L_1289 - .L_1288)
	.align		4
.L_1288:
        /*0010*/ 	.word	index@(.nv.constant0._Z35group_norm_nhwc_fwd_one_pass_kernelI11Bf16IOFp16WLi128ELi8ELi128EEv26Group_norm_nhwc_fwd_params)
        /*0014*/ 	.short	0x0160
        /*0016*/ 	.short	0x00a0


	//----- nvinfo : EIATTR_CBANK_PARAM_SIZE
	.align		4
.L_1289:
        /*0018*/ 	.byte	0x03, 0x19
        /*001a*/ 	.short	0x00a0


	//----- nvinfo : EIATTR_KPARAM_INFO
	.align		4
        /*001c*/ 	.byte	0x04, 0x17
        /*001e*/ 	.short	(.L_1291 - .L_1290)
.L_1290:
        /*0020*/ 	.word	0x00000000
        /*0024*/ 	.short	0x0000
        /*0026*/ 	.short	0x0000
        /*0028*/ 	.byte	0x00, 0xf0, 0x81, 0x02


	//----- nvinfo : EIATTR_MAXREG_COUNT
	.align		4
.L_1291:
        /*002c*/ 	.byte	0x03, 0x1b
        /*002e*/ 	.short	0x00ff


	//----- nvinfo : EIATTR_NUM_BARRIERS
	.align		4
        /*0030*/ 	.byte	0x02, 0x4c
        /*0032*/ 	.byte	0x01
	.zero		1


	//----- nvinfo : EIATTR_MERCURY_ISA_VERSION
	.align		4
        /*0034*/ 	.byte	0x03, 0x5f
        /*0036*/ 	.short	0x0000


	//----- nvinfo : EIATTR_COOP_GROUP_MASK_REGIDS
	.align		4
        /*0038*/ 	.byte	0x04, 0x29
        /*003a*/ 	.short	(.L_1293 - .L_1292)


	//   ....[0]....
.L_1292:
        /*003c*/ 	.word	0xffffffff


	//   ....[1]....
        /*0040*/ 	.word	0xffffffff


	//   ....[2]....
        /*0044*/ 	.word	0xffffffff


	//   ....[3]....
        /*0048*/ 	.word	0xffffffff


	//   ....[4]....
        /*004c*/ 	.word	0xffffffff


	//   ....[5]....
        /*0050*/ 	.word	0xffffffff


	//   ....[6]....
        /*0054*/ 	.word	0xffffffff


	//   ....[7]....
        /*0058*/ 	.word	0xffffffff


	//   ....[8]....
        /*005c*/ 	.word	0xffffffff


	//   ....[9]....
        /*0060*/ 	.word	0xffffffff


	//----- nvinfo : EIATTR_COOP_GROUP_INSTR_OFFSETS
	.align		4
.L_1293:
        /*0064*/ 	.byte	0x04, 0x28
        /*0066*/ 	.short	(.L_1295 - .L_1294)


	//   ....[0]....
.L_1294:
        /*0068*/ 	.word	0x00000940


	//   ....[1]....
        /*006c*/ 	.word	0x00000950


	//   ....[2]....
        /*0070*/ 	.word	0x00000980


	//   ....[3]....
        /*0074*/ 	.word	0x00000990


	//   ....[4]....
        /*0078*/ 	.word	0x000009d0


	//   ....[5]....
        /*007c*/ 	.word	0x000009e0


	//   ....[6]....
        /*0080*/ 	.word	0x00000a20


	//   ....[7]....
        /*0084*/ 	.word	0x00000a30


	//   ....[8]....
        /*0088*/ 	.word	0x00000a70


	//   ....[9]....
        /*008c*/ 	.word	0x00000a80


	//----- nvinfo : EIATTR_EXIT_INSTR_OFFSETS
	.align		4
.L_1295:
        /*0090*/ 	.byte	0x04, 0x1c
        /*0092*/ 	.short	(.L_1297 - .L_1296)


	//   ....[0]....
.L_1296:
        /*0094*/ 	.word	0x00000060


	//   ....[1]....
        /*0098*/ 	.word	0x00002880


	//----- nvinfo : EIATTR_MAX_THREADS
	.align		4
.L_1297:
        /*009c*/ 	.byte	0x04, 0x05
        /*009e*/ 	.short	(.L_1299 - .L_1298)
.L_1298:
        /*00a0*/ 	.word	0x00000080
        /*00a4*/ 	.word	0x00000001
        /*00a8*/ 	.word	0x00000001


	//----- nvinfo : EIATTR_CRS_STACK_SIZE
	.align		4
.L_1299:
        /*00ac*/ 	.byte	0x04, 0x1e
        /*00ae*/ 	.short	(.L_1301 - .L_1300)
.L_1300:
        /*00b0*/ 	.word	0x00000000
.L_1301:


//--------------------- .nv.info._Z35group_norm_nhwc_fwd_one_pass_kernelI11Bf16IOFp16WLi256ELi8ELi128EEv26Group_norm_nhwc_fwd_params --------------------------
	.section	.nv.info._Z35group_norm_nhwc_fwd_one_pass_kernelI11Bf16IOFp16WLi256ELi8ELi128EEv26Group_norm_nhwc_fwd_params,"",@"SHT_CUDA_INFO"
	.sectionflags	@""
	.align	4


	//----- nvinfo : EIATTR_CUDA_API_VERSION
	.align		4
        /*0000*/ 	.byte	0x04, 0x37
        /*0002*/ 	.short	(.L_1303 - .L_1302)
.L_1302:
        /*0004*/ 	.word	0x00000082


	//----- nvinfo : EIATTR_SW2861232_WAR
	.align		4
.L_1303:
        /*0008*/ 	.byte	0x01, 0x35
	.zero		2


	//----- nvinfo : EIATTR_PARAM_CBANK
	.align		4
        /*000c*/ 	.byte	0x04, 0x0a
        /*000e*/ 	.short	(.L_1305 - .L_1304)
	.align		4
.L_1304:
        /*0010*/ 	.word	index@(.nv.constant0._Z35group_norm_nhwc_fwd_one_pass_kernelI11Bf16IOFp16WLi256ELi8ELi128EEv26Group_norm_nhwc_fwd_params)
        /*0014*/ 	.short	0x0160
        /*0016*/ 	.short	0x00a0


	//----- nvinfo : EIATTR_CBANK_PARAM_SIZE
	.align		4
.L_1305:
        /*0018*/ 	.byte	0x03, 0x19
        /*001a*/ 	.short	0x00a0


	//----- nvinfo : EIATTR_KPARAM_INFO
	.align		4
        /*001c*/ 	.byte	0x04, 0x17
        /*001e*/ 	.short	(.L_1307 - .L_1306)
.L_1306:
        /*0020*/ 	.word	0x00000000
        /*0024*/ 	.short	0x0000
        /*0026*/ 	.short	0x0000
        /*0028*/ 	.byte	0x00, 0xf0, 0x81, 0x02


	//----- nvinfo : EIATTR_MAXREG_COUNT
	.align		4
.L_1307:
        /*002c*/ 	.byte	0x03, 0x1b
        /*002e*/ 	.short	0x00ff


	//----- nvinfo : EIATTR_NUM_BARRIERS
	.align		4
        /*0030*/ 	.byte	0x02, 0x4c
        /*0032*/ 	.byte	0x01
	.zero		1


	//----- nvinfo : EIATTR_MERCURY_ISA_VERSION
	.align		4
        /*0034*/ 	.byte	0x03, 0x5f
        /*0036*/ 	.short	0x0000


	//----- nvinfo : EIATTR_COOP_GROUP_MASK_REGIDS
	.align		4
        /*0038*/ 	.byte	0x04, 0x29
        /*003a*/ 	.short	(.L_1309 - .L_1308)


	//   ....[0]....
.L_1308:
        /*003c*/ 	.word	0xffffffff


	//   ....[1]....
        /*0040*/ 	.word	0xffffffff


	//   ....[2]....
        /*0044*/ 	.word	0xffffffff


	//   ....[3]....
        /*0048*/ 	.word	0xffffffff


	//   ....[4]....
        /*004c*/ 	.word	0xffffffff


	//   ....[5]....
        /*0050*/ 	.word	0xffffffff


	//   ....[6]....
        /*0054*/ 	.word	0xffffffff


	//   ....[7]....
        /*0058*/ 	.word	0xffffffff


	//   ....[8]....
        /*005c*/ 	.word	0xffffffff


	//   ....[9]....
        /*0060*/ 	.word	0xffffffff


	//----- nvinfo : EIATTR_COOP_GROUP_INSTR_OFFSETS
	.align		4
.L_1309:
        /*0064*/ 	.byte	0x04, 0x28
        /*0066*/ 	.short	(.L_1311 - .L_1310)


	//   ....[0]....
.L_1310:
        /*0068*/ 	.word	0x00000e10


	//   ....[1]....
        /*006c*/ 	.word	0x00000e20


	//   ....[2]....
        /*0070*/ 	.word	0x00000e50


	//   ....[3]....
        /*0074*/ 	.word	0x00000e60


	//   ....[4]....
        /*0078*/ 	.word	0x00000ea0


	//   ....[5]....
        /*007c*/ 	.word	0x00000eb0


	//   ....[6]....
        /*0080*/ 	.word	0x00000ef0


	//   ....[7]....
        /*0084*/ 	.word	0x00000f00


	//   ....[8]....
        /*0088*/ 	.word	0x00000f40


	//   ....[9]....
        /*008c*/ 	.word	0x00000f50


	//----- nvinfo : EIATTR_EXIT_INSTR_OFFSETS
	.align		4
.L_1311:
        /*0090*/ 	.byte	0x04, 0x1c
        /*0092*/ 	.short	(.L_1313 - .L_1312)


	//   ....[0]....
.L_1312:
        /*0094*/ 	.word	0x00000070


	//   ....[1]....
        /*0098*/ 	.word	0x00003630


	//----- nvinfo : EIATTR_MAX_THREADS
	.align		4
.L_1313:
        /*009c*/ 	.byte	0x04, 0x05
        /*009e*/ 	.short	(.L_1315 - .L_1314)
.L_1314:
        /*00a0*/ 	.word	0x00000080
        /*00a4*/ 	.word	0x00000001
        /*00a8*/ 	.word	0x00000001


	//----- nvinfo : EIATTR_CRS_STACK_SIZE
	.align		4
.L_1315:
        /*00ac*/ 	.byte	0x04, 0x1e
        /*00ae*/ 	.short	(.L_1317 - .L_1316)
.L_1316:
        /*00b0*/ 	.word	0x00000000
.L_1317:


//--------------------- .nv.info._Z35group_norm_nhwc_fwd_one_pass_kernelI11Bf16IOFp16WLi512ELi8ELi128EEv26Group_norm_nhwc_fwd_params --------------------------
	.section	.nv.info._Z35group_norm_nhwc_fwd_one_pass_kernelI11Bf16IOFp16WLi512ELi8ELi128EEv26Group_norm_nhwc_fwd_params,"",@"SHT_CUDA_INFO"
	.sectionflags	@""
	.align	4


	//----- nvinfo : EIATTR_CUDA_API_VERSION
	.align		4
        /*0000*/ 	.byte	0x04, 0x37
        /*0002*/ 	.short	(.L_1319 - .L_1318)
.L_1318:
        /*0004*/ 	.word	0x00000082


	//----- nvinfo : EIATTR_SW2861232_WAR
	.align		4
.L_1319:
        /*0008*/ 	.byte	0x01, 0x35
	.zero		2


	//----- nvinfo : EIATTR_PARAM_CBANK
	.align		4
        /*000c*/ 	.byte	0x04, 0x0a
        /*000e*/ 	.short	(.L_1321 - .L_1320)
	.align		4
.L_1320:
        /*0010*/ 	.word	index@(.nv.constant0._Z35group_norm_nhwc_fwd_one_pass_kernelI11Bf16IOFp16WLi512ELi8ELi128EEv26Group_norm_nhwc_fwd_params)
        /*0014*/ 	.short	0x0160
        /*0016*/ 	.short	0x00a0


	//----- nvinfo : EIATTR_CBANK_PARAM_SIZE
	.align		4
.L_1321:
        /*0018*/ 	.byte	0x03, 0x19
        /*001a*/ 	.short	0x00a0


	//----- nvinfo : EIATTR_KPARAM_INFO
	.align		4
        /*001c*/ 	.byte	0x04, 0x17
        /*001e*/ 	.short	(.L_1323 - .L_1322)
.L_1322:
        /*0020*/ 	.word	0x00000000
        /*0024*/ 	.short	0x0000
        /*0026*/ 	.short	0x0000
        /*0028*/ 	.byte	0x00, 0xf0, 0x81, 0x02


	//----- nvinfo : EIATTR_MAXREG_COUNT
	.align		4
.L_1323:
        /*002c*/ 	.byte	0x03, 0x1b
        /*002e*/ 	.short	0x00ff


	//----- nvinfo : EIATTR_NUM_BARRIERS
	.align		4
        /*0030*/ 	.byte	0x02, 0x4c
        /*0032*/ 	.byte	0x01
	.zero		1


	//----- nvinfo : EIATTR_MERCURY_ISA_VERSION
	.align		4
        /*0034*/ 	.byte	0x03, 0x5f
        /*0036*/ 	.short	0x0000


	//----- nvinfo : EIATTR_COOP_GROUP_MASK_REGIDS
	.align		4
        /*0038*/ 	.byte	0x04, 0x29
        /*003a*/ 	.short	(.L_1325 - .L_1324)


	//   ....[0]....
.L_1324:
        /*003c*/ 	.word	0xffffffff


	//   ....[1]....
        /*0040*/ 	.word	0xffffffff


	//   ....[2]....
        /*0044*/ 	.word	0xffffffff


	//   ....[3]....
        /*0048*/ 	.word	0xffffffff


	//   ....[4]....
        /*004c*/ 	.word	0xffffffff


	//   ....[5]....
        /*0050*/ 	.word	0xffffffff


	//   ....[6]....
        /*0054*/ 	.word	0xffffffff


	//   ....[7]....
        /*0058*/ 	.word	0xffffffff


	//   ....[8]....
        /*005c*/ 	.word	0xffffffff


	//   ....[9]....
        /*0060*/ 	.word	0xffffffff


	//----- nvinfo : EIATTR_COOP_GROUP_INSTR_OFFSETS
	.align		4
.L_1325:
        /*0064*/ 	.byte	0x04, 0x28
        /*0066*/ 	.short	(.L_1327 - .L_1326)


	//   ....[0]....
.L_1326:
        /*0068*/ 	.word	0x00001ab0


	//   ....[1]....
        /*006c*/ 	.word	0x00001ac0


	//   ....[2]....
        /*0070*/ 	.word	0x00001af0


	//   ....[3]....
        /*0074*/ 	.word	0x00001b00


	//   ....[4]....
        /*0078*/ 	.word	0x00001b40


	//   ....[5]....
        /*007c*/ 	.word	0x00001b50


	//   ....[6]....
        /*0080*/ 	.word	0x00001b90


	//   ....[7]....
        /*0084*/ 	.word	0x00001ba0


	//   ....[8]....
        /*0088*/ 	.word	0x00001be0


	//   ....[9]....
        /*008c*/ 	.word	0x00001bf0


	//----- nvinfo : EIATTR_EXIT_INSTR_OFFSETS
	.align		4
.L_1327:
        /*0090*/ 	.byte	0x04, 0x1c
        /*0092*/ 	.short	(.L_1329 - .L_1328)


	//   ....[0]....
.L_1328:
        /*0094*/ 	.word	0x00000070


	//   ....[1]....
        /*0098*/ 	.word	0x000052e0


	//----- nvinfo : EIATTR_MAX_THREADS
	.align		4
.L_1329:
        /*009c*/ 	.byte	0x04, 0x05
        /*009e*/ 	.short	(.L_1331 - .L_1330)
.L_1330:
        /*00a0*/ 	.word	0x00000080
        /*00a4*/ 	.word	0x00000001
        /*00a8*/ 	.word	0x00000001


	//----- nvinfo : EIATTR_CRS_STACK_SIZE
	.align		4
.L_1331:
        /*00ac*/ 	.byte	0x04, 0x1e
        /*00ae*/ 	.short	(.L_1333 - .L_1332)
.L_1332:
        /*00b0*/ 	.word	0x00000000
.L_1333:


//--------------------- .nv.info._Z35group_norm_nhwc_fwd_one_pass_kernelI11Fp16IOFp32WLi64ELi8ELi128EEv26Group_norm_nhwc_fwd_params --------------------------
	.section	.nv.info._Z35group_norm_nhwc_fwd_one_pass_kernelI11Fp16IOFp32WLi64ELi8ELi128EEv26Group_norm_nhwc_fwd_params,"",@"SHT_CUDA_INFO"
	.sectionflags	@""
	.align	4


	//----- nvinfo : EIATTR_CUDA_API_VERSION
	.align		4
        /*0000*/ 	.byte	0x04, 0x37
        /*0002*/ 	.short	(.L_1335 - .L_1334)
.L_1334:
        /*0004*/ 	.word	0x00000082


	//----- nvinfo : EIATTR_SW2861232_WAR
	.align		4
.L_1335:
        /*0008*/ 	.byte	0x01, 0x35
	.zero		2


	//----- nvinfo : EIATTR_PARAM_CBANK
	.align		4
        /*000c*/ 	.byte	0x04, 0x0a
        /*000e*/ 	.short	(.L_1337 - .L_1336)
	.align		4
.L_1336:
        /*0010*/ 	.word	index@(.nv.constant0._Z35group_norm_nhwc_fwd_one_pass_kernelI11Fp16IOFp32WLi64ELi8ELi128EEv26Group_norm_nhwc_fwd_params)
        /*0014*/ 	.short	0x0160
        /*0016*/ 	.short	0x00a0


	//----- nvinfo : EIATTR_CBANK_PARAM_SIZE
	.align		4
.L_1337:
        /*0018*/ 	.byte	0x03, 0x19
        /*001a*/ 	.short	0x00a0


	//----- nvinfo : EIATTR_KPARAM_INFO
	.align		4
        /*001c*/ 	.byte	0x04, 0x17
        /*001e*/ 	.short	(.L_1339 - .L_1338)
.L_1338:
        /*0020*/ 	.word	0x00000000
        /*0024*/ 	.short	0x0000
        /*0026*/ 	.short	0x0000
        /*0028*/ 	.byte	0x00, 0xf0, 0x81, 0x02


	//----- nvinfo : EIATTR_MAXREG_COUNT
	.align		4
.L_1339:
        /*002c*/ 	.byte	0x03, 0x1b
        /*002e*/ 	.short	0x00ff


	//----- nvinfo : EIATTR_NUM_BARRIERS
	.align		4
        /*0030*/ 	.byte	0x02, 0x4c
        /*0032*/ 	.byte	0x01
	.zero		1


	//----- nvinfo : EIATTR_MERCURY_ISA_VERSION
	.align		4
        /*0034*/ 	.byte	0x03, 0x5f
        /*0036*/ 	.short	0x0000


	//----- nvinfo : EIATTR_COOP_GROUP_MASK_REGIDS
	.align		4
        /*0038*/ 	.byte	0x04, 0x29
        /*003a*/ 	.short	(.L_1341 - .L_1340)


	//   ....[0]....
.L_1340:
        /*003c*/ 	.word	0xffffffff


	//   ....[1]....
        /*0040*/ 	.word	0xffffffff


	//   ....[2]....
        /*0044*/ 	.word	0xffffffff


	//   ....[3]....
        /*0048*/ 	.word	0xffffffff


	//   ....[4]....
        /*004c*/ 	.word	0xffffffff


	//   ....[5]....
        /*0050*/ 	.word	0xffffffff


	//   ....[6]....
        /*0054*/ 	.word	0xffffffff


	//   ....[7]....
        /*0058*/ 	.word	0xffffffff


	//   ....[8]....
        /*005c*/ 	.word	0xffffffff


	//   ....[9]....
        /*0060*/ 	.word	0xffffffff


	//----- nvinfo : EIATTR_COOP_GROUP_INSTR_OFFSETS
	.align		4
.L_1341:
        /*0064*/ 	.byte	0x04, 0x28
        /*0066*/ 	.short	(.L_1343 - .L_1342)


	//   ....[0]....
.L_1342:
        /*0068*/ 	.word	0x00000620


	//   ....[1]....
        /*006c*/ 	.word	0x00000630


	//   ....[2]....
        /*0070*/ 	.word	0x00000660


	//   ....[3]....
        /*0074*/ 	.word	0x00000680


	//   ....[4]....
        /*0078*/ 	.word	0x000006b0


	//   ....[5]....
        /*007c*/ 	.word	0x000006d0


	//   ....[6]....
        /*0080*/ 	.word	0x00000700


	//   ....[7]....
        /*0084*/ 	.word	0x00000720


	//   ....[8]....
        /*0088*/ 	.word	0x00000750


	//   ....[9]....
        /*008c*/ 	.word	0x00000770


	//----- nvinfo : EIATTR_EXIT_INSTR_OFFSETS
	.align		4
.L_1343:
        /*0090*/ 	.byte	0x04, 0x1c
        /*0092*/ 	.short	(.L_1345 - .L_1344)


	//   ....[0]....
.L_1344:
        /*0094*/ 	.word	0x00000070


	//   ....[1]....
        /*0098*/ 	.word	0x00002050


	//----- nvinfo : EIATTR_MAX_THREADS
	.align		4
.L_1345:
        /*009c*/ 	.byte	0x04, 0x05
        /*009e*/ 	.short	(.L_1347 - .L_1346)
.L_1346:
        /*00a0*/ 	.word	0x00000080
        /*00a4*/ 	.word	0x00000001
        /*00a8*/ 	.word	0x00000001


	//----- nvinfo : EIATTR_CRS_STACK_SIZE
	.align		4
.L_1347:
        /*00ac*/ 	.byte	0x04, 0x1e
        /*00ae*/ 	.short	(.L_1349 - .L_1348)
.L_1348:
        /*00b0*/ 	.word	0x00000000
.L_1349:


//--------------------- .nv.info._Z35group_norm_nhwc_fwd_one_pass_kernelI11Fp16IOFp32WLi128ELi8ELi128EEv26Group_norm_nhwc_fwd_params --------------------------
	.section	.nv.info._Z35group_norm_nhwc_fwd_one_pass_kernelI11Fp16IOFp32WLi128ELi8ELi128EEv26Group_norm_nhwc_fwd_params,"",@"SHT_CUDA_INFO"
	.sectionflags	@""
	.align	4


	//----- nvinfo : EIATTR_CUDA_API_VERSION
	.align		4
        /*0000*/ 	.byte	0x04, 0x37
        /*0002*/ 	.short	(.L_1351 - .L_1350)
.L_1350:
        /*0004*/ 	.word	0x00000082


	//----- nvinfo : EIATTR_SW2861232_WAR
	.align		4
.L_1351:
        /*0008*/ 	.byte	0x01, 0x35
	.zero		2


	//----- nvinfo : EIATTR_PARAM_CBANK
	.align		4
        /*000c*/ 	.byte	0x04, 0x0a
        /*000e*/ 	.short	(.L_1353 - .L_1352)
	.align		4
.L_1352:
        /*0010*/ 	.word	index@(.nv.constant0._Z35group_norm_nhwc_fwd_one_pass_kernelI11Fp16IOFp32WLi128ELi8ELi128EEv26Group_norm_nhwc_fwd_params)
        /*0014*/ 	.short	0x0160
        /*0016*/ 	.short	0x00a0


	//----- nvinfo : EIATTR_CBANK_PARAM_SIZE
	.align		4
.L_1353:
        /*0018*/ 	.byte	0x03, 0x19
        /*001a*/ 	.short	0x00a0


	//----- nvinfo : EIATTR_KPARAM_INFO
	.align		4
        /*001c*/ 	.byte	0x04, 0x17
        /*001e*/ 	.short	(.L_1355 - .L_1354)
.L_1354:
        /*0020*/ 	.word	0x00000000
        /*0024*/ 	.short	0x0000
        /*0026*/ 	.short	0x0000
        /*0028*/ 	.byte	0x00, 0xf0, 0x81, 0x02


	//----- nvinfo : EIATTR_MAXREG_COUNT
	.align		4
.L_1355:
        /*002c*/ 	.byte	0x03, 0x1b
        /*002e*/ 	.short	0x00ff


	//----- nvinfo : EIATTR_NUM_BARRIERS
	.align		4
        /*0030*/ 	.byte	0x02, 0x4c
        /*0032*/ 	.byte	0x01
	.zero		1


	//----- nvinfo : EIATTR_MERCURY_ISA_VERSION
	.align		4
        /*0034*/ 	.byte	0x03, 0x5f
        /*0036*/ 	.short	0x0000


	//----- nvinfo : EIATTR_COOP_GROUP_MASK_REGIDS
	.align		4
        /*0038*/ 	.byte	0x04, 0x29
        /*003a*/ 	.short	(.L_1357 - .L_1356)


	//   ....[0]....
.L_1356:
        /*003c*/ 	.word	0xffffffff


	//   ....[1]....
        /*0040*/ 	.word	0xffffffff


	//   ....[2]....
        /*0044*/ 	.word	0xffffffff


	//   ....[3]....
        /*0048*/ 	.word	0xffffffff


	//   ....[4]....
        /*004c*/ 	.word	0xffffffff


	//   ....[5]....
        /*0050*/ 	.word	0xffffffff


	//   ....[6]....
        /*0054*/ 	.word	0xffffffff


	//   ....[7]....
        /*0058*/ 	.word	0xffffffff


	//   ....[8]....
        /*005c*/ 	.word	0xffffffff


	//   ....[9]....
        /*0060*/ 	.word	0xffffffff


	//----- nvinfo : EIATTR_COOP_GROUP_INSTR_OFFSETS
	.align		4
.L_1357:
        /*0064*/ 	.byte	0x04, 0x28
        /*0066*/ 	.short	(.L_1359 - .L_1358)


	//   ....[0]....
.L_1358:
        /*0068*/ 	.word	0x00000920


	//   ....[1]....
        /*006c*/ 	.word	0x00000930


	//   ....[2]....
        /*0070*/ 	.word	0x00000960


	//   ....[3]....
        /*0074*/ 	.word	0x00000970


	//   ....[4]....
        /*0078*/ 	.word	0x000009b0


	//   ....[5]....
        /*007c*/ 	.word	0x000009c0


	//   ....[6]....
        /*0080*/ 	.word	0x00000a00


	//   ....[7]....
        /*0084*/ 	.word	0x00000a10


	//   ....[8]....
        /*0088*/ 	.word	0x00000a50


	//   ....[9]....
        /*008c*/ 	.word	0x00000a60


	//----- nvinfo : EIATTR_EXIT_INSTR_OFFSETS
	.align		4
.L_1359:
        /*0090*/ 	.byte	0x04, 0x1c
        /*0092*/ 	.short	(.L_1361 - .L_1360)


	//   ....[0]....
.L_1360:
        /*0094*/ 	.word	0x00000060


	//   ....[1]....
        /*0098*/ 	.word	0x00002800


	//----- nvinfo : EIATTR_MAX_THREADS
	.align		4
.L_1361:
        /*009c*/ 	.byte	0x04, 0x05
        /*009e*/ 	.short	(.L_1363 - .L_1362)
.L_1362:
        /*00a0*/ 	.word	0x00000080
        /*00a4*/ 	.word	0x00000001
        /*00a8*/ 	.word	0x00000001


	//----- nvinfo : EIATTR_CRS_STACK_SIZE
	.align		4
.L_1363:
        /*00ac*/ 	.byte	0x04, 0x1e
        /*00ae*/ 	.short	(.L_1365 - .L_1364)
.L_1364:
        /*00b0*/ 	.word	0x00000000
.L_1365:


//--------------------- .nv.info._Z35group_norm_nhwc_fwd_one_pass_kernelI11Fp16IOFp32WLi256ELi8ELi128EEv26Group_norm_nhwc_fwd_params --------------------------
	.section	.nv.info._Z35group_norm_nhwc_fwd_one_pass_kernelI11Fp16IOFp32WLi256ELi8ELi128EEv26Group_norm_nhwc_fwd_params,"",@"SHT_CUDA_INFO"
	.sectionflags	@""
	.align	4


	//----- nvinfo : EIATTR_CUDA_API_VERSION
	.align		4
        /*0000*/ 	.byte	0x04, 0x37
        /*0002*/ 	.short	(.L_1367 - .L_1366)
.L_1366:
        /*0004*/ 	.word	0x00000082


	//----- nvinfo : EIATTR_SW2861232_WAR
	.align		4
.L_1367:
        /*0008*/ 	.byte	0x01, 0x35
	.zero		2


	//----- nvinfo : EIATTR_PARAM_CBANK
	.align		4
        /*000c*/ 	.byte	0x04, 0x0a
        /*000e*/ 	.short	(.L_1369 - .L_1368)
	.align		4
.L_1368:
        /*0010*/ 	.word	index@(.nv.constant0._Z35group_norm_nhwc_fwd_one_pass_kernelI11Fp16IOFp32WLi256ELi8ELi128EEv26Group_norm_nhwc_fwd_params)
        /*0014*/ 	.short	0x0160
        /*0016*/ 	.short	0x00a0


	//----- nvinfo : EIATTR_CBANK_PARAM_SIZE
	.align		4
.L_1369:
        /*0018*/ 	.byte	0x03, 0x19
        /*001a*/ 	.short	0x00a0


	//----- nvinfo : EIATTR_KPARAM_INFO
	.align		4
        /*001c*/ 	.byte	0x04, 0x17
        /*001e*/ 	.short	(.L_1371 - .L_1370)
.L_1370:
        /*0020*/ 	.word	0x00000000
        /*0024*/ 	.short	0x0000
        /*0026*/ 	.short	0x0000
        /*0028*/ 	.byte	0x00, 0xf0, 0x81, 0x02


	//----- nvinfo : EIATTR_MAXREG_COUNT
	.align		4
.L_1371:
        /*002c*/ 	.byte	0x03, 0x1b
        /*002e*/ 	.short	0x00ff


	//----- nvinfo : EIATTR_NUM_BARRIERS
	.align		4
        /*0030*/ 	.byte	0x02, 0x4c
        /*0032*/ 	.byte	0x01
	.zero		1


	//----- nvinfo : EIATTR_MERCURY_ISA_VERSION
	.align		4
        /*0034*/ 	.byte	0x03, 0x5f
        /*0036*/ 	.short	0x0000


	//----- nvinfo : EIATTR_COOP_GROUP_MASK_REGIDS
	.align		4
        /*0038*/ 	.byte	0x04, 0x29
        /*003a*/ 	.short	(.L_1373 - .L_1372)


	//   ....[0]....
.L_1372:
        /*003c*/ 	.word	0xffffffff


	//   ....[1]....
        /*0040*/ 	.word	0xffffffff


	//   ....[2]....
        /*0044*/ 	.word	0xffffffff


	//   ....[3]....
        /*0048*/ 	.word	0xffffffff


	//   ....[4]....
        /*004c*/ 	.word	0xffffffff


	//   ....[5]....
        /*0050*/ 	.word	0xffffffff


	//   ....[6]....
        /*0054*/ 	.word	0xffffffff


	//   ....[7]....
        /*0058*/ 	.word	0xffffffff


	//   ....[8]....
        /*005c*/ 	.word	0xffffffff


	//   ....[9]....
        /*0060*/ 	.word	0xffffffff


	//----- nvinfo : EIATTR_COOP_GROUP_INSTR_OFFSETS
	.align		4
.L_1373:
        /*0064*/ 	.byte	0x04, 0x28
        /*0066*/ 	.short	(.L_1375 - .L_1374)


	//   ....[0]....
.L_1374:
        /*0068*/ 	.word	0x00000e60


	//   ....[1]....
        /*006c*/ 	.word	0x00000e70


	//   ....[2]....
        /*0070*/ 	.word	0x00000ea0


	//   ....[3]....
        /*0074*/ 	.word	0x00000eb0


	//   ....[4]....
        /*0078*/ 	.word	0x00000ef0


	//   ....[5]....
        /*007c*/ 	.word	0x00000f00


	//   ....[6]....
        /*0080*/ 	.word	0x00000f40


	//   ....[7]....
        /*0084*/ 	.word	0x00000f50


	//   ....[8]....
        /*0088*/ 	.word	0x00000f90


	//   ....[9]....
        /*008c*/ 	.word	0x00000fa0


	//----- nvinfo : EIATTR_EXIT_INSTR_OFFSETS
	.align		4
.L_1375:
        /*0090*/ 	.byte	0x04, 0x1c
        /*0092*/ 	.short	(.L_1377 - .L_1376)


	//   ....[0]....
.L_1376:
        /*0094*/ 	.word	0x00000070


	//   ....[1]....
        /*0098*/ 	.word	0x00003560


	//----- nvinfo : EIATTR_MAX_THREADS
	.align		4
.L_1377:
        /*009c*/ 	.byte	0x04, 0x05
        /*009e*/ 	.short	(.L_1379 - .L_1378)
.L_1378:
        /*00a0*/ 	.word	0x00000080
        /*00a4*/ 	.word	0x00000001
        /*00a8*/ 	.word	0x00000001


	//----- nvinfo : EIATTR_CRS_STACK_SIZE
	.align		4
.L_1379:
        /*00ac*/ 	.byte	0x04, 0x1e
        /*00ae*/ 	.short	(.L_1381 - .L_1380)
.L_1380:
        /*00b0*/ 	.word	0x00000000
.L_1381:


//--------------------- .nv.info._Z35group_norm_nhwc_fwd_one_pass_kernelI11Fp16IOFp32WLi512ELi8ELi128EEv26Group_norm_nhwc_fwd_params --------------------------
	.section	.nv.info._Z35group_norm_nhwc_fwd_one_pass_kernelI11Fp16IOFp32WLi512ELi8ELi128EEv26Group_norm_nhwc_fwd_params,"",@"SHT_CUDA_INFO"
	.sectionflags	@""
	.align	4


	//----- nvinfo : EIATTR_CUDA_API_VERSION
	.align		4
        /*0000*/ 	.byte	0x04, 0x37
        /*0002*/ 	.short	(.L_1383 - .L_1382)
.L_1382:
        /*0004*/ 	.word	0x00000082


	//----- nvinfo : EIATTR_SW2861232_WAR
	.align		4
.L_1383:
        /*0008*/ 	.byte	0x01, 0x35
	.zero		2


	//----- nvinfo : EIATTR_PARAM_CBANK
	.align		4
        /*000c*/ 	.byte	0x04, 0x0a
        /*000e*/ 	.short	(.L_1385 - .L_1384)
	.align		4
.L_1384:
        /*0010*/ 	.word	index@(.nv.constant0._Z35group_norm_nhwc_fwd_one_pass_kernelI11Fp16IOFp32WLi512ELi8ELi128EEv26Group_norm_nhwc_fwd_params)
        /*0014*/ 	.short	0x0160
        /*0016*/ 	.short	0x00a0


	//----- nvinfo : EIATTR_CBANK_PARAM_SIZE
	.align		4
.L_1385:
        /*0018*/ 	.byte	0x03, 0x19
        /*001a*/ 	.short	0x00a0


	//----- nvinfo : EIATTR_KPARAM_INFO
	.align		4
        /*001c*/ 	.byte	0x04, 0x17
        /*001e*/ 	.short	(.L_1387 - .L_1386)
.L_1386:
        /*0020*/ 	.word	0x00000000
        /*0024*/ 	.short	0x0000
        /*0026*/ 	.short	0x0000
        /*0028*/ 	.byte	0x00, 0xf0, 0x81, 0x02


	//----- nvinfo : EIATTR_MAXREG_COUNT
	.align		4
.L_1387:
        /*002c*/ 	.byte	0x03, 0x1b
        /*002e*/ 	.short	0x00ff


	//----- nvinfo : EIATTR_NUM_BARRIERS
	.align		4
        /*0030*/ 	.byte	0x02, 0x4c
        /*0032*/ 	.byte	0x01
	.zero		1


	//----- nvinfo : EIATTR_MERCURY_ISA_VERSION
	.align		4
        /*0034*/ 	.byte	0x03, 0x5f
        /*0036*/ 	.short	0x0000


	//----- nvinfo : EIATTR_COOP_GROUP_MASK_REGIDS
	.align		4
        /*0038*/ 	.byte	0x04, 0x29
        /*003a*/ 	.short	(.L_1389 - .L_1388)


	//   ....[0]....
.L_1388:
        /*003c*/ 	.word	0xffffffff


	//   ....[1]....
        /*0040*/ 	.word	0xffffffff


	//   ....[2]....
        /*0044*/ 	.word	0xffffffff


	//   ....[3]....
        /*0048*/ 	.word	0xffffffff


	//   ....[4]....
        /*004c*/ 	.word	0xffffffff


	//   ....[5]....
        /*0050*/ 	.word	0xffffffff


	//   ....[6]....
        /*0054*/ 	.word	0xffffffff


	//   ....[7]....
        /*0058*/ 	.word	0xffffffff


	//   ....[8]....
        /*005c*/ 	.word	0xffffffff


	//   ....[9]....
        /*0060*/ 	.word	0xffffffff


	//----- nvinfo : EIATTR_COOP_GROUP_INSTR_OFFSETS
	.align		4
.L_1389:
        /*0064*/ 	.byte	0x04, 0x28
        /*0066*/ 	.short	(.L_1391 - .L_1390)


	//   ....[0]....
.L_1390:
        /*0068*/ 	.word	0x00001ab0


	//   ....[1]....
        /*006c*/ 	.word	0x00001ac0


	//   ....[2]....
        /*0070*/ 	.word	0x00001af0


	//   ....[3]....
        /*0074*/ 	.word	0x00001b00


	//   ....[4]....
        /*0078*/ 	.word	0x00001b40


	//   ....[5]....
        /*007c*/ 	.word	0x00001b50


	//   ....[6]....
        /*0080*/ 	.word	0x00001b90


	//   ....[7]....
        /*0084*/ 	.word	0x00001ba0


	//   ....[8]....
        /*0088*/ 	.word	0x00001be0


	//   ....[9]....
        /*008c*/ 	.word	0x00001bf0


	//----- nvinfo : EIATTR_EXIT_INSTR_OFFSETS
	.align		4
.L_1391:
        /*0090*/ 	.byte	0x04, 0x1c
        /*0092*/ 	.short	(.L_1393 - .L_1392)


	//   ....[0]....
.L_1392:
        /*0094*/ 	.word	0x00000070


	//   ....[1]....
        /*0098*/ 	.word	0x00005280


	//----- nvinfo : EIATTR_MAX_THREADS
	.align		4
.L_1393:
        /*009c*/ 	.byte	0x04, 0x05
        /*009e*/ 	.short	(.L_1395 - .L_1394)
.L_1394:
        /*00a0*/ 	.word	0x00000080
        /*00a4*/ 	.word	0x00000001
        /*00a8*/ 	.word	0x00000001


	//----- nvinfo : EIATTR_CRS_STACK_SIZE
	.align		4
.L_1395:
        /*00ac*/ 	.byte	0x04, 0x1e
        /*00ae*/ 	.short	(.L_1397 - .L_1396)
.L_1396:
        /*00b0*/ 	.word	0x00000000
.L_1397:


//--------------------- .nv.info._Z35group_norm_nhwc_fwd_one_pass_kernelI11Fp16IOBf16WLi64ELi8ELi128EEv26Group_norm_nhwc_fwd_params --------------------------
	.section	.nv.info._Z35group_norm_nhwc_fwd_one_pass_kernelI11Fp16IOBf16WLi64ELi8ELi128EEv26Group_norm_nhwc_fwd_params,"",@"SHT_CUDA_INFO"
	.sectionflags	@""
	.align	4


	//----- nvinfo : EIATTR_CUDA_API_VERSION
	.align		4
        /*0000*/ 	.byte	0x04, 0x37
        /*0002*/ 	.short	(.L_1399 - .L_1398)
.L_1398:
        /*0004*/ 	.word	0x00000082


	//----- nvinfo : EIATTR_SW2861232_WAR
	.align		4
.L_1399:
        /*0008*/ 	.byte	0x01, 0x35
	.zero		2


	//----- nvinfo : EIATTR_PARAM_CBANK
	.align		4
        /*000c*/ 	.byte	0x04, 0x0a
        /*000e*/ 	.short	(.L_1401 - .L_1400)
	.align		4
.L_1400:
        /*0010*/ 	.word	index@(.nv.constant0._Z35group_norm_nhwc_fwd_one_pass_kernelI11Fp16IOBf16WLi64ELi8ELi128EEv26Group_norm_nhwc_fwd_params)
        /*0014*/ 	.short	0x0160
        /*0016*/ 	.short	0x00a0


	//----- nvinfo : EIATTR_CBANK_PARAM_SIZE
	.align		4
.L_1401:
        /*0018*/ 	.byte	0x03, 0x19
        /*001a*/ 	.short	0x00a0


	//----- nvinfo : EIATTR_KPARAM_INFO
	.align		4
        /*001c*/ 	.byte	0x04, 0x17
        /*001e*/ 	.short	(.L_1403 - .L_1402)
.L_1402:
        /*0020*/ 	.word	0x00000000
        /*0024*/ 	.short	0x0000
        /*0026*/ 	.short	0x0000
        /*0028*/ 	.byte	0x00, 0xf0, 0x81, 0x02


	//----- nvinfo : EIATTR_MAXREG_COUNT
	.align		4
.L_1403:
        /*002c*/ 	.byte	0x03, 0x1b
        /*002e*/ 	.short	0x00ff


	//----- nvinfo : EIATTR_NUM_BARRIERS
	.align		4
        /*0030*/ 	.byte	0x02, 0x4c
        /*0032*/ 	.byte	0x01
	.zero		1


	//----- nvinfo : EIATTR_MERCURY_ISA_VERSION
	.align		4
        /*0034*/ 	.byte	0x03, 0x5f
        /*0036*/ 	.short	0x0000


	//----- nvinfo : EIATTR_COOP_GROUP_MASK_REGIDS
	.align		4
        /*0038*/ 	.byte	0x04, 0x29
        /*003a*/ 	.short	(.L_1405 - .L_1404)


	//   ....[0]....
.L_1404:
        /*003c*/ 	.word	0xffffffff


	//   ....[1]....
        /*0040*/ 	.word	0xffffffff


	//   ....[2]....
        /*0044*/ 	.word	0xffffffff


	//   ....[3]....
        /*0048*/ 	.word	0xffffffff


	//   ....[4]....
        /*004c*/ 	.word	0xffffffff


	//   ....[5]....
        /*0050*/ 	.word	0xffffffff


	//   ....[6]....
        /*0054*/ 	.word	0xffffffff


	//   ....[7]....
        /*0058*/ 	.word	0xffffffff


	//   ....[8]....
        /*005c*/ 	.word	0xffffffff


	//   ....[9]....
        /*0060*/ 	.word	0xffffffff


	//----- nvinfo : EIATTR_COOP_GROUP_INSTR_OFFSETS
	.align		4
.L_1405:
        /*0064*/ 	.byte	0x04, 0x28
        /*0066*/ 	.short	(.L_1407 - .L_1406)


	//   ....[0]....
.L_1406:
        /*0068*/ 	.word	0x00000640


	//   ....[1]....
        /*006c*/ 	.word	0x00000650


	//   ....[2]....
        /*0070*/ 	.word	0x00000680


	//   ....[3]....
        /*0074*/ 	.word	0x000006a0


	//   ....[4]....
        /*0078*/ 	.word	0x000006d0


	//   ....[5]....
        /*007c*/ 	.word	0x000006f0


	//   ....[6]....
        /*0080*/ 	.word	0x00000720


	//   ....[7]....
        /*0084*/ 	.word	0x00000740


	//   ....[8]....
        /*0088*/ 	.word	0x00000770


	//   ....[9]....
        /*008c*/ 	.word	0x00000790


	//----- nvinfo : EIATTR_EXIT_INSTR_OFFSETS
	.align		4
.L_1407:
        /*0090*/ 	.byte	0x04, 0x1c
        /*0092*/ 	.short	(.L_1409 - .L_1408)


	//   ....[0]....
.L_1408:
        /*0094*/ 	.word	0x00000070


	//   ....[1]....
        /*0098*/ 	.word	0x00002100


	//----- nvinfo : EIATTR_MAX_THREADS
	.align		4
.L_1409:
        /*009c*/ 	.byte	0x04, 0x05
        /*009e*/ 	.short	(.L_1411 - .L_1410)
.L_1410:
        /*00a0*/ 	.word	0x00000080
        /*00a4*/ 	.word	0x00000001
        /*00a8*/ 	.word	0x00000001


	//----- nvinfo : EIATTR_CRS_STACK_SIZE
	.align		4
.L_1411:
        /*00ac*/ 	.byte	0x04, 0x1e
        /*00ae*/ 	.short	(.L_1413 - .L_1412)
.L_1412:
        /*00b0*/ 	.word	0x00000000
.L_1413:


//--------------------- .nv.info._Z35group_norm_nhwc_fwd_one_pass_kernelI11Fp16IOBf16WLi128ELi8ELi128EEv26Group_norm_nhwc_fwd_params --------------------------
	.section	.nv.info._Z35group_norm_nhwc_fwd_one_pass_kernelI11Fp16IOBf16WLi128ELi8ELi128EEv26Group_norm_nhwc_fwd_params,"",@"SHT_CUDA_INFO"
	.sectionflags	@""
	.align	4


	//----- nvinfo : EIATTR_CUDA_API_VERSION
	.align		4
        /*0000*/ 	.byte	0x04, 0x37
        /*0002*/ 	.short	(.L_1415 - .L_1414)
.L_1414:
        /*0004*/ 	.word	0x00000082


	//----- nvinfo : EIATTR_SW2861232_WAR
	.align		4
.L_1415:
        /*0008*/ 	.byte	0x01, 0x35
	.zero		2


	//----- nvinfo : EIATTR_PARAM_CBANK
	.align		4
        /*000c*/ 	.byte	0x04, 0x0a
        /*000e*/ 	.short	(.L_1417 - .L_1416)
	.align		4
.L_1416:
        /*0010*/ 	.word	index@(.nv.constant0._Z35group_norm_nhwc_fwd_one_pass_kernelI11Fp16IOBf16WLi128ELi8ELi128EEv26Group_norm_nhwc_fwd_params)
        /*0014*/ 	.short	0x0160
        /*0016*/ 	.short	0x00a0


	//----- nvinfo : EIATTR_CBANK_PARAM_SIZE
	.align		4
.L_1417:
        /*0018*/ 	.byte	0x03, 0x19
        /*001a*/ 	.short	0x00a0


	//----- nvinfo : EIATTR_KPARAM_INFO
	.align		4
        /*001c*/ 	.byte	0x04, 0x17
        /*001e*/ 	.short	(.L_1419 - .L_1418)
.L_1418:
        /*0020*/ 	.word	0x00000000
        /*0024*/ 	.short	0x0000
        /*0026*/ 	.short	0x0000
        /*0028*/ 	.byte	0x00, 0xf0, 0x81, 0x02


	//----- nvinfo : EIATTR_MAXREG_COUNT
	.align		4
.L_1419:
        /*002c*/ 	.byte	0x03, 0x1b
        /*002e*/ 	.short	0x00ff


	//----- nvinfo : EIATTR_NUM_BARRIERS
	.align		4
        /*0030*/ 	.byte	0x02, 0x4c
        /*0032*/ 	.byte	0x01
	.zero		1


	//----- nvinfo : EIATTR_MERCURY_ISA_VERSION
	.align		4
        /*0034*/ 	.byte	0x03, 0x5f
        /*0036*/ 	.short	0x0000


	//----- nvinfo : EIATTR_COOP_GROUP_MASK_REGIDS
	.align		4
        /*0038*/ 	.byte	0x04, 0x29
        /*003a*/ 	.short	(.L_1421 - .L_1420)


	//   ....[0]....
.L_1420:
        /*003c*/ 	.word	0xffffffff


	//   ....[1]....
        /*0040*/ 	.word	0xffffffff


	//   ....[2]....
        /*0044*/ 	.word	0xffffffff


	//   ....[3]....
        /*0048*/ 	.word	0xffffffff


	//   ....[4]....
        /*004c*/ 	.word	0xffffffff


	//   ....[5]....
        /*0050*/ 	.word	0xffffffff


	//   ....[6]....
        /*0054*/ 	.word	0xffffffff


	//   ....[7]....
        /*0058*/ 	.word	0xffffffff


	//   ....[8]....
        /*005c*/ 	.word	0xffffffff


	//   ....[9]....
        /*0060*/ 	.word	0xffffffff


	//----- nvinfo : EIATTR_COOP_GROUP_INSTR_OFFSETS
	.align		4
.L_1421:
        /*0064*/ 	.byte	0x04, 0x28
        /*0066*/ 	.short	(.L_1423 - .L_1422)


	//   ....[0]....
.L_1422:
        /*0068*/ 	.word	0x00000940


	//   ....[1]....
        /*006c*/ 	.word	0x00000950


	//   ....[2]....
        /*0070*/ 	.word	0x00000980


	//   ....[3]....
        /*0074*/ 	.word	0x00000990


	//   ....[4]....
        /*0078*/ 	.word	0x000009d0


	//   ....[5]....
        /*007c*/ 	.word	0x000009e0


	//   ....[6]....
        /*0080*/ 	.word	0x00000a20


	//   ....[7]....
        /*0084*/ 	.word	0x00000a30


	//   ....[8]....
        /*0088*/ 	.word	0x00000a70


	//   ....[9]....
        /*008c*/ 	.word	0x00000a80


	//----- nvinfo : EIATTR_EXIT_INSTR_OFFSETS
	.align		4
.L_1423:
        /*0090*/ 	.byte	0x04, 0x1c
        /*0092*/ 	.short	(.L_1425 - .L_1424)


	//   ....[0]....
.L_1424:
        /*0094*/ 	.word	0x00000060


	//   ....[1]....
        /*0098*/ 	.word	0x00002880


	//----- nvinfo : EIATTR_MAX_THREADS
	.align		4
.L_1425:
        /*009c*/ 	.byte	0x04, 0x05
        /*009e*/ 	.short	(.L_1427 - .L_1426)
.L_1426:
        /*00a0*/ 	.word	0x00000080
        /*00a4*/ 	.word	0x00000001
        /*00a8*/ 	.word	0x00000001


	//----- nvinfo : EIATTR_CRS_STACK_SIZE
	.align		4
.L_1427:
        /*00ac*/ 	.byte	0x04, 0x1e
        /*00ae*/ 	.short	(.L_1429 - .L_1428)
.L_1428:
        /*00b0*/ 	.word	0x00000000
.L_1429:


//--------------------- .nv.info._Z35group_norm_nhwc_fwd_one_pass_kernelI11Fp16IOBf16WLi256ELi8ELi128EEv26Group_norm_nhwc_fwd_params --------------------------
	.section	.nv.info._Z35group_norm_nhwc_fwd_one_pass_kernelI11Fp16IOBf16WLi256ELi8ELi128EEv26Group_norm_nhwc_fwd_params,"",@"SHT_CUDA_INFO"
	.sectionflags	@""
	.align	4


	//----- nvinfo : EIATTR_CUDA_API_VERSION
	.align		4
        /*0000*/ 	.byte	0x04, 0x37
        /*0002*/ 	.short	(.L_1431 - .L_1430)
.L_1430:
        /*0004*/ 	.word	0x00000082


	//----- nvinfo : EIATTR_SW2861232_WAR
	.align		4
.L_1431:
        /*0008*/ 	.byte	0x01, 0x35
	.zero		2


	//----- nvinfo : EIATTR_PARAM_CBANK
	.align		4
        /*000c*/ 	.byte	0x04, 0x0a
        /*000e*/ 	.short	(.L_1433 - .L_1432)
	.align		4
.L_1432:
        /*0010*/ 	.word	index@(.nv.constant0._Z35group_norm_nhwc_fwd_one_pass_kernelI11Fp16IOBf16WLi256ELi8ELi128EEv26Group_norm_nhwc_fwd_params)
        /*0014*/ 	.short	0x0160
        /*0016*/ 	.short	0x00a0


	//----- nvinfo : EIATTR_CBANK_PARAM_SIZE
	.align		4
.L_1433:
        /*0018*/ 	.byte	0x03, 0x19
        /*001a*/ 	.short	0x00a0


	//----- nvinfo : EIATTR_KPARAM_INFO
	.align		4
        /*001c*/ 	.byte	0x04, 0x17
        /*001e*/ 	.short	(.L_1435 - .L_1434)
.L_1434:
        /*0020*/ 	.word	0x00000000
        /*0024*/ 	.short	0x0000
        /*0026*/ 	.short	0x0000
        /*0028*/ 	.byte	0x00, 0xf0, 0x81, 0x02


	//----- nvinfo : EIATTR_MAXREG_COUNT
	.align		4
.L_1435:
        /*002c*/ 	.byte	0x03, 0x1b
        /*002e*/ 	.short	0x00ff


	//----- nvinfo : EIATTR_NUM_BARRIERS
	.align		4
        /*0030*/ 	.byte	0x02, 0x4c
        /*0032*/ 	.byte	0x01
	.zero		1


	//----- nvinfo : EIATTR_MERCURY_ISA_VERSION
	.align		4
        /*0034*/ 	.byte	0x03, 0x5f
        /*0036*/ 	.short	0x0000


	//----- nvinfo : EIATTR_COOP_GROUP_MASK_REGIDS
	.align		4
        /*0038*/ 	.byte	0x04, 0x29
        /*003a*/ 	.short	(.L_1437 - .L_1436)


	//   ....[0]....
.L_1436:
        /*003c*/ 	.word	0xffffffff


	//   ....[1]....
        /*0040*/ 	.word	0xffffffff


	//   ....[2]....
        /*0044*/ 	.word	0xffffffff


	//   ....[3]....
        /*0048*/ 	.word	0xffffffff


	//   ....[4]....
        /*004c*/ 	.word	0xffffffff


	//   ....[5]....
        /*0050*/ 	.word	0xffffffff


	//   ....[6]....
        /*0054*/ 	.word	0xffffffff


	//   ....[7]....
        /*0058*/ 	.word	0xffffffff


	//   ....[8]....
        /*005c*/ 	.word	0xffffffff


	//   ....[9]....
        /*0060*/ 	.word	0xffffffff


	//----- nvinfo : EIATTR_COOP_GROUP_INSTR_OFFSETS
	.align		4
.L_1437:
        /*0064*/ 	.byte	0x04, 0x28
        /*0066*/ 	.short	(.L_1439 - .L_1438)


	//   ....[0]....
.L_1438:
        /*0068*/ 	.word	0x00000e30


	//   ....[1]....
        /*006c*/ 	.word	0x00000e40


	//   ....[2]....
        /*0070*/ 	.word	0x00000e70


	//   ....[3]....
        /*0074*/ 	.word	0x00000e80


	//   ....[4]....
        /*0078*/ 	.word	0x00000ec0


	//   ....[5]....
        /*007c*/ 	.word	0x00000ed0


	//   ....[6]....
        /*0080*/ 	.word	0x00000f10


	//   ....[7]....
        /*0084*/ 	.word	0x00000f20


	//   ....[8]....
        /*0088*/ 	.word	0x00000f60


	//   ....[9]....
        /*008c*/ 	.word	0x00000f70


	//----- nvinfo : EIATTR_EXIT_INSTR_OFFSETS
	.align		4
.L_1439:
        /*0090*/ 	.byte	0x04, 0x1c
        /*0092*/ 	.short	(.L_1441 - .L_1440)


	//   ....[0]....
.L_1440:
        /*0094*/ 	.word	0x00000070


	//   ....[1]....
        /*0098*/ 	.word	0x00003650


	//----- nvinfo : EIATTR_MAX_THREADS
	.align		4
.L_1441:
        /*009c*/ 	.byte	0x04, 0x05
        /*009e*/ 	.short	(.L_1443 - .L_1442)
.L_1442:
        /*00a0*/ 	.word	0x00000080
        /*00a4*/ 	.word	0x00000001
        /*00a8*/ 	.word	0x00000001


	//----- nvinfo : EIATTR_CRS_STACK_SIZE
	.align		4
.L_1443:
        /*00ac*/ 	.byte	0x04, 0x1e
        /*00ae*/ 	.short	(.L_1445 - .L_1444)
.L_1444:
        /*00b0*/ 	.word	0x00000000
.L_1445:


//--------------------- .nv.info._Z35group_norm_nhwc_fwd_one_pass_kernelI11Fp16IOBf16WLi512ELi8ELi128EEv26Group_norm_nhwc_fwd_params --------------------------
	.section	.nv.info._Z35group_norm_nhwc_fwd_one_pass_kernelI11Fp16IOBf16WLi512ELi8ELi128EEv26Group_norm_nhwc_fwd_params,"",@"SHT_CUDA_INFO"
	.sectionflags	@""
	.align	4


	//----- nvinfo : EIATTR_CUDA_API_VERSION
	.align		4
        /*0000*/ 	.byte	0x04, 0x37
        /*0002*/ 	.short	(.L_1447 - .L_1446)
.L_1446:
        /*0004*/ 	.word	0x00000082


	//----- nvinfo : EIATTR_SW2861232_WAR
	.align		4
.L_1447:
        /*0008*/ 	.byte	0x01, 0x35
	.zero		2


	//----- nvinfo : EIATTR_PARAM_CBANK
	.align		4
        /*000c*/ 	.byte	0x04, 0x0a
        /*000e*/ 	.short	(.L_1449 - .L_1448)
	.align		4
.L_1448:
        /*0010*/ 	.word	index@(.nv.constant0._Z35group_norm_nhwc_fwd_one_pass_kernelI11Fp16IOBf16WLi512ELi8ELi128EEv26Group_norm_nhwc_fwd_params)
        /*0014*/ 	.short	0x0160
        /*0016*/ 	.short	0x00a0


	//----- nvinfo : EIATTR_CBANK_PARAM_SIZE
	.align		4
.L_1449:
        /*0018*/ 	.byte	0x03, 0x19
        /*001a*/ 	.short	0x00a0


	//----- nvinfo : EIATTR_KPARAM_INFO
	.align		4
        /*001c*/ 	.byte	0x04, 0x17
        /*001e*/ 	.short	(.L_1451 - .L_1450)
.L_1450:
        /*0020*/ 	.word	0x00000000
        /*0024*/ 	.short	0x0000
        /*0026*/ 	.short	0x0000
        /*0028*/ 	.byte	0x00, 0xf0, 0x81, 0x02


	//----- nvinfo : EIATTR_MAXREG_COUNT
	.align		4
.L_1451:
        /*002c*/ 	.byte	0x03, 0x1b
        /*002e*/ 	.short	0x00ff


	//----- nvinfo : EIATTR_NUM_BARRIERS
	.align		4
        /*0030*/ 	.byte	0x02, 0x4c
        /*0032*/ 	.byte	0x01
	.zero		1


	//----- nvinfo : EIATTR_MERCURY_ISA_VERSION
	.align		4
        /*0034*/ 	.byte	0x03, 0x5f
        /*0036*/ 	.short	0x0000


	//----- nvinfo : EIATTR_COOP_GROUP_MASK_REGIDS
	.align		4
        /*0038*/ 	.byte	0x04, 0x29
        /*003a*/ 	.short	(.L_1453 - .L_1452)


	//   ....[0]....
.L_1452:
        /*003c*/ 	.word	0xffffffff


	//   ....[1]....
        /*0040*/ 	.word	0xffffffff


	//   ....[2]....
        /*0044*/ 	.word	0xffffffff


	//   ....[3]....
        /*0048*/ 	.word	0xffffffff


	//   ....[4]....
        /*004c*/ 	.word	0xffffffff


	//   ....[5]....
        /*0050*/ 	.word	0xffffffff


	//   ....[6]....
        /*0054*/ 	.word	0xffffffff


	//   ....[7]....
        /*0058*/ 	.word	0xffffffff


	//   ....[8]....
        /*005c*/ 	.word	0xffffffff


	//   ....[9]....
        /*0060*/ 	.word	0xffffffff


	//----- nvinfo : EIATTR_COOP_GROUP_INSTR_OFFSETS
	.align		4
.L_1453:
        /*0064*/ 	.byte	0x04, 0x28
        /*0066*/ 	.short	(.L_1455 - .L_1454)


	//   ....[0]....
.L_1454:
        /*0068*/ 	.word	0x00001ab0


	//   ....[1]....
        /*006c*/ 	.word	0x00001ac0


	//   ....[2]....
        /*0070*/ 	.word	0x00001af0


	//   ....[3]....
        /*0074*/ 	.word	0x00001b00


	//   ....[4]....
        /*0078*/ 	.word	0x00001b40


	//   ....[5]....
        /*007c*/ 	.word	0x00001b50


	//   ....[6]....
        /*0080*/ 	.word	0x00001b90


	//   ....[7]....
        /*0084*/ 	.word	0x00001ba0


	//   ....[8]....
        /*0088*/ 	.word	0x00001be0


	//   ....[9]....
        /*008c*/ 	.word	0x00001bf0


	//----- nvinfo : EIATTR_EXIT_INSTR_OFFSETS
	.align		4
.L_1455:
        /*0090*/ 	.byte	0x04, 0x1c
        /*0092*/ 	.short	(.L_1457 - .L_1456)


	//   ....[0]....
.L_1456:
        /*0094*/ 	.word	0x00000070


	//   ....[1]....
        /*0098*/ 	.word	0x000052e0


	//----- nvinfo : EIATTR_MAX_THREADS
	.align		4
.L_1457:
        /*009c*/ 	.byte	0x04, 0x05
        /*009e*/ 	.short	(.L_1459 - .L_1458)
.L_1458:
        /*00a0*/ 	.word	0x00000080
        /*00a4*/ 	.word	0x00000001
        /*00a8*/ 	.word	0x00000001


	//----- nvinfo : EIATTR_CRS_STACK_SIZE
	.align		4
.L_1459:
        /*00ac*/ 	.byte	0x04, 0x1e
        /*00ae*/ 	.short	(.L_1461 - .L_1460)
.L_1460:
        /*00b0*/ 	.word	0x00000000
.L_1461:


//--------------------- .nv.info._Z35group_norm_nhwc_fwd_one_pass_kernelI11Fp16IOFp16WLi64ELi8ELi128EEv26Group_norm_nhwc_fwd_params --------------------------
	.section	.nv.info._Z35group_norm_nhwc_fwd_one_pass_kernelI11Fp16IOFp16WLi64ELi8ELi128EEv26Group_norm_nhwc_fwd_params,"",@"SHT_CUDA_INFO"
	.sectionflags	@""
	.align	4


	//----- nvinfo : EIATTR_CUDA_API_VERSION
	.align		4
        /*0000*/ 	.byte	0x04, 0x37
        /*0002*/ 	.short	(.L_1463 - .L_1462)
.L_1462:
        /*0004*/ 	.word	0x00000082


	//----- nvinfo : EIATTR_SW2861232_WAR
	.align		4
.L_1463:
        /*0008*/ 	.byte	0x01, 0x35
	.zero		2


	//----- nvinfo : EIATTR_PARAM_CBANK
	.align		4
        /*000c*/ 	.byte	0x04, 0x0a
        /*000e*/ 	.short	(.L_1465 - .L_1464)
	.align		4
.L_1464:
        /*0010*/ 	.word	index@(.nv.constant0._Z35group_norm_nhwc_fwd_one_pass_kernelI11Fp16IOFp16WLi64ELi8ELi128EEv26Group_norm_nhwc_fwd_params)
        /*0014*/ 	.short	0x0160
        /*0016*/ 	.short	0x00a0


	//----- nvinfo : EIATTR_CBANK_PARAM_SIZE
	.align		4
.L_1465:
        /*0018*/ 	.byte	0x03, 0x19
        /*001a*/ 	.short	0x00a0


	//----- nvinfo : EIATTR_KPARAM_INFO
	.align		4
        /*001c*/ 	.byte	0x04, 0x17
        /*001e*/ 	.short	(.L_1467 - .L_1466)
.L_1466:
        /*0020*/ 	.word	0x00000000
        /*0024*/ 	.short	0x0000
        /*0026*/ 	.short	0x0000
        /*0028*/ 	.byte	0x00, 0xf0, 0x81, 0x02


	//----- nvinfo : EIATTR_MAXREG_COUNT
	.align		4
.L_1467:
        /*002c*/ 	.byte	0x03, 0x1b
        /*002e*/ 	.short	0x00ff


	//----- nvinfo : EIATTR_NUM_BARRIERS
	.align		4
        /*0030*/ 	.byte	0x02, 0x4c
        /*0032*/ 	.byte	0x01
	.zero		1


	//----- nvinfo : EIATTR_MERCURY_ISA_VERSION
	.align		4
        /*0034*/ 	.byte	0x03, 0x5f
        /*0036*/ 	.short	0x0000


	//----- nvinfo : EIATTR_COOP_GROUP_MASK_REGIDS
	.align		4
        /*0038*/ 	.byte	0x04, 0x29
        /*003a*/ 	.short	(.L_1469 - .L_1468)


	//   ....[0]....
.L_1468:
        /*003c*/ 	.word	0xffffffff


	//   ....[1]....
        /*0040*/ 	.word	0xffffffff


	//   ....[2]....
        /*0044*/ 	.word	0xffffffff


	//   ....[3]....
        /*0048*/ 	.word	0xffffffff


	//   ....[4]....
        /*004c*/ 	.word	0xffffffff


	//   ....[5]....
        /*0050*/ 	.word	0xffffffff


	//   ....[6]....
        /*0054*/ 	.word	0xffffffff


	//   ....[7]....
        /*0058*/ 	.word	0xffffffff


	//   ....[8]....
        /*005c*/ 	.word	0xffffffff


	//   ....[9]....
        /*0060*/ 	.word	0xffffffff


	//----- nvinfo : EIATTR_COOP_GROUP_INSTR_OFFSETS
	.align		4
.L_1469:
        /*0064*/ 	.byte	0x04, 0x28
        /*0066*/ 	.short	(.L_1471 - .L_1470)


	//   ....[0]....
.L_1470:
        /*0068*/ 	.word	0x00000640


	//   ....[1]....
        /*006c*/ 	.word	0x00000650


	//   ....[2]....
        /*0070*/ 	.word	0x00000680


	//   ....[3]....
        /*0074*/ 	.word	0x000006a0


	//   ....[4]....
        /*0078*/ 	.word	0x000006d0


	//   ....[5]....
        /*007c*/ 	.word	0x000006f0


	//   ....[6]....
        /*0080*/ 	.word	0x00000720


	//   ....[7]....
        /*0084*/ 	.word	0x00000740


	//   ....[8]....
        /*0088*/ 	.word	0x00000770


	//   ....[9]....
        /*008c*/ 	.word	0x00000790


	//----- nvinfo : EIATTR_EXIT_INSTR_OFFSETS
	.align		4
.L_1471:
        /*0090*/ 	.byte	0x04, 0x1c
        /*0092*/ 	.short	(.L_1473 - .L_1472)


	//   ....[0]....
.L_1472:
        /*0094*/ 	.word	0x00000070


	//   ....[1]....
        /*0098*/ 	.word	0x00002100


	//----- nvinfo : EIATTR_MAX_THREADS
	.align		4
.L_1473:
        /*009c*/ 	.byte	0x04, 0x05
        /*009e*/ 	.short	(.L_1475 - .L_1474)
.L_1474:
        /*00a0*/ 	.word	0x00000080
        /*00a4*/ 	.word	0x00000001
        /*00a8*/ 	.word	0x00000001


	//----- nvinfo : EIATTR_CRS_STACK_SIZE
	.align		4
.L_1475:
        /*00ac*/ 	.byte	0x04, 0x1e
        /*00ae*/ 	.short	(.L_1477 - .L_1476)
.L_1476:
        /*00b0*/ 	.word	0x00000000
.L_1477:


//--------------------- .nv.info._Z35group_norm_nhwc_fwd_one_pass_kernelI11Fp16IOFp16WLi128ELi8ELi128EEv26Group_norm_nhwc_fwd_params --------------------------
	.section	.nv.info._Z35group_norm_nhwc_fwd_one_pass_kernelI11Fp16IOFp16WLi128ELi8ELi128EEv26Group_norm_nhwc_fwd_params,"",@"SHT_CUDA_INFO"
	.sectionflags	@""
	.align	4


	//----- nvinfo : EIATTR_CUDA_API_VERSION
	.align		4
        /*0000*/ 	.byte	0x04, 0x37
        /*0002*/ 	.short	(.L_1479 - .L_1478)
.L_1478:
        /*0004*/ 	.word	0x00000082


	//----- nvinfo : EIATTR_SW2861232_WAR
	.align		4
.L_1479:
        /*0008*/ 	.byte	0x01, 0x35
	.zero		2


	//----- nvinfo : EIATTR_PARAM_CBANK
	.align		4
        /*000c*/ 	.byte	0x04, 0x0a
        /*000e*/ 	.short	(.L_1481 - .L_1480)
	.align		4
.L_1480:
        /*0010*/ 	.word	index@(.nv.constant0._Z35group_norm_nhwc_fwd_one_pass_kernelI11Fp16IOFp16WLi128ELi8ELi128EEv26Group_norm_nhwc_fwd_params)
        /*0014*/ 	.short	0x0160
        /*0016*/ 	.short	0x00a0


	//----- nvinfo : EIATTR_CBANK_PARAM_SIZE
	.align		4
.L_1481:
        /*0018*/ 	.byte	0x03, 0x19
        /*001a*/ 	.short	0x00a0


	//----- nvinfo : EIATTR_KPARAM_INFO
	.align		4
        /*001c*/ 	.byte	0x04, 0x17
        /*001e*/ 	.short	(.L_1483 - .L_1482)
.L_1482:
        /*0020*/ 	.word	0x00000000
        /*0024*/ 	.short	0x0000
        /*0026*/ 	.short	0x0000
        /*0028*/ 	.byte	0x00, 0xf0, 0x81, 0x02


	//----- nvinfo : EIATTR_MAXREG_COUNT
	.align		4
.L_1483:
        /*002c*/ 	.byte	0x03, 0x1b
        /*002e*/ 	.short	0x00ff


	//----- nvinfo : EIATTR_NUM_BARRIERS
	.align		4
        /*0030*/ 	.byte	0x02, 0x4c
        /*0032*/ 	.byte	0x01
	.zero		1


	//----- nvinfo : EIATTR_MERCURY_ISA_VERSION
	.align		4
        /*0034*/ 	.byte	0x03, 0x5f
        /*0036*/ 	.short	0x0000


	//----- nvinfo : EIATTR_COOP_GROUP_MASK_REGIDS
	.align		4
        /*0038*/ 	.byte	0x04, 0x29
        /*003a*/ 	.short	(.L_1485 - .L_1484)


	//   ....[0]....
.L_1484:
        /*003c*/ 	.word	0xffffffff


	//   ....[1]....
        /*0040*/ 	.word	0xffffffff


	//   ....[2]....
        /*0044*/ 	.word	0xffffffff


	//   ....[3]....
        /*0048*/ 	.word	0xffffffff


	//   ....[4]....
        /*004c*/ 	.word	0xffffffff


	//   ....[5]....
        /*0050*/ 	.word	0xffffffff


	//   ....[6]....
        /*0054*/ 	.word	0xffffffff


	//   ....[7]....
        /*0058*/ 	.word	0xffffffff


	//   ....[8]....
        /*005c*/ 	.word	0xffffffff


	//   ....[9]....
        /*0060*/ 	.word	0xffffffff


	//----- nvinfo : EIATTR_COOP_GROUP_INSTR_OFFSETS
	.align		4
.L_1485:
        /*0064*/ 	.byte	0x04, 0x28
        /*0066*/ 	.short	(.L_1487 - .L_1486)


	//   ....[0]....
.L_1486:
        /*0068*/ 	.word	0x00000940


	//   ....[1]....
        /*006c*/ 	.word	0x00000950


	//   ....[2]....
        /*0070*/ 	.word	0x00000980


	//   ....[3]....
        /*0074*/ 	.word	0x00000990


	//   ....[4]....
        /*0078*/ 	.word	0x000009d0


	//   ....[5]....
        /*007c*/ 	.word	0x000009e0


	//   ....[6]....
        /*0080*/ 	.word	0x00000a20


	//   ....[7]....
        /*0084*/ 	.word	0x00000a30


	//   ....[8]....
        /*0088*/ 	.word	0x00000a70


	//   ....[9]....
        /*008c*/ 	.word	0x00000a80


	//----- nvinfo : EIATTR_EXIT_INSTR_OFFSETS
	.align		4
.L_1487:
        /*0090*/ 	.byte	0x04, 0x1c
        /*0092*/ 	.short	(.L_1489 - .L_1488)


	//   ....[0]....
.L_1488:
        /*0094*/ 	.word	0x00000060


	//   ....[1]....
        /*0098*/ 	.word	0x00002880


	//----- nvinfo : EIATTR_MAX_THREADS
	.align		4
.L_1489:
        /*009c*/ 	.byte	0x04, 0x05
        /*009e*/ 	.short	(.L_1491 - .L_1490)
.L_1490:
        /*00a0*/ 	.word	0x00000080
        /*00a4*/ 	.word	0x00000001
        /*00a8*/ 	.word	0x00000001


	//----- nvinfo : EIATTR_CRS_STACK_SIZE
	.align		4
.L_1491:
        /*00ac*/ 	.byte	0x04, 0x1e
        /*00ae*/ 	.short	(.L_1493 - .L_1492)
.L_1492:
        /*00b0*/ 	.word	0x00000000
.L_1493:


//--------------------- .nv.info._Z35group_norm_nhwc_fwd_one_pass_kernelI11Fp16IOFp16WLi256ELi8ELi128EEv26Group_norm_nhwc_fwd_params --------------------------
	.section	.nv.info._Z35group_norm_nhwc_fwd_one_pass_kernelI11Fp16IOFp16WLi256ELi8ELi128EEv26Group_norm_nhwc_fwd_params,"",@"SHT_CUDA_INFO"
	.sectionflags	@""
	.align	4


	//----- nvinfo : EIATTR_CUDA_API_VERSION
	.align		4
        /*0000*/ 	.byte	0x04, 0x37
        /*0002*/ 	.short	(.L_1495 - .L_1494)
.L_1494:
        /*0004*/ 	.word	0x00000082


	//----- nvinfo : EIATTR_SW2861232_WAR
	.align		4
.L_1495:
        /*0008*/ 	.byte	0x01, 0x35
	.zero		2


	//----- nvinfo : EIATTR_PARAM_CBANK
	.align		4
        /*000c*/ 	.byte	0x04, 0x0a
        /*000e*/ 	.short	(.L_1497 - .L_1496)
	.align		4
.L_1496:
        /*0010*/ 	.word	index@(.nv.constant0._Z35group_norm_nhwc_fwd_one_pass_kernelI11Fp16IOFp16WLi256ELi8ELi128EEv26Group_norm_nhwc_fwd_params)
        /*0014*/ 	.short	0x0160
        /*0016*/ 	.short	0x00a0


	//----- nvinfo : EIATTR_CBANK_PARAM_SIZE
	.align		4
.L_1497:
        /*0018*/ 	.byte	0x03, 0x19
        /*001a*/ 	.short	0x00a0


	//----- nvinfo : EIATTR_KPARAM_INFO
	.align		4
        /*001c*/ 	.byte	0x04, 0x17
        /*001e*/ 	.short	(.L_1499 - .L_1498)
.L_1498:
        /*0020*/ 	.word	0x00000000
        /*0024*/ 	.short	0x0000
        /*0026*/ 	.short	0x0000
        /*0028*/ 	.byte	0x00, 0xf0, 0x81, 0x02


	//----- nvinfo : EIATTR_MAXREG_COUNT
	.align		4
.L_1499:
        /*002c*/ 	.byte	0x03, 0x1b
        /*002e*/ 	.short	0x00ff


	//----- nvinfo : EIATTR_NUM_BARRIERS
	.align		4
        /*0030*/ 	.byte	0x02, 0x4c
        /*0032*/ 	.byte	0x01
	.zero		1


	//----- nvinfo : EIATTR_MERCURY_ISA_VERSION
	.align		4
        /*0034*/ 	.byte	0x03, 0x5f
        /*0036*/ 	.short	0x0000


	//----- nvinfo : EIATTR_COOP_GROUP_MASK_REGIDS
	.align		4
        /*0038*/ 	.byte	0x04, 0x29
        /*003a*/ 	.short	(.L_1501 - .L_1500)


	//   ....[0]....
.L_1500:
        /*003c*/ 	.word	0xffffffff


	//   ....[1]....
        /*0040*/ 	.word	0xffffffff


	//   ....[2]....
        /*0044*/ 	.word	0xffffffff


	//   ....[3]....
        /*0048*/ 	.word	0xffffffff


	//   ....[4]....
        /*004c*/ 	.word	0xffffffff


	//   ....[5]....
        /*0050*/ 	.word	0xffffffff


	//   ....[6]....
        /*0054*/ 	.word	0xffffffff


	//   ....[7]....
        /*0058*/ 	.word	0xffffffff


	//   ....[8]....
        /*005c*/ 	.word	0xffffffff


	//   ....[9]....
        /*0060*/ 	.word	0xffffffff


	//----- nvinfo : EIATTR_COOP_GROUP_INSTR_OFFSETS
	.align		4
.L_1501:
        /*0064*/ 	.byte	0x04, 0x28
        /*0066*/ 	.short	(.L_1503 - .L_1502)


	//   ....[0]....
.L_1502:
        /*0068*/ 	.word	0x00000e30


	//   ....[1]....
        /*006c*/ 	.word	0x00000e40


	//   ....[2]....
        /*0070*/ 	.word	0x00000e70


	//   ....[3]....
        /*0074*/ 	.word	0x00000e80


	//   ....[4]....
        /*0078*/ 	.word	0x00000ec0


	//   ....[5]....
        /*007c*/ 	.word	0x00000ed0


	//   ....[6]....
        /*0080*/ 	.word	0x00000f10


	//   ....[7]....
        /*0084*/ 	.word	0x00000f20


	//   ....[8]....
        /*0088*/ 	.word	0x00000f60


	//   ....[9]....
        /*008c*/ 	.word	0x00000f70


	//----- nvinfo : EIATTR_EXIT_INSTR_OFFSETS
	.align		4
.L_1503:
        /*0090*/ 	.byte	0x04, 0x1c
        /*0092*/ 	.short	(.L_1505 - .L_1504)


	//   ....[0]....
.L_1504:
        /*0094*/ 	.word	0x00000070


	//   ....[1]....
        /*0098*/ 	.word	0x00003650


	//----- nvinfo : EIATTR_MAX_THREADS
	.align		4
.L_1505:
        /*009c*/ 	.byte	0x04, 0x05
        /*009e*/ 	.short	(.L_1507 - .L_1506)
.L_1506:
        /*00a0*/ 	.word	0x00000080
        /*00a4*/ 	.word	0x00000001
        /*00a8*/ 	.word	0x00000001


	//----- nvinfo : EIATTR_CRS_STACK_SIZE
	.align		4
.L_1507:
        /*00ac*/ 	.byte	0x04, 0x1e
        /*00ae*/ 	.short	(.L_1509 - .L_1508)
.L_1508:
        /*00b0*/ 	.word	0x00000000
.L_1509:


//--------------------- .nv.info._Z35group_norm_nhwc_fwd_one_pass_kernelI11Fp16IOFp16WLi512ELi8ELi128EEv26Group_norm_nhwc_fwd_params --------------------------
	.section	.nv.info._Z35group_norm_nhwc_fwd_one_pass_kernelI11Fp16IOFp16WLi512ELi8ELi128EEv26Group_norm_nhwc_fwd_params,"",@"SHT_CUDA_INFO"
	.sectionflags	@""
	.align	4


	//----- nvinfo : EIATTR_CUDA_API_VERSION
	.align		4
        /*0000*/ 	.byte	0x04, 0x37
        /*0002*/ 	.short	(.L_1511 - .L_1510)
.L_1510:
        /*0004*/ 	.word	0x00000082


	//----- nvinfo : EIATTR_SW2861232_WAR
	.align		4
.L_1511:
        /*0008*/ 	.byte	0x01, 0x35
	.zero		2


	//----- nvinfo : EIATTR_PARAM_CBANK
	.align		4
        /*000c*/ 	.byte	0x04, 0x0a
        /*000e*/ 	.short	(.L_1513 - .L_1512)
	.align		4
.L_1512:
        /*0010*/ 	.word	index@(.nv.constant0._Z35group_norm_nhwc_fwd_one_pass_kernelI11Fp16IOFp16WLi512ELi8ELi128EEv26Group_norm_nhwc_fwd_params)
        /*0014*/ 	.short	0x0160
        /*0016*/ 	.short	0x00a0


	//----- nvinfo : EIATTR_CBANK_PARAM_SIZE
	.align		4
.L_1513:
        /*0018*/ 	.byte	0x03, 0x19
        /*001a*/ 	.short	0x00a0


	//----- nvinfo : EIATTR_KPARAM_INFO
	.align		4
        /*001c*/ 	.byte	0x04, 0x17
        /*001e*/ 	.short	(.L_1515 - .L_1514)
.L_1514:
        /*0020*/ 	.word	0x00000000
        /*0024*/ 	.short	0x0000
        /*0026*/ 	.short	0x0000
        /*0028*/ 	.byte	0x00, 0xf0, 0x81, 0x02


	//----- nvinfo : EIATTR_MAXREG_COUNT
	.align		4
.L_1515:
        /*002c*/ 	.byte	0x03, 0x1b
        /*002e*/ 	.short	0x00ff


	//----- nvinfo : EIATTR_NUM_BARRIERS
	.align		4
        /*0030*/ 	.byte	0x02, 0x4c
        /*0032*/ 	.byte	0x01
	.zero		1


	//----- nvinfo : EIATTR_MERCURY_ISA_VERSION
	.align		4
        /*0034*/ 	.byte	0x03, 0x5f
        /*0036*/ 	.short	0x0000


	//----- nvinfo : EIATTR_COOP_GROUP_MASK_REGIDS
	.align		4
        /*0038*/ 	.byte	0x04, 0x29
        /*003a*/ 	.short	(.L_1517 - .L_1516)


	//   ....[0]....
.L_1516:
        /*003c*/ 	.word	0xffffffff


	//   ....[1]....
        /*0040*/ 	.word	0xffffffff


	//   ....[2]....
        /*0044*/ 	.word	0xffffffff


	//   ....[3]....
        /*0048*/ 	.word	0xffffffff


	//   ....[4]....
        /*004c*/ 	.word	0xffffffff


	//   ....[5]....
        /*0050*/ 	.word	0xffffffff


	//   ....[6]....
        /*0054*/ 	.word	0xffffffff


	//   ....[7]....
        /*0058*/ 	.word	0xffffffff


	//   ....[8]....
        /*005c*/ 	.word	0xffffffff


	//   ....[9]....
        /*0060*/ 	.word	0xffffffff


	//----- nvinfo : EIATTR_COOP_GROUP_INSTR_OFFSETS
	.align		4
.L_1517:
        /*0064*/ 	.byte	0x04, 0x28
        /*0066*/ 	.short	(.L_1519 - .L_1518)


	//   ....[0]....
.L_1518:
        /*0068*/ 	.word	0x00001ab0


	//   ....[1]....
        /*006c*/ 	.word	0x00001ac0


	//   ....[2]....
        /*0070*/ 	.word	0x00001af0


	//   ....[3]....
        /*0074*/ 	.word	0x00001b00


	//   ....[4]....
        /*0078*/ 	.word	0x00001b40


	//   ....[5]....
        /*007c*/ 	.word	0x00001b50


	//   ....[6]....
        /*0080*/ 	.word	0x00001b90


	//   ....[7]....
        /*0084*/ 	.word	0x00001ba0


	//   ....[8]....
        /*0088*/ 	.word	0x00001be0


	//   ....[9]....
        /*008c*/ 	.word	0x00001bf0


	//----- nvinfo : EIATTR_EXIT_INSTR_OFFSETS
	.align		4
.L_1519:
        /*0090*/ 	.byte	0x04, 0x1c
        /*0092*/ 	.short	(.L_1521 - .L_1520)


	//   ....[0]....
.L_1520:
        /*0094*/ 	.word	0x00000070


	//   ....[1]....
        /*0098*/ 	.word	0x000052e0


	//----- nvinfo : EIATTR_MAX_THREADS
	.align		4
.L_1521:
        /*009c*/ 	.byte	0x04, 0x05
        /*009e*/ 	.short	(.L_1523 - .L_1522)
.L_1522:
        /*00a0*/ 	.word	0x00000080
        /*00a4*/ 	.word	0x00000001
        /*00a8*/ 	.word	0x00000001


	//----- nvinfo : EIATTR_CRS_STACK_SIZE
	.align		4
.L_1523:
        /*00ac*/ 	.byte	0x04, 0x1e
        /*00ae*/ 	.short	(.L_1525 - .L_1524)
.L_1524:
        /*00b0*/ 	.word	0x00000000
.L_1525:


//--------------------- .nv.info._Z35group_norm_nhwc_fwd_one_pass_kernelI11Fp32IOFp32WLi64ELi8ELi128EEv26Group_norm_nhwc_fwd_params --------------------------
	.section	.nv.info._Z35group_norm_nhwc_fwd_one_pass_kernelI11Fp32IOFp32WLi64ELi8ELi128EEv26Group_norm_nhwc_fwd_params,"",@"SHT_CUDA_INFO"
	.sectionflags	@""
	.align	4


	//----- nvinfo : EIATTR_CUDA_API_VERSION
	.align		4
        /*0000*/ 	.byte	0x04, 0x37
        /*0002*/ 	.short	(.L_1527 - .L_1526)
.L_1526:
        /*0004*/ 	.word	0x00000082


	//----- nvinfo : EIATTR_SW2861232_WAR
	.align		4
.L_1527:
        /*0008*/ 	.byte	0x01, 0x35
	.zero		2


	//----- nvinfo : EIATTR_PARAM_CBANK
	.align		4
        /*000c*/ 	.byte	0x04, 0x0a
        /*000e*/ 	.short	(.L_1529 - .L_1528)
	.align		4
.L_1528:
        /*0010*/ 	.word	index@(.nv.constant0._Z35group_norm_nhwc_fwd_one_pass_kernelI11Fp32IOFp32WLi64ELi8ELi128EEv26Group_norm_nhwc_fwd_params)
        /*0014*/ 	.short	0x0160
        /*0016*/ 	.short	0x00a0


	//----- nvinfo : EIATTR_CBANK_PARAM_SIZE
	.align		4
.L_1529:
        /*0018*/ 	.byte	0x03, 0x19
        /*001a*/ 	.short	0x00a0


	//----- nvinfo : EIATTR_KPARAM_INFO
	.align		4
        /*001c*/ 	.byte	0x04, 0x17
        /*001e*/ 	.short	(.L_1531 - .L_1530)
.L_1530:
        /*0020*/ 	.word	0x00000000
        /*0024*/ 	.short	0x0000
        /*0026*/ 	.short	0x0000
        /*0028*/ 	.byte	0x00, 0xf0, 0x81, 0x02


	//----- nvinfo : EIATTR_MAXREG_COUNT
	.align		4
.L_1531:
        /*002c*/ 	.byte	0x03, 0x1b
        /*002e*/ 	.short	0x00ff


	//----- nvinfo : EIATTR_NUM_BARRIERS
	.align		4
        /*0030*/ 	.byte	0x02, 0x4c
        /*0032*/ 	.byte	0x01
	.zero		1


	//----- nvinfo : EIATTR_MERCURY_ISA_VERSION
	.align		4
        /*0034*/ 	.byte	0x03, 0x5f
        /*0036*/ 	.short	0x0000


	//----- nvinfo : EIATTR_COOP_GROUP_MASK_REGIDS
	.align		4
        /*0038*/ 	.byte	0x04, 0x29
        /*003a*/ 	.short	(.L_1533 - .L_1532)


	//   ....[0]....
.L_1532:
        /*003c*/ 	.word	0xffffffff


	//   ....[1]....
        /*0040*/ 	.word	0xffffffff


	//   ....[2]....
        /*0044*/ 	.word	0xffffffff


	//   ....[3]....
        /*0048*/ 	.word	0xffffffff


	//   ....[4]....
        /*004c*/ 	.word	0xffffffff


	//   ....[5]....
        /*0050*/ 	.word	0xffffffff


	//   ....[6]....
        /*0054*/ 	.word	0xffffffff


	//   ....[7]....
        /*0058*/ 	.word	0xffffffff


	//   ....[8]....
        /*005c*/ 	.word	0xffffffff


	//   ....[9]....
        /*0060*/ 	.word	0xffffffff


	//----- nvinfo : EIATTR_COOP_GROUP_INSTR_OFFSETS
	.align		4
.L_1533:
        /*0064*/ 	.byte	0x04, 0x28
        /*0066*/ 	.short	(.L_1535 - .L_1534)


	//   ....[0]....
.L_1534:
        /*0068*/ 	.word	0x00000620


	//   ....[1]....
        /*006c*/ 	.word	0x00000630


	//   ....[2]....
        /*0070*/ 	.word	0x00000660


	//   ....[3]....
        /*0074*/ 	.word	0x00000680


	//   ....[4]....
        /*0078*/ 	.word	0x000006b0


	//   ....[5]....
        /*007c*/ 	.word	0x000006d0


	//   ....[6]....
        /*0080*/ 	.word	0x00000700


	//   ....[7]....
        /*0084*/ 	.word	0x00000720


	//   ....[8]....
        /*0088*/ 	.word	0x00000750


	//   ....[9]....
        /*008c*/ 	.word	0x00000770


	//----- nvinfo : EIATTR_EXIT_INSTR_OFFSETS
	.align		4
.L_1535:
        /*0090*/ 	.byte	0x04, 0x1c
        /*0092*/ 	.short	(.L_1537 - .L_1536)


	//   ....[0]....
.L_1536:
        /*0094*/ 	.word	0x00000070


	//   ....[1]....
        /*0098*/ 	.word	0x00002030


	//----- nvinfo : EIATTR_MAX_THREADS
	.align		4
.L_1537:
        /*009c*/ 	.byte	0x04, 0x05
        /*009e*/ 	.short	(.L_1539 - .L_1538)
.L_1538:
        /*00a0*/ 	.word	0x00000080
        /*00a4*/ 	.word	0x00000001
        /*00a8*/ 	.word	0x00000001


	//----- nvinfo : EIATTR_CRS_STACK_SIZE
	.align		4
.L_1539:
        /*00ac*/ 	.byte	0x04, 0x1e
        /*00ae*/ 	.short	(.L_1541 - .L_1540)
.L_1540:
        /*00b0*/ 	.word	0x00000000
.L_1541:


//--------------------- .nv.info._Z35group_norm_nhwc_fwd_one_pass_kernelI11Fp32IOFp32WLi128ELi8ELi128EEv26Group_norm_nhwc_fwd_params --------------------------
	.section	.nv.info._Z35group_norm_nhwc_fwd_one_pass_kernelI11Fp32IOFp32WLi128ELi8ELi128EEv26Group_norm_nhwc_fwd_params,"",@"SHT_CUDA_INFO"
	.sectionflags	@""
	.align	4


	//----- nvinfo : EIATTR_CUDA_API_VERSION
	.align		4
        /*0000*/ 	.byte	0x04, 0x37
        /*0002*/ 	.short	(.L_1543 - .L_1542)
.L_1542:
        /*0004*/ 	.word	0x00000082


	//----- nvinfo : EIATTR_SW2861232_WAR
	.align		4
.L_1543:
        /*0008*/ 	.byte	0x01, 0x35
	.zero		2


	//----- nvinfo : EIATTR_PARAM_CBANK
	.align		4
        /*000c*/ 	.byte	0x04, 0x0a
        /*000e*/ 	.short	(.L_1545 - .L_1544)
	.align		4
.L_1544:
        /*0010*/ 	.word	index@(.nv.constant0._Z35group_norm_nhwc_fwd_one_pass_kernelI11Fp32IOFp32WLi128ELi8ELi128EEv26Group_norm_nhwc_fwd_params)
        /*0014*/ 	.short	0x0160
        /*0016*/ 	.short	0x00a0


	//----- nvinfo : EIATTR_CBANK_PARAM_SIZE
	.align		4
.L_1545:
        /*0018*/ 	.byte	0x03, 0x19
        /*001a*/ 	.short	0x00a0


	//----- nvinfo : EIATTR_KPARAM_INFO
	.align		4
        /*001c*/ 	.byte	0x04, 0x17
        /*001e*/ 	.short	(.L_1547 - .L_1546)
.L_1546:
        /*0020*/ 	.word	0x00000000
        /*0024*/ 	.short	0x0000
        /*0026*/ 	.short	0x0000
        /*0028*/ 	.byte	0x00, 0xf0, 0x81, 0x02


	//----- nvinfo : EIATTR_MAXREG_COUNT
	.align		4
.L_1547:
        /*002c*/ 	.byte	0x03, 0x1b
        /*002e*/ 	.short	0x00ff


	//----- nvinfo : EIATTR_NUM_BARRIERS
	.align		4
        /*0030*/ 	.byte	0x02, 0x4c
        /*0032*/ 	.byte	0x01
	.zero		1


	//----- nvinfo : EIATTR_MERCURY_ISA_VERSION
	.align		4
        /*0034*/ 	.byte	0x03, 0x5f
        /*0036*/ 	.short	0x0000


	//----- nvinfo : EIATTR_COOP_GROUP_MASK_REGIDS
	.align		4
        /*0038*/ 	.byte	0x04, 0x29
        /*003a*/ 	.short	(.L_1549 - .L_1548)


	//   ....[0]....
.L_1548:
        /*003c*/ 	.word	0xffffffff


	//   ....[1]....
        /*0040*/ 	.word	0xffffffff


	//   ....[2]....
        /*0044*/ 	.word	0xffffffff


	//   ....[3]....
        /*0048*/ 	.word	0xffffffff


	//   ....[4]....
        /*004c*/ 	.word	0xffffffff


	//   ....[5]....
        /*0050*/ 	.word	0xffffffff


	//   ....[6]....
        /*0054*/ 	.word	0xffffffff


	//   ....[7]....
        /*0058*/ 	.word	0xffffffff


	//   ....[8]....
        /*005c*/ 	.word	0xffffffff


	//   ....[9]....
        /*0060*/ 	.word	0xffffffff


	//----- nvinfo : EIATTR_COOP_GROUP_INSTR_OFFSETS
	.align		4
.L_1549:
        /*0064*/ 	.byte	0x04, 0x28
        /*0066*/ 	.short	(.L_1551 - .L_1550)


	//   ....[0]....
.L_1550:
        /*0068*/ 	.word	0x00000880


	//   ....[1]....
        /*006c*/ 	.word	0x000008a0


	//   ....[2]....
        /*0070*/ 	.word	0x000008c0


	//   ....[3]....
        /*0074*/ 	.word	0x000008e0


	//   ....[4]....
        /*0078*/ 	.word	0x00000910


	//   ....[5]....
        /*007c*/ 	.word	0x00000930


	//   ....[6]....
        /*0080*/ 	.word	0x00000960


	//   ....[7]....
        /*0084*/ 	.word	0x00000980


	//   ....[8]....
        /*0088*/ 	.word	0x000009b0


	//   ....[9]....
        /*008c*/ 	.word	0x000009d0


	//----- nvinfo : EIATTR_EXIT_INSTR_OFFSETS
	.align		4
.L_1551:
        /*0090*/ 	.byte	0x04, 0x1c
        /*0092*/ 	.short	(.L_1553 - .L_1552)


	//   ....[0]....
.L_1552:
        /*0094*/ 	.word	0x00000070


	//   ....[1]....
        /*0098*/ 	.word	0x000026f0


	//----- nvinfo : EIATTR_MAX_THREADS
	.align		4
.L_1553:
        /*009c*/ 	.byte	0x04, 0x05
        /*009e*/ 	.short	(.L_1555 - .L_1554)
.L_1554:
        /*00a0*/ 	.word	0x00000080
        /*00a4*/ 	.word	0x00000001
        /*00a8*/ 	.word	0x00000001


	//----- nvinfo : EIATTR_CRS_STACK_SIZE
	.align		4
.L_1555:
        /*00ac*/ 	.byte	0x04, 0x1e
        /*00ae*/ 	.short	(.L_1557 - .L_1556)
.L_1556:
        /*00b0*/ 	.word	0x00000000
.L_1557:


//--------------------- .nv.info._Z35group_norm_nhwc_fwd_one_pass_kernelI11Fp32IOFp32WLi256ELi8ELi128EEv26Group_norm_nhwc_fwd_params --------------------------
	.section	.nv.info._Z35group_norm_nhwc_fwd_one_pass_kernelI11Fp32IOFp32WLi256ELi8ELi128EEv26Group_norm_nhwc_fwd_params,"",@"SHT_CUDA_INFO"
	.sectionflags	@""
	.align	4


	//----- nvinfo : EIATTR_CUDA_API_VERSION
	.align		4
        /*0000*/ 	.byte	0x04, 0x37
        /*0002*/ 	.short	(.L_1559 - .L_1558)
.L_1558:
        /*0004*/ 	.word	0x00000082


	//----- nvinfo : EIATTR_SW2861232_WAR
	.align		4
.L_1559:
        /*0008*/ 	.byte	0x01, 0x35
	.zero		2


	//----- nvinfo : EIATTR_PARAM_CBANK
	.align		4
        /*000c*/ 	.byte	0x04, 0x0a
        /*000e*/ 	.short	(.L_1561 - .L_1560)
	.align		4
.L_1560:
        /*0010*/ 	.word	index@(.nv.constant0._Z35group_norm_nhwc_fwd_one_pass_kernelI11Fp32IOFp32WLi256ELi8ELi128EEv26Group_norm_nhwc_fwd_params)
        /*0014*/ 	.short	0x0160
        /*0016*/ 	.short	0x00a0


	//----- nvinfo : EIATTR_CBANK_PARAM_SIZE
	.align		4
.L_1561:
        /*0018*/ 	.byte	0x03, 0x19
        /*001a*/ 	.short	0x00a0


	//----- nvinfo : EIATTR_KPARAM_INFO
	.align		4
        /*001c*/ 	.byte	0x04, 0x17
        /*001e*/ 	.short	(.L_1563 - .L_1562)
.L_1562:
        /*0020*/ 	.word	0x00000000
        /*0024*/ 	.short	0x0000
        /*0026*/ 	.short	0x0000
        /*0028*/ 	.byte	0x00, 0xf0, 0x81, 0x02


	//----- nvinfo : EIATTR_MAXREG_COUNT
	.align		4
.L_1563:
        /*002c*/ 	.byte	0x03, 0x1b
        /*002e*/ 	.short	0x00ff


	//----- nvinfo : EIATTR_NUM_BARRIERS
	.align		4
        /*0030*/ 	.byte	0x02, 0x4c
        /*0032*/ 	.byte	0x01
	.zero		1


	//----- nvinfo : EIATTR_MERCURY_ISA_VERSION
	.align		4
        /*0034*/ 	.byte	0x03, 0x5f
        /*0036*/ 	.short	0x0000


	//----- nvinfo : EIATTR_COOP_GROUP_MASK_REGIDS
	.align		4
        /*0038*/ 	.byte	0x04, 0x29
        /*003a*/ 	.short	(.L_1565 - .L_1564)


	//   ....[0]....
.L_1564:
        /*003c*/ 	.word	0xffffffff


	//   ....[1]....
        /*0040*/ 	.word	0xffffffff


	//   ....[2]....
        /*0044*/ 	.word	0xffffffff


	//   ....[3]....
        /*0048*/ 	.word	0xffffffff


	//   ....[4]....
        /*004c*/ 	.word	0xffffffff


	//   ....[5]....
        /*0050*/ 	.word	0xffffffff


	//   ....[6]....
        /*0054*/ 	.word	0xffffffff


	//   ....[7]....
        /*0058*/ 	.word	0xffffffff


	//   ....[8]....
        /*005c*/ 	.word	0xffffffff


	//   ....[9]....
        /*0060*/ 	.word	0xffffffff


	//----- nvinfo : EIATTR_COOP_GROUP_INSTR_OFFSETS
	.align		4
.L_1565:
        /*0064*/ 	.byte	0x04, 0x28
        /*0066*/ 	.short	(.L_1567 - .L_1566)


	//   ....[0]....
.L_1566:
        /*0068*/ 	.word	0x00000d70


	//   ....[1]....
        /*006c*/ 	.word	0x00000d80


	//   ....[2]....
        /*0070*/ 	.word	0x00000db0


	//   ....[3]....
        /*0074*/ 	.word	0x00000dc0


	//   ....[4]....
        /*0078*/ 	.word	0x00000e00


	//   ....[5]....
        /*007c*/ 	.word	0x00000e10


	//   ....[6]....
        /*0080*/ 	.word	0x00000e50


	//   ....[7]....
        /*0084*/ 	.word	0x00000e60


	//   ....[8]....
        /*0088*/ 	.word	0x00000ea0


	//   ....[9]....
        /*008c*/ 	.word	0x00000eb0


	//----- nvinfo : EIATTR_EXIT_INSTR_OFFSETS
	.align		4
.L_1567:
        /*0090*/ 	.byte	0x04, 0x1c
        /*0092*/ 	.short	(.L_1569 - .L_1568)


	//   ....[0]....
.L_1568:
        /*0094*/ 	.word	0x00000070


	//   ....[1]....
        /*0098*/ 	.word	0x000032e0


	//----- nvinfo : EIATTR_MAX_THREADS
	.align		4
.L_1569:
        /*009c*/ 	.byte	0x04, 0x05
        /*009e*/ 	.short	(.L_1571 - .L_1570)
.L_1570:
        /*00a0*/ 	.word	0x00000080
        /*00a4*/ 	.word	0x00000001
        /*00a8*/ 	.word	0x00000001


	//----- nvinfo : EIATTR_CRS_STACK_SIZE
	.align		4
.L_1571:
        /*00ac*/ 	.byte	0x04, 0x1e
        /*00ae*/ 	.short	(.L_1573 - .L_1572)
.L_1572:
        /*00b0*/ 	.word	0x00000000
.L_1573:


//--------------------- .nv.info._Z35group_norm_nhwc_fwd_one_pass_kernelI11Fp32IOFp32WLi512ELi8ELi128EEv26Group_norm_nhwc_fwd_params --------------------------
	.section	.nv.info._Z35group_norm_nhwc_fwd_one_pass_kernelI11Fp32IOFp32WLi512ELi8ELi128EEv26Group_norm_nhwc_fwd_params,"",@"SHT_CUDA_INFO"
	.sectionflags	@""
	.align	4


	//----- nvinfo : EIATTR_CUDA_API_VERSION
	.align		4
        /*0000*/ 	.byte	0x04, 0x37
        /*0002*/ 	.short	(.L_1575 - .L_1574)
.L_1574:
        /*0004*/ 	.word	0x00000082


	//----- nvinfo : EIATTR_SW2861232_WAR
	.align		4
.L_1575:
        /*0008*/ 	.byte	0x01, 0x35
	.zero		2


	//----- nvinfo : EIATTR_PARAM_CBANK
	.align		4
        /*000c*/ 	.byte	0x04, 0x0a
        /*000e*/ 	.short	(.L_1577 - .L_1576)
	.align		4
.L_1576:
        /*0010*/ 	.word	index@(.nv.constant0._Z35group_norm_nhwc_fwd_one_pass_kernelI11Fp32IOFp32WLi512ELi8ELi128EEv26Group_norm_nhwc_fwd_params)
        /*0014*/ 	.short	0x0160
        /*0016*/ 	.short	0x00a0


	//----- nvinfo : EIATTR_CBANK_PARAM_SIZE
	.align		4
.L_1577:
        /*0018*/ 	.byte	0x03, 0x19
        /*001a*/ 	.short	0x00a0


	//----- nvinfo : EIATTR_KPARAM_INFO
	.align		4
        /*001c*/ 	.byte	0x04, 0x17
        /*001e*/ 	.short	(.L_1579 - .L_1578)
.L_1578:
        /*0020*/ 	.word	0x00000000
        /*0024*/ 	.short	0x0000
        /*0026*/ 	.short	0x0000
        /*0028*/ 	.byte	0x00, 0xf0, 0x81, 0x02


	//----- nvinfo : EIATTR_MAXREG_COUNT
	.align		4
.L_1579:
        /*002c*/ 	.byte	0x03, 0x1b
        /*002e*/ 	.short	0x00ff


	//----- nvinfo : EIATTR_NUM_BARRIERS
	.align		4
        /*0030*/ 	.byte	0x02, 0x4c
        /*0032*/ 	.byte	0x01
	.zero		1


	//----- nvinfo : EIATTR_MERCURY_ISA_VERSION
	.align		4
        /*0034*/ 	.byte	0x03, 0x5f
        /*0036*/ 	.short	0x0000


	//----- nvinfo : EIATTR_COOP_GROUP_MASK_REGIDS
	.align		4
        /*0038*/ 	.byte	0x04, 0x29
        /*003a*/ 	.short	(.L_1581 - .L_1580)


	//   ....[0]....
.L_1580:
        /*003c*/ 	.word	0xffffffff


	//   ....[1]....
        /*0040*/ 	.word	0xffffffff


	//   ....[2]....
        /*0044*/ 	.word	0xffffffff


	//   ....[3]....
        /*0048*/ 	.word	0xffffffff


	//   ....[4]....
        /*004c*/ 	.word	0xffffffff


	//   ....[5]....
        /*0050*/ 	.word	0xffffffff


	//   ....[6]....
        /*0054*/ 	.word	0xffffffff


	//   ....[7]....
        /*0058*/ 	.word	0xffffffff


	//   ....[8]....
        /*005c*/ 	.word	0xffffffff


	//   ....[9]....
        /*0060*/ 	.word	0xffffffff


	//----- nvinfo : EIATTR_COOP_GROUP_INSTR_OFFSETS
	.align		4
.L_1581:
        /*0064*/ 	.byte	0x04, 0x28
        /*0066*/ 	.short	(.L_1583 - .L_1582)


	//   ....[0]....
.L_1582:
        /*0068*/ 	.word	0x000019a0


	//   ....[1]....
        /*006c*/ 	.word	0x000019b0


	//   ....[2]....
        /*0070*/ 	.word	0x000019e0


	//   ....[3]....
        /*0074*/ 	.word	0x000019f0


	//   ....[4]....
        /*0078*/ 	.word	0x00001a30


	//   ....[5]....
        /*007c*/ 	.word	0x00001a40


	//   ....[6]....
        /*0080*/ 	.word	0x00001a80


	//   ....[7]....
        /*0084*/ 	.word	0x00001a90


	//   ....[8]....
        /*0088*/ 	.word	0x00001ad0


	//   ....[9]....
        /*008c*/ 	.word	0x00001ae0


	//----- nvinfo : EIATTR_EXIT_INSTR_OFFSETS
	.align		4
.L_1583:
        /*0090*/ 	.byte	0x04, 0x1c
        /*0092*/ 	.short	(.L_1585 - .L_1584)


	//   ....[0]....
.L_1584:
        /*0094*/ 	.word	0x00000070


	//   ....[1]....
        /*0098*/ 	.word	0x00004ea0


	//----- nvinfo : EIATTR_MAX_THREADS
	.align		4
.L_1585:
        /*009c*/ 	.byte	0x04, 0x05
        /*009e*/ 	.short	(.L_1587 - .L_1586)
.L_1586:
        /*00a0*/ 	.word	0x00000080
        /*00a4*/ 	.word	0x00000001
        /*00a8*/ 	.word	0x00000001


	//----- nvinfo : EIATTR_CRS_STACK_SIZE
	.align		4
.L_1587:
        /*00ac*/ 	.byte	0x04, 0x1e
        /*00ae*/ 	.short	(.L_1589 - .L_1588)
.L_1588:
        /*00b0*/ 	.word	0x00000000
.L_1589:


//--------------------- .nv.info._Z35group_norm_nhwc_fwd_one_pass_kernelI11Fp32IOBf16WLi64ELi8ELi128EEv26Group_norm_nhwc_fwd_params --------------------------
	.section	.nv.info._Z35group_norm_nhwc_fwd_one_pass_kernelI11Fp32IOBf16WLi64ELi8ELi128EEv26Group_norm_nhwc_fwd_params,"",@"SHT_CUDA_INFO"
	.sectionflags	@""
	.align	4


	//----- nvinfo : EIATTR_CUDA_API_VERSION
	.align		4
        /*0000*/ 	.byte	0x04, 0x37
        /*0002*/ 	.short	(.L_1591 - .L_1590)
.L_1590:
        /*0004*/ 	.word	0x00000082


	//----- nvinfo : EIATTR_SW2861232_WAR
	.align		4
.L_1591:
        /*0008*/ 	.byte	0x01, 0x35
	.zero		2


	//----- nvinfo : EIATTR_PARAM_CBANK
	.align		4
        /*000c*/ 	.byte	0x04, 0x0a
        /*000e*/ 	.short	(.L_1593 - .L_1592)
	.align		4
.L_1592:
        /*0010*/ 	.word	index@(.nv.constant0._Z35group_norm_nhwc_fwd_one_pass_kernelI11Fp32IOBf16WLi64ELi8ELi128EEv26Group_norm_nhwc_fwd_params)
        /*0014*/ 	.short	0x0160
        /*0016*/ 	.short	0x00a0


	//----- nvinfo : EIATTR_CBANK_PARAM_SIZE
	.align		4
.L_1593:
        /*0018*/ 	.byte	0x03, 0x19
        /*001a*/ 	.short	0x00a0


	//----- nvinfo : EIATTR_KPARAM_INFO
	.align		4
        /*001c*/ 	.byte	0x04, 0x17
        /*001e*/ 	.short	(.L_1595 - .L_1594)
.L_1594:
        /*0020*/ 	.word	0x00000000
        /*0024*/ 	.short	0x0000
        /*0026*/ 	.short	0x0000
        /*0028*/ 	.byte	0x00, 0xf0, 0x81, 0x02


	//----- nvinfo : EIATTR_MAXREG_COUNT
	.align		4
.L_1595:
        /*002c*/ 	.byte	0x03, 0x1b
        /*002e*/ 	.short	0x00ff


	//----- nvinfo : EIATTR_NUM_BARRIERS
	.align		4
        /*0030*/ 	.byte	0x02, 0x4c
        /*0032*/ 	.byte	0x01
	.zero		1


	//----- nvinfo : EIATTR_MERCURY_ISA_VERSION
	.align		4
        /*0034*/ 	.byte	0x03, 0x5f
        /*0036*/ 	.short	0x0000


	//----- nvinfo : EIATTR_COOP_GROUP_MASK_REGIDS
	.align		4
        /*0038*/ 	.byte	0x04, 0x29
        /*003a*/ 	.short	(.L_1597 - .L_1596)


	//   ....[0]....
.L_1596:
        /*003c*/ 	.word	0xffffffff


	//   ....[1]....
        /*0040*/ 	.word	0xffffffff


	//   ....[2]....
        /*0044*/ 	.word	0xffffffff


	//   ....[3]....
        /*0048*/ 	.word	0xffffffff


	//   ....[4]....
        /*004c*/ 	.word	0xffffffff


	//   ....[5]....
        /*0050*/ 	.word	0xffffffff


	//   ....[6]....
        /*0054*/ 	.word	0xffffffff


	//   ....[7]....
        /*0058*/ 	.word	0xffffffff


	//   ....[8]....
        /*005c*/ 	.word	0xffffffff


	//   ....[9]....
        /*0060*/ 	.word	0xffffffff


	//----- nvinfo : EIATTR_COOP_GROUP_INSTR_OFFSETS
	.align		4
.L_1597:
        /*0064*/ 	.byte	0x04, 0x28
        /*0066*/ 	.short	(.L_1599 - .L_1598)


	//   ....[0]....
.L_1598:
        /*0068*/ 	.word	0x00000620


	//   ....[1]....
        /*006c*/ 	.word	0x00000630


	//   ....[2]....
        /*0070*/ 	.word	0x00000660


	//   ....[3]....
        /*0074*/ 	.word	0x00000680


	//   ....[4]....
        /*0078*/ 	.word	0x000006b0


	//   ....[5]....
        /*007c*/ 	.word	0x000006d0


	//   ....[6]....
        /*0080*/ 	.word	0x00000700


	//   ....[7]....
        /*0084*/ 	.word	0x00000720


	//   ....[8]....
        /*0088*/ 	.word	0x00000750


	//   ....[9]....
        /*008c*/ 	.word	0x00000770


	//----- nvinfo : EIATTR_EXIT_INSTR_OFFSETS
	.align		4
.L_1599:
        /*0090*/ 	.byte	0x04, 0x1c
        /*0092*/ 	.short	(.L_1601 - .L_1600)


	//   ....[0]....
.L_1600:
        /*0094*/ 	.word	0x00000070


	//   ....[1]....
        /*0098*/ 	.word	0x00002090


	//----- nvinfo : EIATTR_MAX_THREADS
	.align		4
.L_1601:
        /*009c*/ 	.byte	0x04, 0x05
        /*009e*/ 	.short	(.L_1603 - .L_1602)
.L_1602:
        /*00a0*/ 	.word	0x00000080
        /*00a4*/ 	.word	0x00000001
        /*00a8*/ 	.word	0x00000001


	//----- nvinfo : EIATTR_CRS_STACK_SIZE
	.align		4
.L_1603:
        /*00ac*/ 	.byte	0x04, 0x1e
        /*00ae*/ 	.short	(.L_1605 - .L_1604)
.L_1604:
        /*00b0*/ 	.word	0x00000000
.L_1605:


//--------------------- .nv.info._Z35group_norm_nhwc_fwd_one_pass_kernelI11Fp32IOBf16WLi128ELi8ELi128EEv26Group_norm_nhwc_fwd_params --------------------------
	.section	.nv.info._Z35group_norm_nhwc_fwd_one_pass_kernelI11Fp32IOBf16WLi128ELi8ELi128EEv26Group_norm_nhwc_fwd_params,"",@"SHT_CUDA_INFO"
	.sectionflags	@""
	.align	4


	//----- nvinfo : EIATTR_CUDA_API_VERSION
	.align		4
        /*0000*/ 	.byte	0x04, 0x37
        /*0002*/ 	.short	(.L_1607 - .L_1606)
.L_1606:
        /*0004*/ 	.word	0x00000082


	//----- nvinfo : EIATTR_SW2861232_WAR
	.align		4
.L_1607:
        /*0008*/ 	.byte	0x01, 0x35
	.zero		2


	//----- nvinfo : EIATTR_PARAM_CBANK
	.align		4
        /*000c*/ 	.byte	0x04, 0x0a
        /*000e*/ 	.short	(.L_1609 - .L_1608)
	.align		4
.L_1608:
        /*0010*/ 	.word	index@(.nv.constant0._Z35group_norm_nhwc_fwd_one_pass_kernelI11Fp32IOBf16WLi128ELi8ELi128EEv26Group_norm_nhwc_fwd_params)
        /*0014*/ 	.short	0x0160
        /*0016*/ 	.short	0x00a0


	//----- nvinfo : EIATTR_CBANK_PARAM_SIZE
	.align		4
.L_1609:
        /*0018*/ 	.byte	0x03, 0x19
        /*001a*/ 	.short	0x00a0


	//----- nvinfo : EIATTR_KPARAM_INFO
	.align		4
        /*001c*/ 	.byte	0x04, 0x17
        /*001e*/ 	.short	(.L_1611 - .L_1610)
.L_1610:
        /*0020*/ 	.word	0x00000000
        /*0024*/ 	.short	0x0000
        /*0026*/ 	.short	0x0000
        /*0028*/ 	.byte	0x00, 0xf0, 0x81, 0x02


	//----- nvinfo : EIATTR_MAXREG_COUNT
	.align		4
.L_1611:
        /*002c*/ 	.byte	0x03, 0x1b
        /*002e*/ 	.short	0x00ff


	//----- nvinfo : EIATTR_NUM_BARRIERS
	.align		4
        /*0030*/ 	.byte	0x02, 0x4c
        /*0032*/ 	.byte	0x01
	.zero		1


	//----- nvinfo : EIATTR_MERCURY_ISA_VERSION
	.align		4
        /*0034*/ 	.byte	0x03, 0x5f
        /*0036*/ 	.short	0x0000


	//----- nvinfo : EIATTR_COOP_GROUP_MASK_REGIDS
	.align		4
        /*0038*/ 	.byte	0x04, 0x29
        /*003a*/ 	.short	(.L_1613 - .L_1612)


	//   ....[0]....
.L_1612:
        /*003c*/ 	.word	0xffffffff


	//   ....[1]....
        /*0040*/ 	.word	0xffffffff


	//   ....[2]....
        /*0044*/ 	.word	0xffffffff


	//   ....[3]....
        /*0048*/ 	.word	0xffffffff


	//   ....[4]....
        /*004c*/ 	.word	0xffffffff


	//   ....[5]....
        /*0050*/ 	.word	0xffffffff


	//   ....[6]....
        /*0054*/ 	.word	0xffffffff


	//   ....[7]....
        /*0058*/ 	.word	0xffffffff


	//   ....[8]....
        /*005c*/ 	.word	0xffffffff


	//   ....[9]....
        /*0060*/ 	.word	0xffffffff


	//----- nvinfo : EIATTR_COOP_GROUP_INSTR_OFFSETS
	.align		4
.L_1613:
        /*0064*/ 	.byte	0x04, 0x28
        /*0066*/ 	.short	(.L_1615 - .L_1614)


	//   ....[0]....
.L_1614:
        /*0068*/ 	.word	0x00000880


	//   ....[1]....
        /*006c*/ 	.word	0x00000890


	//   ....[2]....
        /*0070*/ 	.word	0x000008c0


	//   ....[3]....
        /*0074*/ 	.word	0x000008d0


	//   ....[4]....
        /*0078*/ 	.word	0x00000910


	//   ....[5]....
        /*007c*/ 	.word	0x00000920


	//   ....[6]....
        /*0080*/ 	.word	0x00000960


	//   ....[7]....
        /*0084*/ 	.word	0x00000970


	//   ....[8]....
        /*0088*/ 	.word	0x000009b0


	//   ....[9]....
        /*008c*/ 	.word	0x000009c0


	//----- nvinfo : EIATTR_EXIT_INSTR_OFFSETS
	.align		4
.L_1615:
        /*0090*/ 	.byte	0x04, 0x1c
        /*0092*/ 	.short	(.L_1617 - .L_1616)


	//   ....[0]....
.L_1616:
        /*0094*/ 	.word	0x00000070


	//   ....[1]....
        /*0098*/ 	.word	0x00002760


	//----- nvinfo : EIATTR_MAX_THREADS
	.align		4
.L_1617:
        /*009c*/ 	.byte	0x04, 0x05
        /*009e*/ 	.short	(.L_1619 - .L_1618)
.L_1618:
        /*00a0*/ 	.word	0x00000080
        /*00a4*/ 	.word	0x00000001
        /*00a8*/ 	.word	0x00000001


	//----- nvinfo : EIATTR_CRS_STACK_SIZE
	.align		4
.L_1619:
        /*00ac*/ 	.byte	0x04, 0x1e
        /*00ae*/ 	.short	(.L_1621 - .L_1620)
.L_1620:
        /*00b0*/ 	.word	0x00000000
.L_1621:


//--------------------- .nv.info._Z35group_norm_nhwc_fwd_one_pass_kernelI11Fp32IOBf16WLi256ELi8ELi128EEv26Group_norm_nhwc_fwd_params --------------------------
	.section	.nv.info._Z35group_norm_nhwc_fwd_one_pass_kernelI11Fp32IOBf16WLi256ELi8ELi128EEv26Group_norm_nhwc_fwd_params,"",@"SHT_CUDA_INFO"
	.sectionflags	@""
	.align	4


	//----- nvinfo : EIATTR_CUDA_API_VERSION
	.align		4
        /*0000*/ 	.byte	0x04, 0x37
        /*0002*/ 	.short	(.L_1623 - .L_1622)
.L_1622:
        /*0004*/ 	.word	0x00000082


	//----- nvinfo : EIATTR_SW2861232_WAR
	.align		4
.L_1623:
        /*0008*/ 	.byte	0x01, 0x35
	.zero		2


	//----- nvinfo : EIATTR_PARAM_CBANK
	.align		4
        /*000c*/ 	.byte	0x04, 0x0a
        /*000e*/ 	.short	(.L_1625 - .L_1624)
	.align		4
.L_1624:
        /*0010*/ 	.word	index@(.nv.constant0._Z35group_norm_nhwc_fwd_one_pass_kernelI11Fp32IOBf16WLi256ELi8ELi128EEv26Group_norm_nhwc_fwd_params)
        /*0014*/ 	.short	0x0160
        /*0016*/ 	.short	0x00a0


	//----- nvinfo : EIATTR_CBANK_PARAM_SIZE
	.align		4
.L_1625:
        /*0018*/ 	.byte	0x03, 0x19
        /*001a*/ 	.short	0x00a0


	//----- nvinfo : EIATTR_KPARAM_INFO
	.align		4
        /*001c*/ 	.byte	0x04, 0x17
        /*001e*/ 	.short	(.L_1627 - .L_1626)
.L_1626:
        /*0020*/ 	.word	0x00000000
        /*0024*/ 	.short	0x0000
        /*0026*/ 	.short	0x0000
        /*0028*/ 	.byte	0x00, 0xf0, 0x81, 0x02


	//----- nvinfo : EIATTR_MAXREG_COUNT
	.align		4
.L_1627:
        /*002c*/ 	.byte	0x03, 0x1b
        /*002e*/ 	.short	0x00ff


	//----- nvinfo : EIATTR_NUM_BARRIERS
	.align		4
        /*0030*/ 	.byte	0x02, 0x4c
        /*0032*/ 	.byte	0x01
	.zero		1


	//----- nvinfo : EIATTR_MERCURY_ISA_VERSION
	.align		4
        /*0034*/ 	.byte	0x03, 0x5f
        /*0036*/ 	.short	0x0000


	//----- nvinfo : EIATTR_COOP_GROUP_MASK_REGIDS
	.align		4
        /*0038*/ 	.byte	0x04, 0x29
        /*003a*/ 	.short	(.L_1629 - .L_1628)


	//   ....[0]....
.L_1628:
        /*003c*/ 	.word	0xffffffff


	//   ....[1]....
        /*0040*/ 	.word	0xffffffff


	//   ....[2]....
        /*0044*/ 	.word	0xffffffff


	//   ....[3]....
        /*0048*/ 	.word	0xffffffff


	//   ....[4]....
        /*004c*/ 	.word	0xffffffff


	//   ....[5]....
        /*0050*/ 	.word	0xffffffff


	//   ....[6]....
        /*0054*/ 	.word	0xffffffff


	//   ....[7]....
        /*0058*/ 	.word	0xffffffff


	//   ....[8]....
        /*005c*/ 	.word	0xffffffff


	//   ....[9]....
        /*0060*/ 	.word	0xffffffff


	//----- nvinfo : EIATTR_COOP_GROUP_INSTR_OFFSETS
	.align		4
.L_1629:
        /*0064*/ 	.byte	0x04, 0x28
        /*0066*/ 	.short	(.L_1631 - .L_1630)


	//   ....[0]....
.L_1630:
        /*0068*/ 	.word	0x00000d70


	//   ....[1]....
        /*006c*/ 	.word	0x00000d80


	//   ....[2]....
        /*0070*/ 	.word	0x00000db0


	//   ....[3]....
        /*0074*/ 	.word	0x00000dc0


	//   ....[4]....
        /*0078*/ 	.word	0x00000e00


	//   ....[5]....
        /*007c*/ 	.word	0x00000e10


	//   ....[6]....
        /*0080*/ 	.word	0x00000e50


	//   ....[7]....
        /*0084*/ 	.word	0x00000e60


	//   ....[8]....
        /*0088*/ 	.word	0x00000ea0


	//   ....[9]....
        /*008c*/ 	.word	0x00000eb0


	//----- nvinfo : EIATTR_EXIT_INSTR_OFFSETS
	.align		4
.L_1631:
        /*0090*/ 	.byte	0x04, 0x1c
        /*0092*/ 	.short	(.L_1633 - .L_1632)


	//   ....[0]....
.L_1632:
        /*0094*/ 	.word	0x00000070


	//   ....[1]....
        /*0098*/ 	.word	0x00003340


	//----- nvinfo : EIATTR_MAX_THREADS
	.align		4
.L_1633:
        /*009c*/ 	.byte	0x04, 0x05
        /*009e*/ 	.short	(.L_1635 - .L_1634)
.L_1634:
        /*00a0*/ 	.word	0x00000080
        /*00a4*/ 	.word	0x00000001
        /*00a8*/ 	.word	0x00000001


	//----- nvinfo : EIATTR_CRS_STACK_SIZE
	.align		4
.L_1635:
        /*00ac*/ 	.byte	0x04, 0x1e
        /*00ae*/ 	.short	(.L_1637 - .L_1636)
.L_1636:
        /*00b0*/ 	.word	0x00000000
.L_1637:


//--------------------- .nv.info._Z35group_norm_nhwc_fwd_one_pass_kernelI11Fp32IOBf16WLi512ELi8ELi128EEv26Group_norm_nhwc_fwd_params --------------------------
	.section	.nv.info._Z35group_norm_nhwc_fwd_one_pass_kernelI11Fp32IOBf16WLi512ELi8ELi128EEv26Group_norm_nhwc_fwd_params,"",@"SHT_CUDA_INFO"
	.sectionflags	@""
	.align	4


	//----- nvinfo : EIATTR_CUDA_API_VERSION
	.align		4
        /*0000*/ 	.byte	0x04, 0x37
        /*0002*/ 	.short	(.L_1639 - .L_1638)
.L_1638:
        /*0004*/ 	.word	0x00000082


	//----- nvinfo : EIATTR_SW2861232_WAR
	.align		4
.L_1639:
        /*0008*/ 	.byte	0x01, 0x35
	.zero		2


	//----- nvinfo : EIATTR_PARAM_CBANK
	.align		4
        /*000c*/ 	.byte	0x04, 0x0a
        /*000e*/ 	.short	(.L_1641 - .L_1640)
	.align		4
.L_1640:
        /*0010*/ 	.word	index@(.nv.constant0._Z35group_norm_nhwc_fwd_one_pass_kernelI11Fp32IOBf16WLi512ELi8ELi128EEv26Group_norm_nhwc_fwd_params)
        /*0014*/ 	.short	0x0160
        /*0016*/ 	.short	0x00a0


	//----- nvinfo : EIATTR_CBANK_PARAM_SIZE
	.align		4
.L_1641:
        /*0018*/ 	.byte	0x03, 0x19
        /*001a*/ 	.short	0x00a0


	//----- nvinfo : EIATTR_KPARAM_INFO
	.align		4
        /*001c*/ 	.byte	0x04, 0x17
        /*001e*/ 	.short	(.L_1643 - .L_1642)
.L_1642:
        /*0020*/ 	.word	0x00000000
        /*0024*/ 	.short	0x0000
        /*0026*/ 	.short	0x0000
        /*0028*/ 	.byte	0x00, 0xf0, 0x81, 0x02


	//----- nvinfo : EIATTR_MAXREG_COUNT
	.align		4
.L_1643:
        /*002c*/ 	.byte	0x03, 0x1b
        /*002e*/ 	.short	0x00ff


	//----- nvinfo : EIATTR_NUM_BARRIERS
	.align		4
        /*0030*/ 	.byte	0x02, 0x4c
        /*0032*/ 	.byte	0x01
	.zero		1


	//----- nvinfo : EIATTR_MERCURY_ISA_VERSION
	.align		4
        /*0034*/ 	.byte	0x03, 0x5f
        /*0036*/ 	.short	0x0000


	//----- nvinfo : EIATTR_COOP_GROUP_MASK_REGIDS
	.align		4
        /*0038*/ 	.byte	0x04, 0x29
        /*003a*/ 	.short	(.L_1645 - .L_1644)


	//   ....[0]....
.L_1644:
        /*003c*/ 	.word	0xffffffff


	//   ....[1]....
        /*0040*/ 	.word	0xffffffff


	//   ....[2]....
        /*0044*/ 	.word	0xffffffff


	//   ....[3]....
        /*0048*/ 	.word	0xffffffff


	//   ....[4]....
        /*004c*/ 	.word	0xffffffff


	//   ....[5]....
        /*0050*/ 	.word	0xffffffff


	//   ....[6]....
        /*0054*/ 	.word	0xffffffff


	//   ....[7]....
        /*0058*/ 	.word	0xffffffff


	//   ....[8]....
        /*005c*/ 	.word	0xffffffff


	//   ....[9]....
        /*0060*/ 	.word	0xffffffff


	//----- nvinfo : EIATTR_COOP_GROUP_INSTR_OFFSETS
	.align		4
.L_1645:
        /*0064*/ 	.byte	0x04, 0x28
        /*0066*/ 	.short	(.L_1647 - .L_1646)


	//   ....[0]....
.L_1646:
        /*0068*/ 	.word	0x000019a0


	//   ....[1]....
        /*006c*/ 	.word	0x000019b0


	//   ....[2]....
        /*0070*/ 	.word	0x000019e0


	//   ....[3]....
        /*0074*/ 	.word	0x000019f0


	//   ....[4]....
        /*0078*/ 	.word	0x00001a30


	//   ....[5]....
        /*007c*/ 	.word	0x00001a40


	//   ....[6]....
        /*0080*/ 	.word	0x00001a80


	//   ....[7]....
        /*0084*/ 	.word	0x00001a90


	//   ....[8]....
        /*0088*/ 	.word	0x00001ad0


	//   ....[9]....
        /*008c*/ 	.word	0x00001ae0


	//----- nvinfo : EIATTR_EXIT_INSTR_OFFSETS
	.align		4
.L_1647:
        /*0090*/ 	.byte	0x04, 0x1c
        /*0092*/ 	.short	(.L_1649 - .L_1648)


	//   ....[0]....
.L_1648:
        /*0094*/ 	.word	0x00000070


	//   ....[1]....
        /*0098*/ 	.word	0x00004f00


	//----- nvinfo : EIATTR_MAX_THREADS
	.align		4
.L_1649:
        /*009c*/ 	.byte	0x04, 0x05
        /*009e*/ 	.short	(.L_1651 - .L_1650)
.L_1650:
        /*00a0*/ 	.word	0x00000080
        /*00a4*/ 	.word	0x00000001
        /*00a8*/ 	.word	0x00000001


	//----- nvinfo : EIATTR_CRS_STACK_SIZE
	.align		4
.L_1651:
        /*00ac*/ 	.byte	0x04, 0x1e
        /*00ae*/ 	.short	(.L_1653 - .L_1652)
.L_1652:
        /*00b0*/ 	.word	0x00000000
.L_1653:


//--------------------- .nv.info._Z35group_norm_nhwc_fwd_one_pass_kernelI11Fp32IOFp16WLi64ELi8ELi128EEv26Group_norm_nhwc_fwd_params --------------------------
	.section	.nv.info._Z35group_norm_nhwc_fwd_one_pass_kernelI11Fp32IOFp16WLi64ELi8ELi128EEv26Group_norm_nhwc_fwd_params,"",@"SHT_CUDA_INFO"
	.sectionflags	@""
	.align	4


	//----- nvinfo : EIATTR_CUDA_API_VERSION
	.align		4
        /*0000*/ 	.byte	0x04, 0x37
        /*0002*/ 	.short	(.L_1655 - .L_1654)
.L_1654:
        /*0004*/ 	.word	0x00000082


	//----- nvinfo : EIATTR_SW2861232_WAR
	.align		4
.L_1655:
        /*0008*/ 	.byte	0x01, 0x35
	.zero		2


	//----- nvinfo : EIATTR_PARAM_CBANK
	.align		4
        /*000c*/ 	.byte	0x04, 0x0a
        /*000e*/ 	.short	(.L_1657 - .L_1656)
	.align		4
.L_1656:
        /*0010*/ 	.word	index@(.nv.constant0._Z35group_norm_nhwc_fwd_one_pass_kernelI11Fp32IOFp16WLi64ELi8ELi128EEv26Group_norm_nhwc_fwd_params)
        /*0014*/ 	.short	0x0160
        /*0016*/ 	.short	0x00a0


	//----- nvinfo : EIATTR_CBANK_PARAM_SIZE
	.align		4
.L_1657:
        /*0018*/ 	.byte	0x03, 0x19
        /*001a*/ 	.short	0x00a0


	//----- nvinfo : EIATTR_KPARAM_INFO
	.align		4
        /*001c*/ 	.byte	0x04, 0x17
        /*001e*/ 	.short	(.L_1659 - .L_1658)
.L_1658:
        /*0020*/ 	.word	0x00000000
        /*0024*/ 	.short	0x0000
        /*0026*/ 	.short	0x0000
        /*0028*/ 	.byte	0x00, 0xf0, 0x81, 0x02


	//----- nvinfo : EIATTR_MAXREG_COUNT
	.align		4
.L_1659:
        /*002c*/ 	.byte	0x03, 0x1b
        /*002e*/ 	.short	0x00ff


	//----- nvinfo : EIATTR_NUM_BARRIERS
	.align		4
        /*0030*/ 	.byte	0x02, 0x4c
        /*0032*/ 	.byte	0x01
	.zero		1


	//----- nvinfo : EIATTR_MERCURY_ISA_VERSION
	.align		4
        /*0034*/ 	.byte	0x03, 0x5f
        /*0036*/ 	.short	0x0000


	//----- nvinfo : EIATTR_COOP_GROUP_MASK_REGIDS
	.align		4
        /*0038*/ 	.byte	0x04, 0x29
        /*003a*/ 	.short	(.L_1661 - .L_1660)


	//   ....[0]....
.L_1660:
        /*003c*/ 	.word	0xffffffff


	//   ....[1]....
        /*0040*/ 	.word	0xffffffff


	//   ....[2]....
        /*0044*/ 	.word	0xffffffff


	//   ....[3]....
        /*0048*/ 	.word	0xffffffff


	//   ....[4]....
        /*004c*/ 	.word	0xffffffff


	//   ....[5]....
        /*0050*/ 	.word	0xffffffff


	//   ....[6]....
        /*0054*/ 	.word	0xffffffff


	//   ....[7]....
        /*0058*/ 	.word	0xffffffff


	//   ....[8]....
        /*005c*/ 	.word	0xffffffff


	//   ....[9]....
        /*0060*/ 	.word	0xffffffff


	//----- nvinfo : EIATTR_COOP_GROUP_INSTR_OFFSETS
	.align		4
.L_1661:
        /*0064*/ 	.byte	0x04, 0x28
        /*0066*/ 	.short	(.L_1663 - .L_1662)


	//   ....[0]....
.L_1662:
        /*0068*/ 	.word	0x00000620


	//   ....[1]....
        /*006c*/ 	.word	0x00000630


	//   ....[2]....
        /*0070*/ 	.word	0x00000660


	//   ....[3]....
        /*0074*/ 	.word	0x00000680


	//   ....[4]....
        /*0078*/ 	.word	0x000006b0


	//   ....[5]....
        /*007c*/ 	.word	0x000006d0


	//   ....[6]....
        /*0080*/ 	.word	0x00000700


	//   ....[7]....
        /*0084*/ 	.word	0x00000720


	//   ....[8]....
        /*0088*/ 	.word	0x00000750


	//   ....[9]....
        /*008c*/ 	.word	0x00000770


	//----- nvinfo : EIATTR_EXIT_INSTR_OFFSETS
	.align		4
.L_1663:
        /*0090*/ 	.byte	0x04, 0x1c
        /*0092*/ 	.short	(.L_1665 - .L_1664)


	//   ....[0]....
.L_1664:
        /*0094*/ 	.word	0x00000070


	//   ....[1]....
        /*0098*/ 	.word	0x00002090


	//----- nvinfo : EIATTR_MAX_THREADS
	.align		4
.L_1665:
        /*009c*/ 	.byte	0x04, 0x05
        /*009e*/ 	.short	(.L_1667 - .L_1666)
.L_1666:
        /*00a0*/ 	.word	0x00000080
        /*00a4*/ 	.word	0x00000001
        /*00a8*/ 	.word	0x00000001


	//----- nvinfo : EIATTR_CRS_STACK_SIZE
	.align		4
.L_1667:
        /*00ac*/ 	.byte	0x04, 0x1e
        /*00ae*/ 	.short	(.L_1669 - .L_1668)
.L_1668:
        /*00b0*/ 	.word	0x00000000
.L_1669:


//--------------------- .nv.info._Z35group_norm_nhwc_fwd_one_pass_kernelI11Fp32IOFp16WLi128ELi8ELi128EEv26Group_norm_nhwc_fwd_params --------------------------
	.section	.nv.info._Z35group_norm_nhwc_fwd_one_pass_kernelI11Fp32IOFp16WLi128ELi8ELi128EEv26Group_norm_nhwc_fwd_params,"",@"SHT_CUDA_INFO"
	.sectionflags	@""
	.align	4


	//----- nvinfo : EIATTR_CUDA_API_VERSION
	.align		4
        /*0000*/ 	.byte	0x04, 0x37
        /*0002*/ 	.short	(.L_1671 - .L_1670)
.L_1670:
        /*0004*/ 	.word	0x00000082


	//----- nvinfo : EIATTR_SW2861232_WAR
	.align		4
.L_1671:
        /*0008*/ 	.byte	0x01, 0x35
	.zero		2


	//----- nvinfo : EIATTR_PARAM_CBANK
	.align		4
        /*000c*/ 	.byte	0x04, 0x0a
        /*000e*/ 	.short	(.L_1673 - .L_1672)
	.align		4
.L_1672:
        /*0010*/ 	.word	index@(.nv.constant0._Z35group_norm_nhwc_fwd_one_pass_kernelI11Fp32IOFp16WLi128ELi8ELi128EEv26Group_norm_nhwc_fwd_params)
        /*0014*/ 	.short	0x0160
        /*0016*/ 	.short	0x00a0


	//----- nvinfo : EIATTR_CBANK_PARAM_SIZE
	.align		4
.L_1673:
        /*0018*/ 	.byte	0x03, 0x19
        /*001a*/ 	.short	0x00a0


	//----- nvinfo : EIATTR_KPARAM_INFO
	.align		4
        /*001c*/ 	.byte	0x04, 0x17
        /*001e*/ 	.short	(.L_1675 - .L_1674)
.L_1674:
        /*0020*/ 	.word	0x00000000
        /*0024*/ 	.short	0x0000
        /*0026*/ 	.short	0x0000
        /*0028*/ 	.byte	0x00, 0xf0, 0x81, 0x02


	//----- nvinfo : EIATTR_MAXREG_COUNT
	.align		4
.L_1675:
        /*002c*/ 	.byte	0x03, 0x1b
        /*002e*/ 	.short	0x00ff


	//----- nvinfo : EIATTR_NUM_BARRIERS
	.align		4
        /*0030*/ 	.byte	0x02, 0x4c
        /*0032*/ 	.byte	0x01
	.zero		1


	//----- nvinfo : EIATTR_MERCURY_ISA_VERSION
	.align		4
        /*0034*/ 	.byte	0x03, 0x5f
        /*0036*/ 	.short	0x0000


	//----- nvinfo : EIATTR_COOP_GROUP_MASK_REGIDS
	.align		4
        /*0038*/ 	.byte	0x04, 0x29
        /*003a*/ 	.short	(.L_1677 - .L_1676)


	//   ....[0]....
.L_1676:
        /*003c*/ 	.word	0xffffffff


	//   ....[1]....
        /*0040*/ 	.word	0xffffffff


	//   ....[2]....
        /*0044*/ 	.word	0xffffffff


	//   ....[3]....
        /*0048*/ 	.word	0xffffffff


	//   ....[4]....
        /*004c*/ 	.word	0xffffffff


	//   ....[5]....
        /*0050*/ 	.word	0xffffffff


	//   ....[6]....
        /*0054*/ 	.word	0xffffffff


	//   ....[7]....
        /*0058*/ 	.word	0xffffffff


	//   ....[8]....
        /*005c*/ 	.word	0xffffffff


	//   ....[9]....
        /*0060*/ 	.word	0xffffffff


	//----- nvinfo : EIATTR_COOP_GROUP_INSTR_OFFSETS
	.align		4
.L_1677:
        /*0064*/ 	.byte	0x04, 0x28
        /*0066*/ 	.short	(.L_1679 - .L_1678)


	//   ....[0]....
.L_1678:
        /*0068*/ 	.word	0x00000880


	//   ....[1]....
        /*006c*/ 	.word	0x00000890


	//   ....[2]....
        /*0070*/ 	.word	0x000008c0


	//   ....[3]....
        /*0074*/ 	.word	0x000008d0


	//   ....[4]....
        /*0078*/ 	.word	0x00000910


	//   ....[5]....
        /*007c*/ 	.word	0x00000920


	//   ....[6]....
        /*0080*/ 	.word	0x00000960


	//   ....[7]....
        /*0084*/ 	.word	0x00000970


	//   ....[8]....
        /*0088*/ 	.word	0x000009b0


	//   ....[9]....
        /*008c*/ 	.word	0x000009c0


	//----- nvinfo : EIATTR_EXIT_INSTR_OFFSETS
	.align		4
.L_1679:
        /*0090*/ 	.byte	0x04, 0x1c
        /*0092*/ 	.short	(.L_1681 - .L_1680)


	//   ....[0]....
.L_1680:
        /*0094*/ 	.word	0x00000070


	//   ....[1]....
        /*0098*/ 	.word	0x00002760


	//----- nvinfo : EIATTR_MAX_THREADS
	.align		4
.L_1681:
        /*009c*/ 	.byte	0x04, 0x05
        /*009e*/ 	.short	(.L_1683 - .L_1682)
.L_1682:
        /*00a0*/ 	.word	0x00000080
        /*00a4*/ 	.word	0x00000001
        /*00a8*/ 	.word	0x00000001


	//----- nvinfo : EIATTR_CRS_STACK_SIZE
	.align		4
.L_1683:
        /*00ac*/ 	.byte	0x04, 0x1e
        /*00ae*/ 	.short	(.L_1685 - .L_1684)
.L_1684:
        /*00b0*/ 	.word	0x00000000
.L_1685:


//--------------------- .nv.info._Z35group_norm_nhwc_fwd_one_pass_kernelI11Fp32IOFp16WLi256ELi8ELi128EEv26Group_norm_nhwc_fwd_params --------------------------
	.section	.nv.info._Z35group_norm_nhwc_fwd_one_pass_kernelI11Fp32IOFp16WLi256ELi8ELi128EEv26Group_norm_nhwc_fwd_params,"",@"SHT_CUDA_INFO"
	.sectionflags	@""
	.align	4


	//----- nvinfo : EIATTR_CUDA_API_VERSION
	.align		4
        /*0000*/ 	.byte	0x04, 0x37
        /*0002*/ 	.short	(.L_1687 - .L_1686)
.L_1686:
        /*0004*/ 	.word	0x00000082


	//----- nvinfo : EIATTR_SW2861232_WAR
	.align		4
.L_1687:
        /*0008*/ 	.byte	0x01, 0x35
	.zero		2


	//----- nvinfo : EIATTR_PARAM_CBANK
	.align		4
        /*000c*/ 	.byte	0x04, 0x0a
        /*000e*/ 	.short	(.L_1689 - .L_1688)
	.align		4
.L_1688:
        /*0010*/ 	.word	index@(.nv.constant0._Z35group_norm_nhwc_fwd_one_pass_kernelI11Fp32IOFp16WLi256ELi8ELi128EEv26Group_norm_nhwc_fwd_params)
        /*0014*/ 	.short	0x0160
        /*0016*/ 	.short	0x00a0


	//----- nvinfo : EIATTR_CBANK_PARAM_SIZE
	.align		4
.L_1689:
        /*0018*/ 	.byte	0x03, 0x19
        /*001a*/ 	.short	0x00a0


	//----- nvinfo : EIATTR_KPARAM_INFO
	.align		4
        /*001c*/ 	.byte	0x04, 0x17
        /*001e*/ 	.short	(.L_1691 - .L_1690)
.L_1690:
        /*0020*/ 	.word	0x00000000
        /*0024*/ 	.short	0x0000
        /*0026*/ 	.short	0x0000
        /*0028*/ 	.byte	0x00, 0xf0, 0x81, 0x02


	//----- nvinfo : EIATTR_MAXREG_COUNT
	.align		4
.L_1691:
        /*002c*/ 	.byte	0x03, 0x1b
        /*002e*/ 	.short	0x00ff


	//----- nvinfo : EIATTR_NUM_BARRIERS
	.align		4
        /*0030*/ 	.byte	0x02, 0x4c
        /*0032*/ 	.byte	0x01
	.zero		1


	//----- nvinfo : EIATTR_MERCURY_ISA_VERSION
	.align		4
        /*0034*/ 	.byte	0x03, 0x5f
        /*0036*/ 	.short	0x0000


	//----- nvinfo : EIATTR_COOP_GROUP_MASK_REGIDS
	.align		4
        /*0038*/ 	.byte	0x04, 0x29
        /*003a*/ 	.short	(.L_1693 - .L_1692)


	//   ....[0]....
.L_1692:
        /*003c*/ 	.word	0xffffffff


	//   ....[1]....
        /*0040*/ 	.word	0xffffffff


	//   ....[2]....
        /*0044*/ 	.word	0xffffffff


	//   ....[3]....
        /*0048*/ 	.word	0xffffffff


	//   ....[4]....
        /*004c*/ 	.word	0xffffffff


	//   ....[5]....
        /*0050*/ 	.word	0xffffffff


	//   ....[6]....
        /*0054*/ 	.word	0xffffffff


	//   ....[7]....
        /*0058*/ 	.word	0xffffffff


	//   ....[8]....
        /*005c*/ 	.word	0xffffffff


	//   ....[9]....
        /*0060*/ 	.word	0xffffffff


	//----- nvinfo : EIATTR_COOP_GROUP_INSTR_OFFSETS
	.align		4
.L_1693:
        /*0064*/ 	.byte	0x04, 0x28
        /*0066*/ 	.short	(.L_1695 - .L_1694)


	//   ....[0]....
.L_1694:
        /*0068*/ 	.word	0x00000d70


	//   ....[1]....
        /*006c*/ 	.word	0x00000d80


	//   ....[2]....
        /*0070*/ 	.word	0x00000db0


	//   ....[3]....
        /*0074*/ 	.word	0x00000dc0


	//   ....[4]....
        /*0078*/ 	.word	0x00000e00


	//   ....[5]....
        /*007c*/ 	.word	0x00000e10


	//   ....[6]....
        /*0080*/ 	.word	0x00000e50


	//   ....[7]....
        /*0084*/ 	.word	0x00000e60


	//   ....[8]....
        /*0088*/ 	.word	0x00000ea0


	//   ....[9]....
        /*008c*/ 	.word	0x00000eb0


	//----- nvinfo : EIATTR_EXIT_INSTR_OFFSETS
	.align		4
.L_1695:
        /*0090*/ 	.byte	0x04, 0x1c
        /*0092*/ 	.short	(.L_1697 - .L_1696)


	//   ....[0]....
.L_1696:
        /*0094*/ 	.word	0x00000070


	//   ....[1]....
        /*0098*/ 	.word	0x00003340


	//----- nvinfo : EIATTR_MAX_THREADS
	.align		4
.L_1697:
        /*009c*/ 	.byte	0x04, 0x05
        /*009e*/ 	.short	(.L_1699 - .L_1698)
.L_1698:
        /*00a0*/ 	.word	0x00000080
        /*00a4*/ 	.word	0x00000001
        /*00a8*/ 	.word	0x00000001


	//----- nvinfo : EIATTR_CRS_STACK_SIZE
	.align		4
.L_1699:
        /*00ac*/ 	.byte	0x04, 0x1e
        /*00ae*/ 	.short	(.L_1701 - .L_1700)
.L_1700:
        /*00b0*/ 	.word	0x00000000
.L_1701:


//--------------------- .nv.info._Z35group_norm_nhwc_fwd_one_pass_kernelI11Fp32IOFp16WLi512ELi8ELi128EEv26Group_norm_nhwc_fwd_params --------------------------
	.section	.nv.info._Z35group_norm_nhwc_fwd_one_pass_kernelI11Fp32IOFp16WLi512ELi8ELi128EEv26Group_norm_nhwc_fwd_params,"",@"SHT_CUDA_INFO"
	.sectionflags	@""
	.align	4


	//----- nvinfo : EIATTR_CUDA_API_VERSION
	.align		4
        /*0000*/ 	.byte	0x04, 0x37
        /*0002*/ 	.short	(.L_1703 - .L_1702)
.L_1702:
        /*0004*/ 	.word	0x00000082


	//----- nvinfo : EIATTR_SW2861232_WAR
	.align		4
.L_1703:
        /*0008*/ 	.byte	0x01, 0x35
	.zero		2


	//----- nvinfo : EIATTR_PARAM_CBANK
	.align		4
        /*000c*/ 	.byte	0x04, 0x0a
        /*000e*/ 	.short	(.L_1705 - .L_1704)
	.align		4
.L_1704:
        /*0010*/ 	.word	index@(.nv.constant0._Z35group_norm_nhwc_fwd_one_pass_kernelI11Fp32IOFp16WLi512ELi8ELi128EEv26Group_norm_nhwc_fwd_params)
        /*0014*/ 	.short	0x0160
        /*0016*/ 	.short	0x00a0


	//----- nvinfo : EIATTR_CBANK_PARAM_SIZE
	.align		4
.L_1705:
        /*0018*/ 	.byte	0x03, 0x19
        /*001a*/ 	.short	0x00a0


	//----- nvinfo : EIATTR_KPARAM_INFO
	.align		4
        /*001c*/ 	.byte	0x04, 0x17
        /*001e*/ 	.short	(.L_1707 - .L_1706)
.L_1706:
        /*0020*/ 	.word	0x00000000
        /*0024*/ 	.short	0x0000
        /*0026*/ 	.short	0x0000
        /*0028*/ 	.byte	0x00, 0xf0, 0x81, 0x02


	//----- nvinfo : EIATTR_MAXREG_COUNT
	.align		4
.L_1707:
        /*002c*/ 	.byte	0x03, 0x1b
        /*002e*/ 	.short	0x00ff


	//----- nvinfo : EIATTR_NUM_BARRIERS
	.align		4
        /*0030*/ 	.byte	0x02, 0x4c
        /*0032*/ 	.byte	0x01
	.zero		1


	//----- nvinfo : EIATTR_MERCURY_ISA_VERSION
	.align		4
        /*0034*/ 	.byte	0x03, 0x5f
        /*0036*/ 	.short	0x0000


	//----- nvinfo : EIATTR_COOP_GROUP_MASK_REGIDS
	.align		4
        /*0038*/ 	.byte	0x04, 0x29
        /*003a*/ 	.short	(.L_1709 - .L_1708)


	//   ....[0]....
.L_1708:
        /*003c*/ 	.word	0xffffffff


	//   ....[1]....
        /*0040*/ 	.word	0xffffffff


	//   ....[2]....
        /*0044*/ 	.word	0xffffffff


	//   ....[3]....
        /*0048*/ 	.word	0xffffffff


	//   ....[4]....
        /*004c*/ 	.word	0xffffffff


	//   ....[5]....
        /*0050*/ 	.word	0xffffffff


	//   ....[6]....
        /*0054*/ 	.word	0xffffffff


	//   ....[7]....
        /*0058*/ 	.word	0xffffffff


	//   ....[8]....
        /*005c*/ 	.word	0xffffffff


	//   ....[9]....
        /*0060*/ 	.word	0xffffffff


	//----- nvinfo : EIATTR_COOP_GROUP_INSTR_OFFSETS
	.align		4
.L_1709:
        /*0064*/ 	.byte	0x04, 0x28
        /*0066*/ 	.short	(.L_1711 - .L_1710)


	//   ....[0]....
.L_1710:
        /*0068*/ 	.word	0x000019a0


	//   ....[1]....
        /*006c*/ 	.word	0x000019b0


	//   ....[2]....
        /*0070*/ 	.word	0x000019e0


	//   ....[3]....
        /*0074*/ 	.word	0x000019f0


	//   ....[4]....
        /*0078*/ 	.word	0x00001a30


	//   ....[5]....
        /*007c*/ 	.word	0x00001a40


	//   ....[6]....
        /*0080*/ 	.word	0x00001a80


	//   ....[7]....
        /*0084*/ 	.word	0x00001a90


	//   ....[8]....
        /*0088*/ 	.word	0x00001ad0


	//   ....[9]....
        /*008c*/ 	.word	0x00001ae0


	//----- nvinfo : EIATTR_EXIT_INSTR_OFFSETS
	.align		4
.L_1711:
        /*0090*/ 	.byte	0x04, 0x1c
        /*0092*/ 	.short	(.L_1713 - .L_1712)


	//   ....[0]....
.L_1712:
        /*0094*/ 	.word	0x00000070


	//   ....[1]....
        /*0098*/ 	.word	0x00004f00


	//----- nvinfo : EIATTR_MAX_THREADS
	.align		4
.L_1713:
        /*009c*/ 	.byte	0x04, 0x05
        /*009e*/ 	.short	(.L_1715 - .L_1714)
.L_1714:
        /*00a0*/ 	.word	0x00000080
        /*00a4*/ 	.word	0x00000001
        /*00a8*/ 	.word	0x00000001


	//----- nvinfo : EIATTR_CRS_STACK_SIZE
	.align		4
.L_1715:
        /*00ac*/ 	.byte	0x04, 0x1e
        /*00ae*/ 	.short	(.L_1717 - .L_1716)
.L_1716:
        /*00b0*/ 	.word	0x00000000
.L_1717:


//--------------------- .nv.callgraph             --------------------------
	.section	.nv.callgraph,"",@"SHT_CUDA_CALLGRAPH"
	.align	4
	.sectionentsize	8
	.align		4
        /*0000*/ 	.word	0x00000000
	.align		4
        /*0004*/ 	.word	0xffffffff
	.align		4
        /*0008*/ 	.word	0x00000000
	.align		4
        /*000c*/ 	.word	0xfffffffe
	.align		4
        /*0010*/ 	.word	0x00000000
	.align		4
        /*0014*/ 	.word	0xfffffffd
	.align		4
        /*0018*/ 	.word	0x00000000
	.align		4
        /*001c*/ 	.word	0xfffffffc


//--------------------- .nv.rel.action            --------------------------
	.section	.nv.rel.action,"",@"SHT_CUDA_RELOCINFO"
	.align	8
	.sectionentsize	8
        /*0000*/ 	.byte	0x73, 0x00, 0x00, 0x00, 0x00, 0x00, 0x00, 0x00, 0x00, 0x00, 0x00, 0x11, 0x25, 0x00, 0x05, 0x36


//--------------------- .nv.constant4             --------------------------
	.section	.nv.constant4,"a",@progbits
	.align	8
	.align		8
.nv.constant4:
        /*0000*/ 	.dword	_ZN60_INTERNAL_86efea84_29_group_norm_nhwc_one_pass_8_cu_c154220d4cuda3std3__45__cpo5beginE
	.align		8
        /*0008*/ 	.dword	_ZN60_INTERNAL_86efea84_29_group_norm_nhwc_one_pass_8_cu_c154220d4cuda3std3__45__cpo3endE
	.align		8
        /*0010*/ 	.dword	_ZN60_INTERNAL_86efea84_29_group_norm_nhwc_one_pass_8_cu_c154220d4cuda3std3__45__cpo6cbeginE
	.align		8
        /*0018*/ 	.dword	_ZN60_INTERNAL_86efea84_29_group_norm_nhwc_one_pass_8_cu_c154220d4cuda3std3__45__cpo4cendE
	.align		8
        /*0020*/ 	.dword	_ZN60_INTERNAL_86efea84_29_group_norm_nhwc_one_pass_8_cu_c154220d4cuda3std3__45__cpo6rbeginE
	.align		8
        /*0028*/ 	.dword	_ZN60_INTERNAL_86efea84_29_group_norm_nhwc_one_pass_8_cu_c154220d4cuda3std3__45__cpo4rendE
	.align		8
        /*0030*/ 	.dword	_ZN60_INTERNAL_86efea84_29_group_norm_nhwc_one_pass_8_cu_c154220d4cuda3std3__45__cpo7crbeginE
	.align		8
        /*0038*/ 	.dword	_ZN60_INTERNAL_86efea84_29_group_norm_nhwc_one_pass_8_cu_c154220d4cuda3std3__45__cpo5crendE
	.align		8
        /*0040*/ 	.dword	_ZN60_INTERNAL_86efea84_29_group_norm_nhwc_one_pass_8_cu_c154220d4cuda3std3__462_GLOBAL__N__86efea84_29_group_norm_nhwc_one_pass_8_cu_c154220d6ignoreE
	.align		8
        /*0048*/ 	.dword	_ZN60_INTERNAL_86efea84_29_group_norm_nhwc_one_pass_8_cu_c154220d4cuda3std3__419piecewise_constructE
	.align		8
        /*0050*/ 	.dword	_ZN60_INTERNAL_86efea84_29_group_norm_nhwc_one_pass_8_cu_c154220d4cuda3std3__48in_placeE
	.align		8
        /*0058*/ 	.dword	_ZN60_INTERNAL_86efea84_29_group_norm_nhwc_one_pass_8_cu_c154220d4cuda3std3__420unreachable_sentinelE
	.align		8
        /*0060*/ 	.dword	_ZN60_INTERNAL_86efea84_29_group_norm_nhwc_one_pass_8_cu_c154220d4cuda3std3__47nulloptE
	.align		8
        /*0068*/ 	.dword	_ZN60_INTERNAL_86efea84_29_group_norm_nhwc_one_pass_8_cu_c154220d4cuda3std3__48unexpectE
	.align		8
        /*0070*/ 	.dword	_ZN60_INTERNAL_86efea84_29_group_norm_nhwc_one_pass_8_cu_c154220d4cuda3std6ranges3__45__cpo4swapE
	.align		8
        /*0078*/ 	.dword	_ZN60_INTERNAL_86efea84_29_group_norm_nhwc_one_pass_8_cu_c154220d4cuda3std6ranges3__45__cpo9iter_moveE
	.align		8
        /*0080*/ 	.dword	_ZN60_INTERNAL_86efea84_29_group_norm_nhwc_one_pass_8_cu_c154220d4cuda3std6ranges3__45__cpo5beginE
	.align		8
        /*0088*/ 	.dword	_ZN60_INTERNAL_86efea84_29_group_norm_nhwc_one_pass_8_cu_c154220d4cuda3std6ranges3__45__cpo3endE
	.align		8
        /*0090*/ 	.dword	_ZN60_INTERNAL_86efea84_29_group_norm_nhwc_one_pass_8_cu_c154220d4cuda3std6ranges3__45__cpo6cbeginE
	.align		8
        /*0098*/ 	.dword	_ZN60_INTERNAL_86efea84_29_group_norm_nhwc_one_pass_8_cu_c154220d4cuda3std6ranges3__45__cpo4cendE
	.align		8
        /*00a0*/ 	.dword	_ZN60_INTERNAL_86efea84_29_group_norm_nhwc_one_pass_8_cu_c154220d4cuda3std6ranges3__45__cpo7advanceE
	.align		8
        /*00a8*/ 	.dword	_ZN60_INTERNAL_86efea84_29_group_norm_nhwc_one_pass_8_cu_c154220d4cuda3std6ranges3__45__cpo9iter_swapE
	.align		8
        /*00b0*/ 	.dword	_ZN60_INTERNAL_86efea84_29_group_norm_nhwc_one_pass_8_cu_c154220d4cuda3std6ranges3__45__cpo4nextE
	.align		8
        /*00b8*/ 	.dword	_ZN60_INTERNAL_86efea84_29_group_norm_nhwc_one_pass_8_cu_c154220d4cuda3std6ranges3__45__cpo4prevE
	.align		8
        /*00c0*/ 	.dword	_ZN60_INTERNAL_86efea84_29_group_norm_nhwc_one_pass_8_cu_c154220d4cuda3std6ranges3__45__cpo4dataE
	.align		8
        /*00c8*/ 	.dword	_ZN60_INTERNAL_86efea84_29_group_norm_nhwc_one_pass_8_cu_c154220d4cuda3std6ranges3__45__cpo5cdataE
	.align		8
        /*00d0*/ 	.dword	_ZN60_INTERNAL_86efea84_29_group_norm_nhwc_one_pass_8_cu_c154220d4cuda3std6ranges3__45__cpo4sizeE
	.align		8
        /*00d8*/ 	.dword	_ZN60_INTERNAL_86efea84_29_group_norm_nhwc_one_pass_8_cu_c154220d4cuda3std6ranges3__45__cpo5ssizeE
	.align		8
        /*00e0*/ 	.dword	_ZN60_INTERNAL_86efea84_29_group_norm_nhwc_one_pass_8_cu_c154220d4cuda3std6ranges3__45__cpo8distanceE
	.align		8
        /*00e8*/ 	.dword	_ZN60_INTERNAL_86efea84_29_group_norm_nhwc_one_pass_8_cu_c154220d6thrust23THRUST_300001_SM_800_NS6system6detail10sequential3seqE
	.align		8
        /*00f0*/ 	.dword	_ZN60_INTERNAL_86efea84_29_group_norm_nhwc_one_pass_8_cu_c154220d6thrust23THRUST_300001_SM_800_NS12placeholders2_1E
	.align		8
        /*00f8*/ 	.dword	_ZN60_INTERNAL_86efea84_29_group_norm_nhwc_one_pass_8_cu_c154220d6thrust23THRUST_300001_SM_800_NS12placeholders2_2E
	.align		8
        /*0100*/ 	.dword	_ZN60_INTERNAL_86efea84_29_group_norm_nhwc_one_pass_8_cu_c154220d6thrust23THRUST_300001_SM_800_NS12placeholders2_3E
	.align		8
        /*0108*/ 	.dword	_ZN60_INTERNAL_86efea84_29_group_norm_nhwc_one_pass_8_cu_c154220d6thrust23THRUST_300001_SM_800_NS12placeholders2_4E
	.align		8
        /*0110*/ 	.dword	_ZN60_INTERNAL_86efea84_29_group_norm_nhwc_one_pass_8_cu_c154220d6thrust23THRUST_300001_SM_800_NS12placeholders2_5E
	.align		8
        /*0118*/ 	.dword	_ZN60_INTERNAL_86efea84_29_group_norm_nhwc_one_pass_8_cu_c154220d6thrust23THRUST_300001_SM_800_NS12placeholders2_6E
	.align		8
        /*0120*/ 	.dword	_ZN60_INTERNAL_86efea84_29_group_norm_nhwc_one_pass_8_cu_c154220d6thrust23THRUST_300001_SM_800_NS12placeholders2_7E
	.align		8
        /*0128*/ 	.dword	_ZN60_INTERNAL_86efea84_29_group_norm_nhwc_one_pass_8_cu_c154220d6thrust23THRUST_300001_SM_800_NS12placeholders2_8E
	.align		8
        /*0130*/ 	.dword	_ZN60_INTERNAL_86efea84_29_group_norm_nhwc_one_pass_8_cu_c154220d6thrust23THRUST_300001_SM_800_NS12placeholders2_9E
	.align		8
        /*0138*/ 	.dword	_ZN60_INTERNAL_86efea84_29_group_norm_nhwc_one_pass_8_cu_c154220d6thrust23THRUST_300001_SM_800_NS12placeholders3_10E


//--------------------- .nv.constant0._ZN3cub17CUB_300001_SM_8006detail11EmptyKernelIvEEvv --------------------------
	.section	.nv.constant0._ZN3cub17CUB_300001_SM_8006detail11EmptyKernelIvEEvv,"a",@progbits
	.sectionflags	@""
	.align	4
.nv.constant0._ZN3cub17CUB_300001_SM_8006detail11EmptyKernelIvEEvv:
	.zero		352


//--------------------- .nv.constant0._Z35group_norm_nhwc_bwd_one_pass_kernelI11Bf16IOFp32WLi64ELi8ELi128EEv26Group_norm_nhwc_bwd_params --------------------------
	.section	.nv.constant0._Z35group_norm_nhwc_bwd_one_pass_kernelI11Bf16IOFp32WLi64ELi8ELi128EEv26Group_norm_nhwc_bwd_params,"a",@progbits
	.sectionflags	@""
	.align	4
.nv.constant0._Z35group_norm_nhwc_bwd_one_pass_kernelI11Bf16IOFp32WLi64ELi8ELi128EEv26Group_norm_nhwc_bwd_params:
	.zero		536


//--------------------- .nv.constant0._Z35group_norm_nhwc_bwd_one_pass_kernelI11Bf16IOFp32WLi128ELi8ELi128EEv26Group_norm_nhwc_bwd_params --------------------------
	.section	.nv.constant0._Z35group_norm_nhwc_bwd_one_pass_kernelI11Bf16IOFp32WLi128ELi8ELi128EEv26Group_norm_nhwc_bwd_params,"a",@progbits
	.sectionflags	@""
	.align	4
.nv.constant0._Z35group_norm_nhwc_bwd_one_pass_kernelI11Bf16IOFp32WLi128ELi8ELi128EEv26Group_norm_nhwc_bwd_params:
	.zero		536


//--------------------- .nv.constant0._Z35group_norm_nhwc_bwd_one_pass_kernelI11Bf16IOFp32WLi256ELi8ELi128EEv26Group_norm_nhwc_bwd_params --------------------------
	.section	.nv.constant0._Z35group_norm_nhwc_bwd_one_pass_kernelI11Bf16IOFp32WLi256ELi8ELi128EEv26Group_norm_nhwc_bwd_params,"a",@progbits
	.sectionflags	@""
	.align	4
.nv.constant0._Z35group_norm_nhwc_bwd_one_pass_kernelI11Bf16IOFp32WLi256ELi8ELi128EEv26Group_norm_nhwc_bwd_params:
	.zero		536


//--------------------- .nv.constant0._Z35group_norm_nhwc_bwd_one_pass_kernelI11Bf16IOFp32WLi512ELi8ELi128EEv26Group_norm_nhwc_bwd_params --------------------------
	.section	.nv.constant0._Z35group_norm_nhwc_bwd_one_pass_kernelI11Bf16IOFp32WLi512ELi8ELi128EEv26Group_norm_nhwc_bwd_params,"a",@progbits
	.sectionflags	@""
	.align	4
.nv.constant0._Z35group_norm_nhwc_bwd_one_pass_kernelI11Bf16IOFp32WLi512ELi8ELi128EEv26Group_norm_nhwc_bwd_params:
	.zero		536


//--------------------- .nv.constant0._Z35group_norm_nhwc_bwd_one_pass_kernelI11Bf16IOBf16WLi64ELi8ELi128EEv26Group_norm_nhwc_bwd_params --------------------------
	.section	.nv.constant0._Z35group_norm_nhwc_bwd_one_pass_kernelI11Bf16IOBf16WLi64ELi8ELi128EEv26Group_norm_nhwc_bwd_params,"a",@progbits
	.sectionflags	@""
	.align	4
.nv.constant0._Z35group_norm_nhwc_bwd_one_pass_kernelI11Bf16IOBf16WLi64ELi8ELi128EEv26Group_norm_nhwc_bwd_params:
	.zero		536


//--------------------- .nv.constant0._Z35group_norm_nhwc_bwd_one_pass_kernelI11Bf16IOBf16WLi128ELi8ELi128EEv26Group_norm_nhwc_bwd_params --------------------------
	.section	.nv.constant0._Z35group_norm_nhwc_bwd_one_pass_kernelI11Bf16IOBf16WLi128ELi8ELi128EEv26Group_norm_nhwc_bwd_params,"a",@progbits
	.sectionflags	@""
	.align	4
.nv.constant0._Z35group_norm_nhwc_bwd_one_pass_kernelI11Bf16IOBf16WLi128ELi8ELi128EEv26Group_norm_nhwc_bwd_params:
	.zero		536


//--------------------- .nv.constant0._Z35group_norm_nhwc_bwd_one_pass_kernelI11Bf16IOBf16WLi256ELi8ELi128EEv26Group_norm_nhwc_bwd_params --------------------------
	.section	.nv.constant0._Z35group_norm_nhwc_bwd_one_pass_kernelI11Bf16IOBf16WLi256ELi8ELi128EEv26Group_norm_nhwc_bwd_params,"a",@progbits
	.sectionflags	@""
	.align	4
.nv.constant0._Z35group_norm_nhwc_bwd_one_pass_kernelI11Bf16IOBf16WLi256ELi8ELi128EEv26Group_norm_nhwc_bwd_params:
	.zero		536


//--------------------- .nv.constant0._Z35group_norm_nhwc_bwd_one_pass_kernelI11Bf16IOBf16WLi512ELi8ELi128EEv26Group_norm_nhwc_bwd_params --------------------------
	.section	.nv.constant0._Z35group_norm_nhwc_bwd_one_pass_kernelI11Bf16IOBf16WLi512ELi8ELi128EEv26Group_norm_nhwc_bwd_params,"a",@progbits
	.sectionflags	@""
	.align	4
.nv.constant0._Z35group_norm_nhwc_bwd_one_pass_kernelI11Bf16IOBf16WLi512ELi8ELi128EEv26Group_norm_nhwc_bwd_params:
	.zero		536


//--------------------- .nv.constant0._Z35group_norm_nhwc_bwd_one_pass_kernelI11Bf16IOFp16WLi64ELi8ELi128EEv26Group_norm_nhwc_bwd_params --------------------------
	.section	.nv.constant0._Z35group_norm_nhwc_bwd_one_pass_kernelI11Bf16IOFp16WLi64ELi8ELi128EEv26Group_norm_nhwc_bwd_params,"a",@progbits
	.sectionflags	@""
	.align	4
.nv.constant0._Z35group_norm_nhwc_bwd_one_pass_kernelI11Bf16IOFp16WLi64ELi8ELi128EEv26Group_norm_nhwc_bwd_params:
	.zero		536


//--------------------- .nv.constant0._Z35group_norm_nhwc_bwd_one_pass_kernelI11Bf16IOFp16WLi128ELi8ELi128EEv26Group_norm_nhwc_bwd_params --------------------------
	.section	.nv.constant0._Z35group_norm_nhwc_bwd_one_pass_kernelI11Bf16IOFp16WLi128ELi8ELi128EEv26Group_norm_nhwc_bwd_params,"a",@progbits
	.sectionflags	@""
	.align	4
.nv.constant0._Z35group_norm_nhwc_bwd_one_pass_kernelI11Bf16IOFp16WLi128ELi8ELi128EEv26Group_norm_nhwc_bwd_params:
	.zero		536


//--------------------- .nv.constant0._Z35group_norm_nhwc_bwd_one_pass_kernelI11Bf16IOFp16WLi256ELi8ELi128EEv26Group_norm_nhwc_bwd_params --------------------------
	.section	.nv.constant0._Z35group_norm_nhwc_bwd_one_pass_kernelI11Bf16IOFp16WLi256ELi8ELi128EEv26Group_norm_nhwc_bwd_params,"a",@progbits
	.sectionflags	@""
	.align	4
.nv.constant0._Z35group_norm_nhwc_bwd_one_pass_kernelI11Bf16IOFp16WLi256ELi8ELi128EEv26Group_norm_nhwc_bwd_params:
	.zero		536


//--------------------- .nv.constant0._Z35group_norm_nhwc_bwd_one_pass_kernelI11Bf16IOFp16WLi512ELi8ELi128EEv26Group_norm_nhwc_bwd_params --------------------------
	.section	.nv.constant0._Z35group_norm_nhwc_bwd_one_pass_kernelI11Bf16IOFp16WLi512ELi8ELi128EEv26Group_norm_nhwc_bwd_params,"a",@progbits
	.sectionflags	@""
	.align	4
.nv.constant0._Z35group_norm_nhwc_bwd_one_pass_kernelI11Bf16IOFp16WLi512ELi8ELi128EEv26Group_norm_nhwc_bwd_params:
	.zero		536


//--------------------- .nv.constant0._Z35group_norm_nhwc_bwd_one_pass_kernelI11Fp16IOFp32WLi64ELi8ELi128EEv26Group_norm_nhwc_bwd_params --------------------------
	.section	.nv.constant0._Z35group_norm_nhwc_bwd_one_pass_kernelI11Fp16IOFp32WLi64ELi8ELi128EEv26Group_norm_nhwc_bwd_params,"a",@progbits
	.sectionflags	@""
	.align	4
.nv.constant0._Z35group_norm_nhwc_bwd_one_pass_kernelI11Fp16IOFp32WLi64ELi8ELi128EEv26Group_norm_nhwc_bwd_params:
	.zero		536


//--------------------- .nv.constant0._Z35group_norm_nhwc_bwd_one_pass_kernelI11Fp16IOFp32WLi128ELi8ELi128EEv26Group_norm_nhwc_bwd_params --------------------------
	.section	.nv.constant0._Z35group_norm_nhwc_bwd_one_pass_kernelI11Fp16IOFp32WLi128ELi8ELi128EEv26Group_norm_nhwc_bwd_params,"a",@progbits
	.sectionflags	@""
	.align	4
.nv.constant0._Z35group_norm_nhwc_bwd_one_pass_kernelI11Fp16IOFp32WLi128ELi8ELi128EEv26Group_norm_nhwc_bwd_params:
	.zero		536


//--------------------- .nv.constant0._Z35group_norm_nhwc_bwd_one_pass_kernelI11Fp16IOFp32WLi256ELi8ELi128EEv26Group_norm_nhwc_bwd_params --------------------------
	.section	.nv.constant0._Z35group_norm_nhwc_bwd_one_pass_kernelI11Fp16IOFp32WLi256ELi8ELi128EEv26Group_norm_nhwc_bwd_params,"a",@progbits
	.sectionflags	@""
	.align	4
.nv.constant0._Z35group_norm_nhwc_bwd_one_pass_kernelI11Fp16IOFp32WLi256ELi8ELi128EEv26Group_norm_nhwc_bwd_params:
	.zero		536


//--------------------- .nv.constant0._Z35group_norm_nhwc_bwd_one_pass_kernelI11Fp16IOFp32WLi512ELi8ELi128EEv26Group_norm_nhwc_bwd_params --------------------------
	.section	.nv.constant0._Z35group_norm_nhwc_bwd_one_pass_kernelI11Fp16IOFp32WLi512ELi8ELi128EEv26Group_norm_nhwc_bwd_params,"a",@progbits
	.sectionflags	@""
	.align	4
.nv.constant0._Z35group_norm_nhwc_bwd_one_pass_kernelI11Fp16IOFp32WLi512ELi8ELi128EEv26Group_norm_nhwc_bwd_params:
	.zero		536


//--------------------- .nv.constant0._Z35group_norm_nhwc_bwd_one_pass_kernelI11Fp16IOBf16WLi64ELi8ELi128EEv26Group_norm_nhwc_bwd_params --------------------------
	.section	.nv.constant0._Z35group_norm_nhwc_bwd_one_pass_kernelI11Fp16IOBf16WLi64ELi8ELi128EEv26Group_norm_nhwc_bwd_params,"a",@progbits
	.sectionflags	@""
	.align	4
.nv.constant0._Z35group_norm_nhwc_bwd_one_pass_kernelI11Fp16IOBf16WLi64ELi8ELi128EEv26Group_norm_nhwc_bwd_params:
	.zero		536


//--------------------- .nv.constant0._Z35group_norm_nhwc_bwd_one_pass_kernelI11Fp16IOBf16WLi128ELi8ELi128EEv26Group_norm_nhwc_bwd_params --------------------------
	.section	.nv.constant0._Z35group_norm_nhwc_bwd_one_pass_kernelI11Fp16IOBf16WLi128ELi8ELi128EEv26Group_norm_nhwc_bwd_params,"a",@progbits
	.sectionflags	@""
	.align	4
.nv.constant0._Z35group_norm_nhwc_bwd_one_pass_kernelI11Fp16IOBf16WLi128ELi8ELi128EEv26Group_norm_nhwc_bwd_params:
	.zero		536


//--------------------- .nv.constant0._Z35group_norm_nhwc_bwd_one_pass_kernelI11Fp16IOBf16WLi256ELi8ELi128EEv26Group_norm_nhwc_bwd_params --------------------------
	.section	.nv.constant0._Z35group_norm_nhwc_bwd_one_pass_kernelI11Fp16IOBf16WLi256ELi8ELi128EEv26Group_norm_nhwc_bwd_params,"a",@progbits
	.sectionflags	@""
	.align	4
.nv.constant0._Z35group_norm_nhwc_bwd_one_pass_kernelI11Fp16IOBf16WLi256ELi8ELi128EEv26Group_norm_nhwc_bwd_params:
	.zero		536


//--------------------- .nv.constant0._Z35group_norm_nhwc_bwd_one_pass_kernelI11Fp16IOBf16WLi512ELi8ELi128EEv26Group_norm_nhwc_bwd_params --------------------------
	.section	.nv.constant0._Z35group_norm_nhwc_bwd_one_pass_kernelI11Fp16IOBf16WLi512ELi8ELi128EEv26Group_norm_nhwc_bwd_params,"a",@progbits
	.sectionflags	@""
	.align	4
.nv.constant0._Z35group_norm_nhwc_bwd_one_pass_kernelI11Fp16IOBf16WLi512ELi8ELi128EEv26Group_norm_nhwc_bwd_params:
	.zero		536


//--------------------- .nv.constant0._Z35group_norm_nhwc_bwd_one_pass_kernelI11Fp16IOFp16WLi64ELi8ELi128EEv26Group_norm_nhwc_bwd_params --------------------------
	.section	.nv.constant0._Z35group_norm_nhwc_bwd_one_pass_kernelI11Fp16IOFp16WLi64ELi8ELi128EEv26Group_norm_nhwc_bwd_params,"a",@progbits
	.sectionflags	@""
	.align	4
.nv.constant0._Z35group_norm_nhwc_bwd_one_pass_kernelI11Fp16IOFp16WLi64ELi8ELi128EEv26Group_norm_nhwc_bwd_params:
	.zero		536


//--------------------- .nv.constant0._Z35group_norm_nhwc_bwd_one_pass_kernelI11Fp16IOFp16WLi128ELi8ELi128EEv26Group_norm_nhwc_bwd_params --------------------------
	.section	.nv.constant0._Z35group_norm_nhwc_bwd_one_pass_kernelI11Fp16IOFp16WLi128ELi8ELi128EEv26Group_norm_nhwc_bwd_params,"a",@progbits
	.sectionflags	@""
	.align	4
.nv.constant0._Z35group_norm_nhwc_bwd_one_pass_kernelI11Fp16IOFp16WLi128ELi8ELi128EEv26Group_norm_nhwc_bwd_params:
	.zero		536


//--------------------- .nv.constant0._Z35group_norm_nhwc_bwd_one_pass_kernelI11Fp16IOFp16WLi256ELi8ELi128EEv26Group_norm_nhwc_bwd_params --------------------------
	.section	.nv.constant0._Z35group_norm_nhwc_bwd_one_pass_kernelI11Fp16IOFp16WLi256ELi8ELi128EEv26Group_norm_nhwc_bwd_params,"a",@progbits
	.sectionflags	@""
	.align	4
.nv.constant0._Z35group_norm_nhwc_bwd_one_pass_kernelI11Fp16IOFp16WLi256ELi8ELi128EEv26Group_norm_nhwc_bwd_params:
	.zero		536


//--------------------- .nv.constant0._Z35group_norm_nhwc_bwd_one_pass_kernelI11Fp16IOFp16WLi512ELi8ELi128EEv26Group_norm_nhwc_bwd_params --------------------------
	.section	.nv.constant0._Z35group_norm_nhwc_bwd_one_pass_kernelI11Fp16IOFp16WLi512ELi8ELi128EEv26Group_norm_nhwc_bwd_params,"a",@progbits
	.sectionflags	@""
	.align	4
.nv.constant0._Z35group_norm_nhwc_bwd_one_pass_kernelI11Fp16IOFp16WLi512ELi8ELi128EEv26Group_norm_nhwc_bwd_params:
	.zero		536


//--------------------- .nv.constant0._Z35group_norm_nhwc_bwd_one_pass_kernelI11Fp32IOFp32WLi64ELi8ELi128EEv26Group_norm_nhwc_bwd_params --------------------------
	.section	.nv.constant0._Z35group_norm_nhwc_bwd_one_pass_kernelI11Fp32IOFp32WLi64ELi8ELi128EEv26Group_norm_nhwc_bwd_params,"a",@progbits
	.sectionflags	@""
	.align	4
.nv.constant0._Z35group_norm_nhwc_bwd_one_pass_kernelI11Fp32IOFp32WLi64ELi8ELi128EEv26Group_norm_nhwc_bwd_params:
	.zero		536


//--------------------- .nv.constant0._Z35group_norm_nhwc_bwd_one_pass_kernelI11Fp32IOFp32WLi128ELi8ELi128EEv26Group_norm_nhwc_bwd_params --------------------------
	.section	.nv.constant0._Z35group_norm_nhwc_bwd_one_pass_kernelI11Fp32IOFp32WLi128ELi8ELi128EEv26Group_norm_nhwc_bwd_params,"a",@progbits
	.sectionflags	@""
	.align	4
.nv.constant0._Z35group_norm_nhwc_bwd_one_pass_kernelI11Fp32IOFp32WLi128ELi8ELi128EEv26Group_norm_nhwc_bwd_params:
	.zero		536


//--------------------- .nv.constant0._Z35group_norm_nhwc_bwd_one_pass_kernelI11Fp32IOFp32WLi256ELi8ELi128EEv26Group_norm_nhwc_bwd_params --------------------------
	.section	.nv.constant0._Z35group_norm_nhwc_bwd_one_pass_kernelI11Fp32IOFp32WLi256ELi8ELi128EEv26Group_norm_nhwc_bwd_params,"a",@progbits
	.sectionflags	@""
	.align	4
.nv.constant0._Z35group_norm_nhwc_bwd_one_pass_kernelI11Fp32IOFp32WLi256ELi8ELi128EEv26Group_norm_nhwc_bwd_params:
	.zero		536


//--------------------- .nv.constant0._Z35group_norm_nhwc_bwd_one_pass_kernelI11Fp32IOFp32WLi512ELi8ELi128EEv26Group_norm_nhwc_bwd_params --------------------------
	.section	.nv.constant0._Z35group_norm_nhwc_bwd_one_pass_kernelI11Fp32IOFp32WLi512ELi8ELi128EEv26Group_norm_nhwc_bwd_params,"a",@progbits
	.sectionflags	@""
	.align	4
.nv.constant0._Z35group_norm_nhwc_bwd_one_pass_kernelI11Fp32IOFp32WLi512ELi8ELi128EEv26Group_norm_nhwc_bwd_params:
	.zero		536


//--------------------- .nv.constant0._Z35group_norm_nhwc_bwd_one_pass_kernelI11Fp32IOBf16WLi64ELi8ELi128EEv26Group_norm_nhwc_bwd_params --------------------------
	.section	.nv.constant0._Z35group_norm_nhwc_bwd_one_pass_kernelI11Fp32IOBf16WLi64ELi8ELi128EEv26Group_norm_nhwc_bwd_params,"a",@progbits
	.sectionflags	@""
	.align	4
.nv.constant0._Z35group_norm_nhwc_bwd_one_pass_kernelI11Fp32IOBf16WLi64ELi8ELi128EEv26Group_norm_nhwc_bwd_params:
	.zero		536


//--------------------- .nv.constant0._Z35group_norm_nhwc_bwd_one_pass_kernelI11Fp32IOBf16WLi128ELi8ELi128EEv26Group_norm_nhwc_bwd_params --------------------------
	.section	.nv.constant0._Z35group_norm_nhwc_bwd_one_pass_kernelI11Fp32IOBf16WLi128ELi8ELi128EEv26Group_norm_nhwc_bwd_params,"a",@progbits
	.sectionflags	@""
	.align	4
.nv.constant0._Z35group_norm_nhwc_bwd_one_pass_kernelI11Fp32IOBf16WLi128ELi8ELi128EEv26Group_norm_nhwc_bwd_params:
	.zero		536


//--------------------- .nv.constant0._Z35group_norm_nhwc_bwd_one_pass_kernelI11Fp32IOBf16WLi256ELi8ELi128EEv26Group_norm_nhwc_bwd_params --------------------------
	.section	.nv.constant0._Z35group_norm_nhwc_bwd_one_pass_kernelI11Fp32IOBf16WLi256ELi8ELi128EEv26Group_norm_nhwc_bwd_params,"a",@progbits
	.sectionflags	@""
	.align	4
.nv.constant0._Z35group_norm_nhwc_bwd_one_pass_kernelI11Fp32IOBf16WLi256ELi8ELi128EEv26Group_norm_nhwc_bwd_params:
	.zero		536


//--------------------- .nv.constant0._Z35group_norm_nhwc_bwd_one_pass_kernelI11Fp32IOBf16WLi512ELi8ELi128EEv26Group_norm_nhwc_bwd_params --------------------------
	.section	.nv.constant0._Z35group_norm_nhwc_bwd_one_pass_kernelI11Fp32IOBf16WLi512ELi8ELi128EEv26Group_norm_nhwc_bwd_params,"a",@progbits
	.sectionflags	@""
	.align	4
.nv.constant0._Z35group_norm_nhwc_bwd_one_pass_kernelI11Fp32IOBf16WLi512ELi8ELi128EEv26Group_norm_nhwc_bwd_params:
	.zero		536


//--------------------- .nv.constant0._Z35group_norm_nhwc_bwd_one_pass_kernelI11Fp32IOFp16WLi64ELi8ELi128EEv26Group_norm_nhwc_bwd_params --------------------------
	.section	.nv.constant0._Z35group_norm_nhwc_bwd_one_pass_kernelI11Fp32IOFp16WLi64ELi8ELi128EEv26Group_norm_nhwc_bwd_params,"a",@progbits
	.sectionflags	@""
	.align	4
.nv.constant0._Z35group_norm_nhwc_bwd_one_pass_kernelI11Fp32IOFp16WLi64ELi8ELi128EEv26Group_norm_nhwc_bwd_params:
	.zero		536


//--------------------- .nv.constant0._Z35group_norm_nhwc_bwd_one_pass_kernelI11Fp32IOFp16WLi128ELi8ELi128EEv26Group_norm_nhwc_bwd_params --------------------------
	.section	.nv.constant0._Z35group_norm_nhwc_bwd_one_pass_kernelI11Fp32IOFp16WLi128ELi8ELi128EEv26Group_norm_nhwc_bwd_params,"a",@progbits
	.sectionflags	@""
	.align	4
.nv.constant0._Z35group_norm_nhwc_bwd_one_pass_kernelI11Fp32IOFp16WLi128ELi8ELi128EEv26Group_norm_nhwc_bwd_params:
	.zero		536


//--------------------- .nv.constant0._Z35group_norm_nhwc_bwd_one_pass_kernelI11Fp32IOFp16WLi256ELi8ELi128EEv26Group_norm_nhwc_bwd_params --------------------------
	.section	.nv.constant0._Z35group_norm_nhwc_bwd_one_pass_kernelI11Fp32IOFp16WLi256ELi8ELi128EEv26Group_norm_nhwc_bwd_params,"a",@progbits
	.sectionflags	@""
	.align	4
.nv.constant0._Z35group_norm_nhwc_bwd_one_pass_kernelI11Fp32IOFp16WLi256ELi8ELi128EEv26Group_norm_nhwc_bwd_params:
	.zero		536


//--------------------- .nv.constant0._Z35group_norm_nhwc_bwd_one_pass_kernelI11Fp32IOFp16WLi512ELi8ELi128EEv26Group_norm_nhwc_bwd_params --------------------------
	.section	.nv.constant0._Z35group_norm_nhwc_bwd_one_pass_kernelI11Fp32IOFp16WLi512ELi8ELi128EEv26Group_norm_nhwc_bwd_params,"a",@progbits
	.sectionflags	@""
	.align	4
.nv.constant0._Z35group_norm_nhwc_bwd_one_pass_kernelI11Fp32IOFp16WLi512ELi8ELi128EEv26Group_norm_nhwc_bwd_params:
	.zero		536


//--------------------- .nv.constant0._Z35group_norm_nhwc_fwd_one_pass_kernelI11Bf16IOFp32WLi64ELi8ELi128EEv26Group_norm_nhwc_fwd_params --------------------------
	.section	.nv.constant0._Z35group_norm_nhwc_fwd_one_pass_kernelI11Bf16IOFp32WLi64ELi8ELi128EEv26Group_norm_nhwc_fwd_params,"a",@progbits
	.sectionflags	@""
	.align	4
.nv.constant0._Z35group_norm_nhwc_fwd_one_pass_kernelI11Bf16IOFp32WLi64ELi8ELi128EEv26Group_norm_nhwc_fwd_params:
	.zero		512


//--------------------- .nv.constant0._Z35group_norm_nhwc_fwd_one_pass_kernelI11Bf16IOFp32WLi128ELi8ELi128EEv26Group_norm_nhwc_fwd_params --------------------------
	.section	.nv.constant0._Z35group_norm_nhwc_fwd_one_pass_kernelI11Bf16IOFp32WLi128ELi8ELi128EEv26Group_norm_nhwc_fwd_params,"a",@progbits
	.sectionflags	@""
	.align	4
.nv.constant0._Z35group_norm_nhwc_fwd_one_pass_kernelI11Bf16IOFp32WLi128ELi8ELi128EEv26Group_norm_nhwc_fwd_params:
	.zero		512


//--------------------- .nv.constant0._Z35group_norm_nhwc_fwd_one_pass_kernelI11Bf16IOFp32WLi256ELi8ELi128EEv26Group_norm_nhwc_fwd_params --------------------------
	.section	.nv.constant0._Z35group_norm_nhwc_fwd_one_pass_kernelI11Bf16IOFp32WLi256ELi8ELi128EEv26Group_norm_nhwc_fwd_params,"a",@progbits
	.sectionflags	@""
	.align	4
.nv.constant0._Z35group_norm_nhwc_fwd_one_pass_kernelI11Bf16IOFp32WLi256ELi8ELi128EEv26Group_norm_nhwc_fwd_params:
	.zero		512


//--------------------- .nv.constant0._Z35group_norm_nhwc_fwd_one_pass_kernelI11Bf16IOFp32WLi512ELi8ELi128EEv26Group_norm_nhwc_fwd_params --------------------------
	.section	.nv.constant0._Z35group_norm_nhwc_fwd_one_pass_kernelI11Bf16IOFp32WLi512ELi8ELi128EEv26Group_norm_nhwc_fwd_params,"a",@progbits
	.sectionflags	@""
	.align	4
.nv.constant0._Z35group_norm_nhwc_fwd_one_pass_kernelI11Bf16IOFp32WLi512ELi8ELi128EEv26Group_norm_nhwc_fwd_params:
	.zero		512


//--------------------- .nv.constant0._Z35group_norm_nhwc_fwd_one_pass_kernelI11Bf16IOBf16WLi64ELi8ELi128EEv26Group_norm_nhwc_fwd_params --------------------------
	.section	.nv.constant0._Z35group_norm_nhwc_fwd_one_pass_kernelI11Bf16IOBf16WLi64ELi8ELi128EEv26Group_norm_nhwc_fwd_params,"a",@progbits
	.sectionflags	@""
	.align	4
.nv.constant0._Z35group_norm_nhwc_fwd_one_pass_kernelI11Bf16IOBf16WLi64ELi8ELi128EEv26Group_norm_nhwc_fwd_params:
	.zero		512


//--------------------- .nv.constant0._Z35group_norm_nhwc_fwd_one_pass_kernelI11Bf16IOBf16WLi128ELi8ELi128EEv26Group_norm_nhwc_fwd_params --------------------------
	.section	.nv.constant0._Z35group_norm_nhwc_fwd_one_pass_kernelI11Bf16IOBf16WLi128ELi8ELi128EEv26Group_norm_nhwc_fwd_params,"a",@progbits
	.sectionflags	@""
	.align	4
.nv.constant0._Z35group_norm_nhwc_fwd_one_pass_kernelI11Bf16IOBf16WLi128ELi8ELi128EEv26Group_norm_nhwc_fwd_params:
	.zero		512


//--------------------- .nv.constant0._Z35group_norm_nhwc_fwd_one_pass_kernelI11Bf16IOBf16WLi256ELi8ELi128EEv26Group_norm_nhwc_fwd_params --------------------------
	.section	.nv.constant0._Z35group_norm_nhwc_fwd_one_pass_kernelI11Bf16IOBf16WLi256ELi8ELi128EEv26Group_norm_nhwc_fwd_params,"a",@progbits
	.sectionflags	@""
	.align	4
.nv.constant0._Z35group_norm_nhwc_fwd_one_pass_kernelI11Bf16IOBf16WLi256ELi8ELi128EEv26Group_norm_nhwc_fwd_params:
	.zero		512


//--------------------- .nv.constant0._Z35group_norm_nhwc_fwd_one_pass_kernelI11Bf16IOBf16WLi512ELi8ELi128EEv26Group_norm_nhwc_fwd_params --------------------------
	.section	.nv.constant0._Z35group_norm_nhwc_fwd_one_pass_kernelI11Bf16IOBf16WLi512ELi8ELi128EEv26Group_norm_nhwc_fwd_params,"a",@progbits
	.sectionflags	@""
	.align	4
.nv.constant0._Z35group_norm_nhwc_fwd_one_pass_kernelI11Bf16IOBf16WLi512ELi8ELi128EEv26Group_norm_nhwc_fwd_params:
	.zero		512


//--------------------- .nv.constant0._Z35group_norm_nhwc_fwd_one_pass_kernelI11Bf16IOFp16WLi64ELi8ELi128EEv26Group_norm_nhwc_fwd_params --------------------------
	.section	.nv.constant0._Z35group_norm_nhwc_fwd_one_pass_kernelI11Bf16IOFp16WLi64ELi8ELi128EEv26Group_norm_nhwc_fwd_params,"a",@progbits
	.sectionflags	@""
	.align	4
.nv.constant0._Z35group_norm_nhwc_fwd_one_pass_kernelI11Bf16IOFp16WLi64ELi8ELi128EEv26Group_norm_nhwc_fwd_params:
	.zero		512


//--------------------- .nv.constant0._Z35group_norm_nhwc_fwd_one_pass_kernelI11Bf16IOFp16WLi128ELi8ELi128EEv26Group_norm_nhwc_fwd_params --------------------------
	.section	.nv.constant0._Z35group_norm_nhwc_fwd_one_pass_kernelI11Bf16IOFp16WLi128ELi8ELi128EEv26Group_norm_nhwc_fwd_params,"a",@progbits
	.sectionflags	@""
	.align	4
.nv.constant0._Z35group_norm_nhwc_fwd_one_pass_kernelI11Bf16IOFp16WLi128ELi8ELi128EEv26Group_norm_nhwc_fwd_params:
	.zero		512


//--------------------- .nv.constant0._Z35group_norm_nhwc_fwd_one_pass_kernelI11Bf16IOFp16WLi256ELi8ELi128EEv26Group_norm_nhwc_fwd_params --------------------------
	.section	.nv.constant0._Z35group_norm_nhwc_fwd_one_pass_kernelI11Bf16IOFp16WLi256ELi8ELi128EEv26Group_norm_nhwc_fwd_params,"a",@progbits
	.sectionflags	@""
	.align	4
.nv.constant0._Z35group_norm_nhwc_fwd_one_pass_kernelI11Bf16IOFp16WLi256ELi8ELi128EEv26Group_norm_nhwc_fwd_params:
	.zero		512


//--------------------- .nv.constant0._Z35group_norm_nhwc_fwd_one_pass_kernelI11Bf16IOFp16WLi512ELi8ELi128EEv26Group_norm_nhwc_fwd_params --------------------------
	.section	.nv.constant0._Z35group_norm_nhwc_fwd_one_pass_kernelI11Bf16IOFp16WLi512ELi8ELi128EEv26Group_norm_nhwc_fwd_params,"a",@progbits
	.sectionflags	@""
	.align	4
.nv.constant0._Z35group_norm_nhwc_fwd_one_pass_kernelI11Bf16IOFp16WLi512ELi8ELi128EEv26Group_norm_nhwc_fwd_params:
	.zero		512


//--------------------- .nv.constant0._Z35group_norm_nhwc_fwd_one_pass_kernelI11Fp16IOFp32WLi64ELi8ELi128EEv26Group_norm_nhwc_fwd_params --------------------------
	.section	.nv.constant0._Z35group_norm_nhwc_fwd_one_pass_kernelI11Fp16IOFp32WLi64ELi8ELi128EEv26Group_norm_nhwc_fwd_params,"a",@progbits
	.sectionflags	@""
	.align	4
.nv.constant0._Z35group_norm_nhwc_fwd_one_pass_kernelI11Fp16IOFp32WLi64ELi8ELi128EEv26Group_norm_nhwc_fwd_params:
	.zero		512


//--------------------- .nv.constant0._Z35group_norm_nhwc_fwd_one_pass_kernelI11Fp16IOFp32WLi128ELi8ELi128EEv26Group_norm_nhwc_fwd_params --------------------------
	.section	.nv.constant0._Z35group_norm_nhwc_fwd_one_pass_kernelI11Fp16IOFp32WLi128ELi8ELi128EEv26Group_norm_nhwc_fwd_params,"a",@progbits
	.sectionflags	@""
	.align	4
.nv.constant0._Z35group_norm_nhwc_fwd_one_pass_kernelI11Fp16IOFp32WLi128ELi8ELi128EEv26Group_norm_nhwc_fwd_params:
	.zero		512


//--------------------- .nv.constant0._Z35group_norm_nhwc_fwd_one_pass_kernelI11Fp16IOFp32WLi256ELi8ELi128EEv26Group_norm_nhwc_fwd_params --------------------------
	.section	.nv.constant0._Z35group_norm_nhwc_fwd_one_pass_kernelI11Fp16IOFp32WLi256ELi8ELi128EEv26Group_norm_nhwc_fwd_params,"a",@progbits
	.sectionflags	@""
	.align	4
.nv.constant0._Z35group_norm_nhwc_fwd_one_pass_kernelI11Fp16IOFp32WLi256ELi8ELi128EEv26Group_norm_nhwc_fwd_params:
	.zero		512


//--------------------- .nv.constant0._Z35group_norm_nhwc_fwd_one_pass_kernelI11Fp16IOFp32WLi512ELi8ELi128EEv26Group_norm_nhwc_fwd_params --------------------------
	.section	.nv.constant0._Z35group_norm_nhwc_fwd_one_pass_kernelI11Fp16IOFp32WLi512ELi8ELi128EEv26Group_norm_nhwc_fwd_params,"a",@progbits
	.sectionflags	@""
	.align	4
.nv.constant0._Z35group_norm_nhwc_fwd_one_pass_kernelI11Fp16IOFp32WLi512ELi8ELi128EEv26Group_norm_nhwc_fwd_params:
	.zero		512


//--------------------- .nv.constant0._Z35group_norm_nhwc_fwd_one_pass_kernelI11Fp16IOBf16WLi64ELi8ELi128EEv26Group_norm_nhwc_fwd_params --------------------------
	.section	.nv.constant0._Z35group_norm_nhwc_fwd_one_pass_kernelI11Fp16IOBf16WLi64ELi8ELi128EEv26Group_norm_nhwc_fwd_params,"a",@progbits
	.sectionflags	@""
	.align	4
.nv.constant0._Z35group_norm_nhwc_fwd_one_pass_kernelI11Fp16IOBf16WLi64ELi8ELi128EEv26Group_norm_nhwc_fwd_params:
	.zero		512


//--------------------- .nv.constant0._Z35group_norm_nhwc_fwd_one_pass_kernelI11Fp16IOBf16WLi128ELi8ELi128EEv26Group_norm_nhwc_fwd_params --------------------------
	.section	.nv.constant0._Z35group_norm_nhwc_fwd_one_pass_kernelI11Fp16IOBf16WLi128ELi8ELi128EEv26Group_norm_nhwc_fwd_params,"a",@progbits
	.sectionflags	@""
	.align	4
.nv.constant0._Z35group_norm_nhwc_fwd_one_pass_kernelI11Fp16IOBf16WLi128ELi8ELi128EEv26Group_norm_nhwc_fwd_params:
	.zero		512


//--------------------- .nv.constant0._Z35group_norm_nhwc_fwd_one_pass_kernelI11Fp16IOBf16WLi256ELi8ELi128EEv26Group_norm_nhwc_fwd_params --------------------------
	.section	.nv.constant0._Z35group_norm_nhwc_fwd_one_pass_kernelI11Fp16IOBf16WLi256ELi8ELi128EEv26Group_norm_nhwc_fwd_params,"a",@progbits
	.sectionflags	@""
	.align	4
.nv.constant0._Z35group_norm_nhwc_fwd_one_pass_kernelI11Fp16IOBf16WLi256ELi8ELi128EEv26Group_norm_nhwc_fwd_params:
	.zero		512


//--------------------- .nv.constant0._Z35group_norm_nhwc_fwd_one_pass_kernelI11Fp16IOBf16WLi512ELi8ELi128EEv26Group_norm_nhwc_fwd_params --------------------------
	.section	.nv.constant0._Z35group_norm_nhwc_fwd_one_pass_kernelI11Fp16IOBf16WLi512ELi8ELi128EEv26Group_norm_nhwc_fwd_params,"a",@progbits
	.sectionflags	@""
	.align	4
.nv.constant0._Z35group_norm_nhwc_fwd_one_pass_kernelI11Fp16IOBf16WLi512ELi8ELi128EEv26Group_norm_nhwc_fwd_params:
	.zero		512


//--------------------- .nv.constant0._Z35group_norm_nhwc_fwd_one_pass_kernelI11Fp16IOFp16WLi64ELi8ELi128EEv26Group_norm_nhwc_fwd_params --------------------------
	.section	.nv.constant0._Z35group_norm_nhwc_fwd_one_pass_kernelI11Fp16IOFp16WLi64ELi8ELi128EEv26Group_norm_nhwc_fwd_params,"a",@progbits
	.sectionflags	@""
	.align	4
.nv.constant0._Z35group_norm_nhwc_fwd_one_pass_kernelI11Fp16IOFp16WLi64ELi8ELi128EEv26Group_norm_nhwc_fwd_params:
	.zero		512


//--------------------- .nv.constant0._Z35group_norm_nhwc_fwd_one_pass_kernelI11Fp16IOFp16WLi128ELi8ELi128EEv26Group_norm_nhwc_fwd_params --------------------------
	.section	.nv.constant0._Z35group_norm_nhwc_fwd_one_pass_kernelI11Fp16IOFp16WLi128ELi8ELi128EEv26Group_norm_nhwc_fwd_params,"a",@progbits
	.sectionflags	@""
	.align	4
.nv.constant0._Z35group_norm_nhwc_fwd_one_pass_kernelI11Fp16IOFp16WLi128ELi8ELi128EEv26Group_norm_nhwc_fwd_params:
	.zero		512


//--------------------- .nv.constant0._Z35group_norm_nhwc_fwd_one_pass_kernelI11Fp16IOFp16WLi256ELi8ELi128EEv26Group_norm_nhwc_fwd_params --------------------------
	.section	.nv.constant0._Z35group_norm_nhwc_fwd_one_pass_kernelI11Fp16IOFp16WLi256ELi8ELi128EEv26Group_norm_nhwc_fwd_params,"a",@progbits
	.sectionflags	@""
	.align	4
.nv.constant0._Z35group_norm_nhwc_fwd_one_pass_kernelI11Fp16IOFp16WLi256ELi8ELi128EEv26Group_norm_nhwc_fwd_params:
	.zero		512


//--------------------- .nv.constant0._Z35group_norm_nhwc_fwd_one_pass_kernelI11Fp16IOFp16WLi512ELi8ELi128EEv26Group_norm_nhwc_fwd_params --------------------------
	.section	.nv.constant0._Z35group_norm_nhwc_fwd_one_pass_kernelI11Fp16IOFp16WLi512ELi8ELi128EEv26Group_norm_nhwc_fwd_params,"a",@progbits
	.sectionflags	@""
	.align	4
.nv.constant0._Z35group_norm_nhwc_fwd_one_pass_kernelI11Fp16IOFp16WLi512ELi8ELi128EEv26Group_norm_nhwc_fwd_params:
	.zero		512


//--------------------- .nv.constant0._Z35group_norm_nhwc_fwd_one_pass_kernelI11Fp32IOFp32WLi64ELi8ELi128EEv26Group_norm_nhwc_fwd_params --------------------------
	.section	.nv.constant0._Z35group_norm_nhwc_fwd_one_pass_kernelI11Fp32IOFp32WLi64ELi8ELi128EEv26Group_norm_nhwc_fwd_params,"a",@progbits
	.sectionflags	@""
	.align	4
.nv.constant0._Z35group_norm_nhwc_fwd_one_pass_kernelI11Fp32IOFp32WLi64ELi8ELi128EEv26Group_norm_nhwc_fwd_params:
	.zero		512


//--------------------- .nv.constant0._Z35group_norm_nhwc_fwd_one_pass_kernelI11Fp32IOFp32WLi128ELi8ELi128EEv26Group_norm_nhwc_fwd_params --------------------------
	.section	.nv.constant0._Z35group_norm_nhwc_fwd_one_pass_kernelI11Fp32IOFp32WLi128ELi8ELi128EEv26Group_norm_nhwc_fwd_params,"a",@progbits
	.sectionflags	@""
	.align	4
.nv.constant0._Z35group_norm_nhwc_fwd_one_pass_kernelI11Fp32IOFp32WLi128ELi8ELi128EEv26Group_norm_nhwc_fwd_params:
	.zero		512


//--------------------- .nv.constant0._Z35group_norm_nhwc_fwd_one_pass_kernelI11Fp32IOFp32WLi256ELi8ELi128EEv26Group_norm_nhwc_fwd_params --------------------------
	.section	.nv.constant0._Z35group_norm_nhwc_fwd_one_pass_kernelI11Fp32IOFp32WLi256ELi8ELi128EEv26Group_norm_nhwc_fwd_params,"a",@progbits
	.sectionflags	@""
	.align	4
.nv.constant0._Z35group_norm_nhwc_fwd_one_pass_kernelI11Fp32IOFp32WLi256ELi8ELi128EEv26Group_norm_nhwc_fwd_params:
	.zero		512


//--------------------- .nv.constant0._Z35group_norm_nhwc_fwd_one_pass_kernelI11Fp32IOFp32WLi512ELi8ELi128EEv26Group_norm_nhwc_fwd_params --------------------------
	.section	.nv.constant0._Z35group_norm_nhwc_fwd_one_pass_kernelI11Fp32IOFp32WLi512ELi8ELi128EEv26Group_norm_nhwc_fwd_params,"a",@progbits
	.sectionflags	@""
	.align	4
.nv.constant0._Z35group_norm_nhwc_fwd_one_pass_kernelI11Fp32IOFp32WLi512ELi8ELi128EEv26Group_norm_nhwc_fwd_params:
	.zero		512


//--------------------- .nv.constant0._Z35group_norm_nhwc_fwd_one_pass_kernelI11Fp32IOBf16WLi64ELi8ELi128EEv26Group_norm_nhwc_fwd_params --------------------------
	.section	.nv.constant0._Z35group_norm_nhwc_fwd_one_pass_kernelI11Fp32IOBf16WLi64ELi8ELi128EEv26Group_norm_nhwc_fwd_params,"a",@progbits
	.sectionflags	@""
	.align	4
.nv.constant0._Z35group_norm_nhwc_fwd_one_pass_kernelI11Fp32IOBf16WLi64ELi8ELi128EEv26Group_norm_nhwc_fwd_params:
	.zero		512


//--------------------- .nv.constant0._Z35group_norm_nhwc_fwd_one_pass_kernelI11Fp32IOBf16WLi128ELi8ELi128EEv26Group_norm_nhwc_fwd_params --------------------------
	.section	.nv.constant0._Z35group_norm_nhwc_fwd_one_pass_kernelI11Fp32IOBf16WLi128ELi8ELi128EEv26Group_norm_nhwc_fwd_params,"a",@progbits
	.sectionflags	@""
	.align	4
.nv.constant0._Z35group_norm_nhwc_fwd_one_pass_kernelI11Fp32IOBf16WLi128ELi8ELi128EEv26Group_norm_nhwc_fwd_params:
	.zero		512


//--------------------- .nv.constant0._Z35group_norm_nhwc_fwd_one_pass_kernelI11Fp32IOBf16WLi256ELi8ELi128EEv26Group_norm_nhwc_fwd_params --------------------------
	.section	.nv.constant0._Z35group_norm_nhwc_fwd_one_pass_kernelI11Fp32IOBf16WLi256ELi8ELi128EEv26Group_norm_nhwc_fwd_params,"a",@progbits
	.sectionflags	@""
	.align	4
.nv.constant0._Z35group_norm_nhwc_fwd_one_pass_kernelI11Fp32IOBf16WLi256ELi8ELi128EEv26Group_norm_nhwc_fwd_params:
	.zero		512


//--------------------- .nv.constant0._Z35group_norm_nhwc_fwd_one_pass_kernelI11Fp32IOBf16WLi512ELi8ELi128EEv26Group_norm_nhwc_fwd_params --------------------------
	.section	.nv.constant0._Z35group_norm_nhwc_fwd_one_pass_kernelI11Fp32IOBf16WLi512ELi8ELi128EEv26Group_norm_nhwc_fwd_params,"a",@progbits
	.sectionflags	@""
	.align	4
.nv.constant0._Z35group_norm_nhwc_fwd_one_pass_kernelI11Fp32IOBf16WLi512ELi8ELi128EEv26Group_norm_nhwc_fwd_params:
	.zero		512


//--------------------- .nv.constant0._Z35group_norm_nhwc_fwd_one_pass_kernelI11Fp32IOFp16WLi64ELi8ELi128EEv26Group_norm_nhwc_fwd_params --------------------------
	.section	.nv.constant0._Z35group_norm_nhwc_fwd_one_pass_kernelI11Fp32IOFp16WLi64ELi8ELi128EEv26Group_norm_nhwc_fwd_params,"a",@progbits
	.sectionflags	@""
	.align	4
.nv.constant0._Z35group_norm_nhwc_fwd_one_pass_kernelI11Fp32IOFp16WLi64ELi8ELi128EEv26Group_norm_nhwc_fwd_params:
	.zero		512


//--------------------- .nv.constant0._Z35group_norm_nhwc_fwd_one_pass_kernelI11Fp32IOFp16WLi128ELi8ELi128EEv26Group_norm_nhwc_fwd_params --------------------------
	.section	.nv.constant0._Z35group_norm_nhwc_fwd_one_pass_kernelI11Fp32IOFp16WLi128ELi8ELi128EEv26Group_norm_nhwc_fwd_params,"a",@progbits
	.sectionflags	@""
	.align	4
.nv.constant0._Z35group_norm_nhwc_fwd_one_pass_kernelI11Fp32IOFp16WLi128ELi8ELi128EEv26Group_norm_nhwc_fwd_params:
	.zero		512


//--------------------- .nv.constant0._Z35group_norm_nhwc_fwd_one_pass_kernelI11Fp32IOFp16WLi256ELi8ELi128EEv26Group_norm_nhwc_fwd_params --------------------------
	.section	.nv.constant0._Z35group_norm_nhwc_fwd_one_pass_kernelI11Fp32IOFp16WLi256ELi8ELi128EEv26Group_norm_nhwc_fwd_params,"a",@progbits
	.sectionflags	@""
	.align	4
.nv.constant0._Z35group_norm_nhwc_fwd_one_pass_kernelI11Fp32IOFp16WLi256ELi8ELi128EEv26Group_norm_nhwc_fwd_params:
	.zero		512


//--------------------- .nv.constant0._Z35group_norm_nhwc_fwd_one_pass_kernelI11Fp32IOFp16WLi512ELi8ELi128EEv26Group_norm_nhwc_fwd_params --------------------------
	.section	.nv.constant0._Z35group_norm_nhwc_fwd_one_pass_kernelI11Fp32IOFp16WLi512ELi8ELi128EEv26Group_norm_nhwc_fwd_params,"a",@progbits
	.sectionflags	@""
	.align	4
.nv.constant0._Z35group_norm_nhwc_fwd_one_pass_kernelI11Fp32IOFp16WLi512ELi8ELi128EEv26Group_norm_nhwc_fwd_params:
	.zero		512


//--------------------- .text._ZN3cub17CUB_300001_SM_8006detail11EmptyKernelIvEEvv --------------------------
	.section	.text._ZN3cub17CUB_300001_SM_8006detail11EmptyKernelIvEEvv,"ax",@progbits
	.sectioninfo	@"SHI_REGISTERS=4"
	.align	128
        .global         _ZN3cub17CUB_300001_SM_8006detail11EmptyKernelIvEEvv
        .type           _ZN3cub17CUB_300001_SM_8006detail11EmptyKernelIvEEvv,@function
        .size           _ZN3cub17CUB_300001_SM_8006detail11EmptyKernelIvEEvv,(.L_x_3223 - _ZN3cub17CUB_300001_SM_8006detail11EmptyKernelIvEEvv)
        .other          _ZN3cub17CUB_300001_SM_8006detail11EmptyKernelIvEEvv,@"STO_CUDA_ENTRY STV_DEFAULT"
_ZN3cub17CUB_300001_SM_8006detail11EmptyKernelIvEEvv:
.text._ZN3cub17CUB_300001_SM_8006detail11EmptyKernelIvEEvv:
[----:B------:R-:W-:Y:S02]  /*0000*/  MOV R1, c[0x0][0x28] ;  /* 0x00000a0000017a02 */ /* 0x000fe40000000f00 */
[----:B------:R-:W-:Y:S05]  /*0010*/  EXIT ;  /* 0x000000000000794d */ /* 0x000fea0003800000 */
.L_x_0:
[----:B------:R-:W-:-:S00]  /*0020*/  BRA `(.L_x_0) ;  /* 0xfffffff000007947 */ /* 0x000fc0000383ffff */
[----:B------:R-:W-:-:S00]  /*0030*/  NOP ;  /* 0x0000000000007918 */ /* 0x000fc00000000000 */
        /* <DEDUP_REMOVED lines=12> */
.L_x_3223:


//--------------------- .text._Z35group_norm_nhwc_bwd_one_pass_kernelI11Bf16IOFp32WLi64ELi8ELi128EEv26Group_norm_nhwc_bwd_params --------------------------
	.section	.text._Z35group_norm_nhwc_bwd_one_pass_kernelI11Bf16IOFp32WLi64ELi8ELi128EEv26Group_norm_nhwc_bwd_params,"ax",@progbits
	.sectioninfo	@"SHI_REGISTERS=48"
	.align	128
        .global         _Z35group_norm_nhwc_bwd_one_pass_kernelI11Bf16IOFp32WLi64ELi8ELi128EEv26Group_norm_nhwc_bwd_params
        .type           _Z35group_norm_nhwc_bwd_one_pass_kernelI11Bf16IOFp32WLi64ELi8ELi128EEv26Group_norm_nhwc_bwd_params,@function
        .size           _Z35group_norm_nhwc_bwd_one_pass_kernelI11Bf16IOFp32WLi64ELi8ELi128EEv26Group_norm_nhwc_bwd_params,(.L_x_3224 - _Z35group_norm_nhwc_bwd_one_pass_kernelI11Bf16IOFp32WLi64ELi8ELi128EEv26Group_norm_nhwc_bwd_params)
        .other          _Z35group_norm_nhwc_bwd_one_pass_kernelI11Bf16IOFp32WLi64ELi8ELi128EEv26Group_norm_nhwc_bwd_params,@"STO_CUDA_ENTRY STV_DEFAULT"
_Z35group_norm_nhwc_bwd_one_pass_kernelI11Bf16IOFp32WLi64ELi8ELi128EEv26Group_norm_nhwc_bwd_params:
.text._Z35group_norm_nhwc_bwd_one_pass_kernelI11Bf16IOFp32WLi64ELi8ELi128EEv26Group_norm_nhwc_bwd_params:
[----:B------:R-:W-:Y:S02]  /*0000*/  MOV R1, c[0x0][0x28] ;  /* 0x00000a0000017a02 */ /* 0x000fe40000000f00 */
[----:B------:R-:W0:Y:S01]  /*0010*/  S2R R28, SR_CTAID.Y ;  /* 0x00000000001c7919 */ /* 0x000e220000002600 */
[----:B------:R-:W-:Y:S02]  /*0020*/  ULDC UR6, c[0x0][0x1f0] ;  /* 0x00007c0000067ab9 */ /* 0x000fe40000000800 */
[----:B------:R-:W-:Y:S01]  /*0030*/  ULDC UR4, c[0x0][0x1c0] ;  /* 0x0000700000047ab9 */ /* 0x000fe20000000800 */
[----:B------:R-:W1:Y:S01]  /*0040*/  S2R R29, SR_CTAID.X ;  /* 0x00000000001d7919 */ /* 0x000e620000002500 */
[----:B------:R-:W-:Y:S02]  /*0050*/  UIMAD UR6, UR6, UR4, URZ ;  /* 0x00000004060672a4 */ /* 0x000fe4000f8e023f */
[----:B------:R-:W-:Y:S01]  /*0060*/  ULDC.64 UR12, c[0x0][0x118] ;  /* 0x00004600000c7ab9 */ /* 0x000fe20000000a00 */
[----:B------:R-:W2:Y:S03]  /*0070*/  S2R R37, SR_TID.X ;  /* 0x0000000000257919 */ /* 0x000ea60000002100 */
[----:B0-----:R-:W-:-:S13]  /*0080*/  ISETP.GE.AND P0, PT, R28, UR6, PT ;  /* 0x000000061c007c0c */ /* 0x001fda000bf06270 */
[----:B------:R-:W-:Y:S05]  /*0090*/  @P0 BRA `(.L_x_1) ;  /* 0x0000344000000947 */ /* 0x000fea0003800000 */
[----:B-12---:R-:W-:Y:S01]  /*00a0*/  UMOV UR7, 0x3 ;  /* 0x0000000300077882 */ /* 0x006fe20000000000 */
[----:B------:R-:W0:Y:S01]  /*00b0*/  S2R R27, SR_LANEID ;  /* 0x00000000001b7919 */ /* 0x000e220000000000 */
[----:B------:R-:W-:Y:S01]  /*00c0*/  ULDC.64 UR8, c[0x0][0x1d8] ;  /* 0x0000760000087ab9 */ /* 0x000fe20000000a00 */
[--C-:B------:R-:W-:Y:S01]  /*00d0*/  SHF.R.U32.HI R26, RZ, 0x2, R37.reuse ;  /* 0x00000002ff1a7819 */ /* 0x100fe20000011625 */
[----:B------:R-:W-:Y:S01]  /*00e0*/  ULEA.HI UR11, UP0, UR9, UR8, URZ, 0x1 ;  /* 0x00000008090b7291 */ /* 0x000fe2000f81083f */
[----:B------:R-:W-:Y:S01]  /*00f0*/  SHF.R.S32.HI R0, RZ, 0x1f, R37 ;  /* 0x0000001fff007819 */ /* 0x000fe20000011425 */
[----:B------:R-:W-:Y:S01]  /*0100*/  UIMAD.WIDE.U32 UR4, UR7, UR8, URZ ;  /* 0x00000008070472a5 */ /* 0x000fe2000f8e003f */
[----:B------:R-:W-:Y:S01]  /*0110*/  SHF.L.U32 R2, R37, 0x1, RZ ;  /* 0x0000000125027819 */ /* 0x000fe200000006ff */
[----:B------:R-:W-:Y:S01]  /*0120*/  UIMAD UR8, UR7, UR9, URZ ;  /* 0x00000009070872a4 */ /* 0x000fe2000f8e023f */
[----:B------:R-:W-:Y:S01]  /*0130*/  IMAD R26, R29, c[0x0][0x1fc], R26 ;  /* 0x00007f001d1a7a24 */ /* 0x000fe200078e021a */
[----:B------:R-:W-:Y:S01]  /*0140*/  ULDC UR10, c[0x0][0xc] ;  /* 0x00000300000a7ab9 */ /* 0x000fe20000000800 */
[----:B------:R-:W-:Y:S01]  /*0150*/  LEA.HI R3, R0, R37, RZ, 0x5 ;  /* 0x0000002500037211 */ /* 0x000fe200078f28ff */
[----:B------:R-:W-:Y:S01]  /*0160*/  ULOP3.LUT UR7, UR7, UR10, URZ, 0xc0, !UPT ;  /* 0x0000000a07077292 */ /* 0x000fe2000f8ec03f */
[----:B------:R-:W-:Y:S01]  /*0170*/  HFMA2.MMA R35, -RZ, RZ, 0, 0 ;  /* 0x00000000ff237435 */ /* 0x000fe200000001ff */
[----:B------:R-:W-:Y:S01]  /*0180*/  UIADD3 UR8, UR5, UR8, URZ ;  /* 0x0000000805087290 */ /* 0x000fe2000fffe03f */
[C---:B------:R-:W-:Y:S01]  /*0190*/  ISETP.GE.U32.AND P1, PT, R26.reuse, c[0x0][0x1e0], PT ;  /* 0x000078001a007a0c */ /* 0x040fe20003f26070 */
[----:B------:R-:W-:Y:S01]  /*01a0*/  UIADD3.X UR9, URZ, UR9, URZ, UP0, !UPT ;  /* 0x000000093f097290 */ /* 0x000fe200087fe43f */
[----:B------:R-:W-:Y:S01]  /*01b0*/  SHF.R.S32.HI R5, RZ, 0x1f, R26 ;  /* 0x0000001fff057819 */ /* 0x000fe2000001141a */
[----:B------:R-:W-:Y:S01]  /*01c0*/  UIADD3 UR5, -UR7, UR10, URZ ;  /* 0x0000000a07057290 */ /* 0x000fe2000fffe13f */
[----:B------:R-:W-:Y:S01]  /*01d0*/  IADD3 R0, R26, 0x20, RZ ;  /* 0x000000201a007810 */ /* 0x000fe20007ffe0ff */
[----:B------:R-:W-:Y:S01]  /*01e0*/  ULEA.HI UR10, UP0, UR8, UR4, URZ, 0x1 ;  /* 0x00000004080a7291 */ /* 0x000fe2000f81083f */
[----:B------:R-:W-:Y:S01]  /*01f0*/  ISETP.GE.AND.EX P1, PT, R5, c[0x0][0x1e4], PT, P1 ;  /* 0x0000790005007a0c */ /* 0x000fe20003f26310 */
[----:B------:R-:W-:Y:S01]  /*0200*/  USHF.R.S64 UR11, UR11, 0x1, UR9 ;  /* 0x000000010b0b7899 */ /* 0x000fe20008001009 */
[----:B------:R-:W-:Y:S01]  /*0210*/  IMAD R36, R29, c[0x0][0x10], R28 ;  /* 0x000004001d247a24 */ /* 0x000fe200078e021c */
[----:B------:R-:W-:Y:S01]  /*0220*/  UIADD3.X UR8, URZ, UR8, URZ, UP0, !UPT ;  /* 0x000000083f087290 */ /* 0x000fe200087fe43f */
[----:B------:R-:W-:Y:S01]  /*0230*/  ISETP.LT.U32.AND P1, PT, R37, 0x80, !P1 ;  /* 0x000000802500780c */ /* 0x000fe20004f21070 */
[----:B------:R-:W-:Y:S01]  /*0240*/  USHF.R.S32.HI UR9, URZ, 0x1, UR9 ;  /* 0x000000013f097899 */ /* 0x000fe20008011409 */
[----:B------:R-:W-:Y:S01]  /*0250*/  MOV R34, R28 ;  /* 0x0000001c00227202 */ /* 0x000fe20000000f00 */
[----:B------:R-:W-:Y:S01]  /*0260*/  USHF.R.S64 UR10, UR10, 0x1, UR8 ;  /* 0x000000010a0a7899 */ /* 0x000fe20008001008 */
[----:B------:R-:W-:Y:S01]  /*0270*/  LOP3.LUT R2, R2, 0x6, RZ, 0xc0, !PT ;  /* 0x0000000602027812 */ /* 0x000fe200078ec0ff */
[----:B------:R-:W-:Y:S01]  /*0280*/  USHF.R.S32.HI UR8, URZ, 0x1, UR8 ;  /* 0x000000013f087899 */ /* 0x000fe20008011408 */
[----:B------:R-:W-:Y:S01]  /*0290*/  SHF.R.S32.HI R3, RZ, 0x5, R3 ;  /* 0x00000005ff037819 */ /* 0x000fe20000011403 */
[----:B------:R-:W-:Y:S01]  /*02a0*/  USHF.L.U64.HI UR9, UR11, 0x2, UR9 ;  /* 0x000000020b097899 */ /* 0x000fe20008010209 */
[----:B------:R-:W-:Y:S01]  /*02b0*/  SHF.R.S32.HI R4, RZ, 0x1f, R0 ;  /* 0x0000001fff047819 */ /* 0x000fe20000011400 */
[----:B------:R-:W-:-:S02]  /*02c0*/  USHF.L.U64.HI UR8, UR10, 0x2, UR8 ;  /* 0x000000020a087899 */ /* 0x000fc40008010208 */
[----:B0-----:R-:W-:Y:S02]  /*02d0*/  ULDC.U8 UR16, c[0x0][0x1f4] ;  /* 0x00007d0000107ab9 */ /* 0x001fe40000000000 */
.L_x_26:
[----:B0-----:R-:W-:Y:S02]  /*02e0*/  IABS R12, c[0x0][0x1f0] ;  /* 0x00007c00000c7a13 */ /* 0x001fe40000000000 */
[----:B-1----:R-:W-:Y:S02]  /*02f0*/  MOV R6, RZ ;  /* 0x000000ff00067202 */ /* 0x002fe40000000f00 */
[----:B------:R-:W0:Y:S01]  /*0300*/  I2F.RP R8, R12 ;  /* 0x0000000c00087306 */ /* 0x000e220000209400 */
[----:B------:R-:W-:-:S07]  /*0310*/  IABS R10, R34 ;  /* 0x00000022000a7213 */ /* 0x000fce0000000000 */
[----:B0-----:R-:W0:Y:S02]  /*0320*/  MUFU.RCP R8, R8 ;  /* 0x0000000800087308 */ /* 0x001e240000001000 */
[----:B0-----:R-:W-:-:S06]  /*0330*/  IADD3 R9, R8, 0xffffffe, RZ ;  /* 0x0ffffffe08097810 */ /* 0x001fcc0007ffe0ff */
[----:B------:R-:W0:Y:S02]  /*0340*/  F2I.FTZ.U32.TRUNC.NTZ R7, R9 ;  /* 0x0000000900077305 */ /* 0x000e24000021f000 */
[----:B0-----:R-:W-:-:S05]  /*0350*/  IADD3 R11, RZ, -R7, RZ ;  /* 0x80000007ff0b7210 */ /* 0x001fca0007ffe0ff */
[----:B------:R-:W-:-:S04]  /*0360*/  IMAD R11, R11, R12, RZ ;  /* 0x0000000c0b0b7224 */ /* 0x000fc800078e02ff */
[----:B------:R-:W-:Y:S01]  /*0370*/  IMAD.HI.U32 R6, R7, R11, R6 ;  /* 0x0000000b07067227 */ /* 0x000fe200078e0006 */
[----:B------:R-:W-:Y:S02]  /*0380*/  MOV R11, R10 ;  /* 0x0000000a000b7202 */ /* 0x000fe40000000f00 */
[----:B------:R-:W-:-:S03]  /*0390*/  MOV R7, 0x8 ;  /* 0x0000000800077802 */ /* 0x000fc60000000f00 */
[----:B------:R-:W-:-:S04]  /*03a0*/  IMAD.HI.U32 R8, R6, R11, RZ ;  /* 0x0000000b06087227 */ /* 0x000fc800078e00ff */
[----:B------:R-:W-:Y:S01]  /*03b0*/  IMAD.WIDE R6, R34, R7, c[0x0][0x198] ;  /* 0x0000660022067625 */ /* 0x000fe200078e0207 */
[----:B------:R-:W-:-:S05]  /*03c0*/  IADD3 R9, -R8, RZ, RZ ;  /* 0x000000ff08097210 */ /* 0x000fca0007ffe1ff */
[----:B------:R-:W2:Y:S01]  /*03d0*/  LDG.E.64 R6, [R6.64] ;  /* 0x0000000c06067981 */ /* 0x000ea2000c1e1b00 */
[----:B------:R-:W-:Y:S01]  /*03e0*/  IMAD R9, R12, R9, R11 ;  /* 0x000000090c097224 */ /* 0x000fe200078e020b */
[C---:B------:R-:W-:Y:S01]  /*03f0*/  LOP3.LUT R10, R34.reuse, c[0x0][0x1f0], RZ, 0x3c, !PT ;  /* 0x00007c00220a7a12 */ /* 0x040fe200078e3cff */
[----:B------:R-:W-:Y:S01]  /*0400*/  CS2R R32, SRZ ;  /* 0x0000000000207805 */ /* 0x000fe2000001ff00 */
[----:B------:R-:W-:Y:S02]  /*0410*/  ISETP.GE.AND P3, PT, R34, RZ, PT ;  /* 0x000000ff2200720c */ /* 0x000fe40003f66270 */
[----:B------:R-:W-:Y:S02]  /*0420*/  ISETP.GT.U32.AND P2, PT, R12, R9, PT ;  /* 0x000000090c00720c */ /* 0x000fe40003f44070 */
[----:B------:R-:W-:Y:S02]  /*0430*/  ISETP.GE.AND P4, PT, R10, RZ, PT ;  /* 0x000000ff0a00720c */ /* 0x000fe40003f86270 */
[----:B------:R-:W-:-:S09]  /*0440*/  SHF.R.U32.HI R14, RZ, 0x2, R37 ;  /* 0x00000002ff0e7819 */ /* 0x000fd20000011625 */
[-C--:B------:R-:W-:Y:S02]  /*0450*/  @!P2 IADD3 R9, R9, -R12.reuse, RZ ;  /* 0x8000000c0909a210 */ /* 0x080fe40007ffe0ff */
[----:B------:R-:W-:Y:S02]  /*0460*/  @!P2 IADD3 R8, R8, 0x1, RZ ;  /* 0x000000010808a810 */ /* 0x000fe40007ffe0ff */
[CC--:B------:R-:W-:Y:S02]  /*0470*/  ISETP.GE.U32.AND P0, PT, R9.reuse, R12.reuse, PT ;  /* 0x0000000c0900720c */ /* 0x0c0fe40003f06070 */
[----:B------:R-:W-:Y:S02]  /*0480*/  ISETP.GT.U32.AND P2, PT, R12, R9, PT ;  /* 0x000000090c00720c */ /* 0x000fe40003f44070 */
[----:B------:R-:W-:-:S04]  /*0490*/  IADD3 R10, R9, -R12, RZ ;  /* 0x8000000c090a7210 */ /* 0x000fc80007ffe0ff */
[----:B------:R-:W-:Y:S01]  /*04a0*/  SEL R9, R10, R9, !P2 ;  /* 0x000000090a097207 */ /* 0x000fe20005000000 */
[----:B------:R-:W-:-:S03]  /*04b0*/  IMAD R10, R29, c[0x0][0x1fc], R14 ;  /* 0x00007f001d0a7a24 */ /* 0x000fc600078e020e */
[----:B------:R-:W-:Y:S02]  /*04c0*/  @!P3 IADD3 R9, -R9, RZ, RZ ;  /* 0x000000ff0909b210 */ /* 0x000fe40007ffe1ff */
[----:B------:R-:W-:Y:S02]  /*04d0*/  @P0 IADD3 R8, R8, 0x1, RZ ;  /* 0x0000000108080810 */ /* 0x000fe40007ffe0ff */
[----:B------:R-:W-:Y:S02]  /*04e0*/  ISETP.NE.AND P0, PT, RZ, c[0x0][0x1f0], PT ;  /* 0x00007c00ff007a0c */ /* 0x000fe40003f05270 */
[----:B------:R-:W-:Y:S02]  /*04f0*/  MOV R11, R8 ;  /* 0x00000008000b7202 */ /* 0x000fe40000000f00 */
[----:B------:R-:W-:Y:S02]  /*0500*/  LOP3.LUT R8, RZ, c[0x0][0x1f0], RZ, 0x33, !PT ;  /* 0x00007c00ff087a12 */ /* 0x000fe400078e33ff */
[----:B------:R-:W-:-:S02]  /*0510*/  @!P4 IADD3 R11, -R11, RZ, RZ ;  /* 0x000000ff0b0bc210 */ /* 0x000fc40007ffe1ff */
[----:B------:R-:W-:Y:S02]  /*0520*/  IADD3 R10, R10, 0x20, RZ ;  /* 0x000000200a0a7810 */ /* 0x000fe40007ffe0ff */
[C---:B------:R-:W-:Y:S02]  /*0530*/  SEL R43, R8.reuse, R11, !P0 ;  /* 0x0000000b082b7207 */ /* 0x040fe40004000000 */
[----:B------:R-:W-:Y:S02]  /*0540*/  SEL R38, R8, R9, !P0 ;  /* 0x0000000908267207 */ /* 0x000fe40004000000 */
[----:B------:R-:W-:Y:S02]  /*0550*/  ISETP.GE.U32.AND P0, PT, R10, c[0x0][0x1e0], PT ;  /* 0x000078000a007a0c */ /* 0x000fe40003f06070 */
[----:B------:R-:W-:Y:S02]  /*0560*/  SHF.R.S32.HI R9, RZ, 0x1f, R10 ;  /* 0x0000001fff097819 */ /* 0x000fe4000001140a */
[----:B------:R-:W-:-:S02]  /*0570*/  SHF.R.S32.HI R8, RZ, 0x1f, R43 ;  /* 0x0000001fff087819 */ /* 0x000fc4000001142b */
[----:B------:R-:W-:Y:S02]  /*0580*/  LEA R10, R38, R2, 0x3 ;  /* 0x00000002260a7211 */ /* 0x000fe400078e18ff */
[----:B------:R-:W-:Y:S01]  /*0590*/  ISETP.GE.AND.EX P0, PT, R9, c[0x0][0x1e4], PT, P0 ;  /* 0x0000790009007a0c */ /* 0x000fe20003f06300 */
[----:B------:R-:W-:Y:S01]  /*05a0*/  IMAD R8, R8, c[0x0][0x1e8], RZ ;  /* 0x00007a0008087a24 */ /* 0x000fe200078e02ff */
[----:B------:R-:W-:Y:S01]  /*05b0*/  SHF.R.S32.HI R11, RZ, 0x1f, R10 ;  /* 0x0000001fff0b7819 */ /* 0x000fe2000001140a */
[----:B------:R-:W-:Y:S01]  /*05c0*/  @P1 IMAD R9, R5, c[0x0][0x1d8], RZ ;  /* 0x0000760005091a24 */ /* 0x000fe200078e02ff */
[----:B------:R-:W-:Y:S01]  /*05d0*/  ISETP.LT.U32.AND P0, PT, R37, 0x80, !P0 ;  /* 0x000000802500780c */ /* 0x000fe20004701070 */
[C---:B------:R-:W-:Y:S02]  /*05e0*/  IMAD R45, R43.reuse, c[0x0][0x1ec], R8 ;  /* 0x00007b002b2d7a24 */ /* 0x040fe400078e0208 */
[----:B------:R-:W-:-:S04]  /*05f0*/  IMAD.WIDE.U32 R42, R43, c[0x0][0x1e8], R10 ;  /* 0x00007a002b2a7a25 */ /* 0x000fc800078e000a */
[----:B------:R-:W-:Y:S01]  /*0600*/  @P1 IMAD R9, R26, c[0x0][0x1dc], R9 ;  /* 0x000077001a091a24 */ /* 0x000fe200078e0209 */
[----:B------:R-:W-:Y:S02]  /*0610*/  IADD3 R45, R43, R45, RZ ;  /* 0x0000002d2b2d7210 */ /* 0x000fe40007ffe0ff */
[----:B------:R-:W-:-:S03]  /*0620*/  @P1 MOV R44, R42 ;  /* 0x0000002a002c1202 */ /* 0x000fc60000000f00 */
[----:B------:R-:W-:Y:S01]  /*0630*/  @P0 IMAD R15, R4, c[0x0][0x1d8], RZ ;  /* 0x00007600040f0a24 */ /* 0x000fe200078e02ff */
[----:B------:R-:W-:Y:S01]  /*0640*/  @P0 MOV R8, R42 ;  /* 0x0000002a00080202 */ /* 0x000fe20000000f00 */
[----:B------:R-:W-:-:S04]  /*0650*/  @P1 IMAD.WIDE.U32 R12, R26, c[0x0][0x1d8], R44 ;  /* 0x000076001a0c1a25 */ /* 0x000fc800078e002c */
[----:B------:R-:W-:Y:S01]  /*0660*/  @P0 IMAD R17, R0, c[0x0][0x1dc], R15 ;  /* 0x0000770000110a24 */ /* 0x000fe200078e020f */
[----:B------:R-:W-:Y:S02]  /*0670*/  @P1 IADD3 R15, R13, R9, RZ ;  /* 0x000000090d0f1210 */ /* 0x000fe40007ffe0ff */
[----:B------:R-:W-:Y:S02]  /*0680*/  @P0 MOV R9, R45 ;  /* 0x0000002d00090202 */ /* 0x000fe40000000f00 */
[C---:B------:R-:W-:Y:S02]  /*0690*/  @P1 SHF.L.U32 R14, R12.reuse, 0x1, RZ ;  /* 0x000000010c0e1819 */ /* 0x040fe400000006ff */
[----:B------:R-:W-:Y:S01]  /*06a0*/  @P1 SHF.L.U64.HI R15, R12, 0x1, R15 ;  /* 0x000000010c0f1819 */ /* 0x000fe2000001020f */
[----:B------:R-:W-:Y:S01]  /*06b0*/  @P0 IMAD.WIDE.U32 R8, R0, c[0x0][0x1d8], R8 ;  /* 0x0000760000080a25 */ /* 0x000fe200078e0008 */
[----:B------:R-:W-:-:S04]  /*06c0*/  @P1 IADD3 R16, P2, R14, c[0x0][0x180], RZ ;  /* 0x000060000e101a10 */ /* 0x000fc80007f5e0ff */
[----:B------:R-:W-:Y:S02]  /*06d0*/  @P0 IADD3 R13, R9, R17, RZ ;  /* 0x00000011090d0210 */ /* 0x000fe40007ffe0ff */
[C---:B------:R-:W-:Y:S02]  /*06e0*/  @P1 IADD3.X R17, R15.reuse, c[0x0][0x184], RZ, P2, !PT ;  /* 0x000061000f111a10 */ /* 0x040fe400017fe4ff */
[----:B------:R-:W-:Y:S01]  /*06f0*/  @P1 IADD3 R14, P2, R14, c[0x0][0x178], RZ ;  /* 0x00005e000e0e1a10 */ /* 0x000fe20007f5e0ff */
[----:B------:R-:W-:Y:S01]  /*0700*/  CS2R R30, SRZ ;  /* 0x00000000001e7805 */ /* 0x000fe2000001ff00 */
[C---:B------:R-:W-:Y:S01]  /*0710*/  @P0 SHF.L.U32 R9, R8.reuse, 0x1, RZ ;  /* 0x0000000108090819 */ /* 0x040fe200000006ff */
[----:B------:R0:W5:Y:S01]  /*0720*/  @P1 LDG.E R32, [R16.64] ;  /* 0x0000000c10201981 */ /* 0x000162000c1e1900 */
[----:B------:R-:W-:Y:S02]  /*0730*/  @P1 IADD3.X R15, R15, c[0x0][0x17c], RZ, P2, !PT ;  /* 0x00005f000f0f1a10 */ /* 0x000fe400017fe4ff */
[----:B------:R-:W-:-:S03]  /*0740*/  @P0 SHF.L.U64.HI R18, R8, 0x1, R13 ;  /* 0x0000000108120819 */ /* 0x000fc6000001020d */
[----:B------:R1:W5:Y:S01]  /*0750*/  @P1 LDG.E R31, [R14.64] ;  /* 0x0000000c0e1f1981 */ /* 0x000362000c1e1900 */
[C---:B------:R-:W-:Y:S02]  /*0760*/  @P0 IADD3 R12, P3, R9.reuse, c[0x0][0x180], RZ ;  /* 0x00006000090c0a10 */ /* 0x040fe40007f7e0ff */
[----:B------:R-:W-:Y:S02]  /*0770*/  @P0 IADD3 R8, P4, R9, c[0x0][0x178], RZ ;  /* 0x00005e0009080a10 */ /* 0x000fe40007f9e0ff */
[C---:B------:R-:W-:Y:S02]  /*0780*/  @P0 IADD3.X R13, R18.reuse, c[0x0][0x184], RZ, P3, !PT ;  /* 0x00006100120d0a10 */ /* 0x040fe40001ffe4ff */
[----:B------:R-:W-:-:S03]  /*0790*/  @P0 IADD3.X R9, R18, c[0x0][0x17c], RZ, P4, !PT ;  /* 0x00005f0012090a10 */ /* 0x000fc600027fe4ff */
[----:B------:R1:W5:Y:S04]  /*07a0*/  @P0 LDG.E R33, [R12.64] ;  /* 0x0000000c0c210981 */ /* 0x000368000c1e1900 */
[----:B------:R3:W5:Y:S01]  /*07b0*/  @P0 LDG.E R30, [R8.64] ;  /* 0x0000000c081e0981 */ /* 0x000762000c1e1900 */
[----:B------:R-:W-:Y:S01]  /*07c0*/  UMOV UR14, 0x3f800000 ;  /* 0x3f800000000e7882 */ /* 0x000fe20000000000 */
[----:B------:R-:W-:Y:S01]  /*07d0*/  BSSY B0, `(.L_x_2) ;  /* 0x0000018000007945 */ /* 0x000fe20003800000 */
[----:B---3--:R-:W-:Y:S01]  /*07e0*/  CS2R R8, SRZ ;  /* 0x0000000000087805 */ /* 0x008fe2000001ff00 */
[----:B--2---:R-:W0:Y:S02]  /*07f0*/  R2UR UR17, R6 ;  /* 0x00000000061173c2 */ /* 0x004e2400000e0000 */
[----:B0-----:R-:W-:-:S05]  /*0800*/  MOV R16, UR17 ;  /* 0x0000001100107c02 */ /* 0x001fca0008000f00 */
[----:B------:R-:W-:-:S05]  /*0810*/  FFMA.FTZ R7, -R16, UR17, R7 ;  /* 0x0000001110077c23 */ /* 0x000fca0008010107 */
[----:B------:R-:W-:-:S13]  /*0820*/  FSETP.GTU.FTZ.AND P0, PT, R7, RZ, PT ;  /* 0x000000ff0700720b */ /* 0x000fda0003f1c000 */
[----:B------:R-:W-:Y:S01]  /*0830*/  VOTEU.ANY UP0, P0 ;  /* 0x00000000003f7886 */ /* 0x000fe20000000100 */
[----:B------:R-:W-:-:S13]  /*0840*/  PLOP3.LUT P0, PT, PT, PT, UP0, 0x80, 0x0 ;  /* 0x000000000000781c */ /* 0x000fda0003f0f008 */
[----:B------:R-:W-:-:S06]  /*0850*/  @P0 FADD.FTZ R16, R7, c[0x0][0x1a0] ;  /* 0x0000680007100621 */ /* 0x000fcc0000010000 */
[----:B------:R-:W0:Y:S02]  /*0860*/  @P0 MUFU.RSQ R16, R16 ;  /* 0x0000001000100308 */ /* 0x000e240000001400 */
[----:B0-----:R-:W0:Y:S01]  /*0870*/  @P0 R2UR UR4, R16 ;  /* 0x00000000100403c2 */ /* 0x001e2200000e0000 */
[----:B------:R-:W-:Y:S01]  /*0880*/  ISETP.GT.U32.AND P0, PT, R37, 0x7f, PT ;  /* 0x0000007f2500780c */ /* 0x000fe20003f04070 */
[----:B------:R-:W-:Y:S01]  /*0890*/  CS2R R6, SRZ ;  /* 0x0000000000067805 */ /* 0x000fe2000001ff00 */
[----:B0-----:R-:W-:-:S11]  /*08a0*/  @UP0 UMOV UR14, UR4 ;  /* 0x00000004000e0c82 */ /* 0x001fd60008000000 */
[----:B------:R-:W-:Y:S05]  /*08b0*/  @P0 BRA `(.L_x_3) ;  /* 0x0000009000000947 */ /* 0x000fea0003800000 */
[----:B-1----:R-:W-:Y:S02]  /*08c0*/  ISETP.NE.AND P0, PT, RZ, UR16, PT ;  /* 0x00000010ff007c0c */ /* 0x002fe4000bf05270 */
[C---:B------:R-:W-:Y:S02]  /*08d0*/  SHF.L.U32 R7, R10.reuse, 0x2, RZ ;  /* 0x000000020a077819 */ /* 0x040fe400000006ff */
[----:B------:R-:W-:Y:S02]  /*08e0*/  SHF.L.U64.HI R11, R10, 0x2, R11 ;  /* 0x000000020a0b7819 */ /* 0x000fe4000001020b */
[----:B------:R-:W-:-:S07]  /*08f0*/  IADD3 R6, P2, R7, c[0x0][0x188], RZ ;  /* 0x0000620007067a10 */ /* 0x000fce0007f5e0ff */
[----:B------:R-:W-:Y:S02]  /*0900*/  @P0 IADD3 R10, P3, R7, c[0x0][0x190], RZ ;  /* 0x00006400070a0a10 */ /* 0x000fe40007f7e0ff */
[C---:B------:R-:W-:Y:S02]  /*0910*/  IADD3.X R7, R11.reuse, c[0x0][0x18c], RZ, P2, !PT ;  /* 0x000063000b077a10 */ /* 0x040fe400017fe4ff */
[----:B------:R-:W-:-:S04]  /*0920*/  @P0 IADD3.X R11, R11, c[0x0][0x194], RZ, P3, !PT ;  /* 0x000065000b0b0a10 */ /* 0x000fc80001ffe4ff */
[----:B------:R-:W5:Y:S04]  /*0930*/  LDG.E.64 R6, [R6.64] ;  /* 0x0000000c06067981 */ /* 0x000f68000c1e1b00 */
[----:B------:R0:W5:Y:S02]  /*0940*/  @P0 LDG.E.64 R8, [R10.64] ;  /* 0x0000000c0a080981 */ /* 0x000164000c1e1b00 */
.L_x_3:
[----:B-1----:R-:W-:Y:S05]  /*0950*/  BSYNC B0 ;  /* 0x0000000000007941 */ /* 0x002fea0003800000 */
.L_x_2:
[----:B------:R-:W-:Y:S02]  /*0960*/  ISETP.NE.AND P2, PT, RZ, UR16, PT ;  /* 0x00000010ff007c0c */ /* 0x000fe4000bf45270 */
[--C-:B0----5:R-:W-:Y:S02]  /*0970*/  PRMT R10, RZ, 0x5410, R32.reuse ;  /* 0x00005410ff0a7816 */ /* 0x121fe40000000020 */
[----:B------:R-:W-:Y:S02]  /*0980*/  PRMT R12, RZ, 0x7610, R32 ;  /* 0x00007610ff0c7816 */ /* 0x000fe40000000020 */
[----:B------:R-:W-:Y:S01]  /*0990*/  PRMT R17, RZ, 0x5410, R33 ;  /* 0x00005410ff117816 */ /* 0x000fe20000000021 */
[----:B------:R-:W-:Y:S01]  /*09a0*/  FADD.FTZ R13, R10, -UR17 ;  /* 0x800000110a0d7e21 */ /* 0x000fe20008010000 */
[--C-:B------:R-:W-:Y:S01]  /*09b0*/  PRMT R15, RZ, 0x5410, R31.reuse ;  /* 0x00005410ff0f7816 */ /* 0x100fe2000000001f */
[----:B------:R-:W-:Y:S01]  /*09c0*/  FADD.FTZ R12, R12, -UR17 ;  /* 0x800000110c0c7e21 */ /* 0x000fe20008010000 */
[----:B------:R-:W-:Y:S01]  /*09d0*/  PRMT R14, RZ, 0x7610, R31 ;  /* 0x00007610ff0e7816 */ /* 0x000fe2000000001f */
[----:B------:R-:W-:Y:S01]  /*09e0*/  FADD.FTZ R17, R17, -UR17 ;  /* 0x8000001111117e21 */ /* 0x000fe20008010000 */
[----:B------:R-:W-:Y:S01]  /*09f0*/  PRMT R16, RZ, 0x7610, R33 ;  /* 0x00007610ff107816 */ /* 0x000fe20000000021 */
[----:B------:R-:W-:Y:S01]  /*0a00*/  FMUL.FTZ R13, R13, UR14 ;  /* 0x0000000e0d0d7c20 */ /* 0x000fe20008410000 */
[--C-:B------:R-:W-:Y:S01]  /*0a10*/  PRMT R11, RZ, 0x5410, R30.reuse ;  /* 0x00005410ff0b7816 */ /* 0x100fe2000000001e */
[----:B------:R-:W-:Y:S01]  /*0a20*/  FMUL.FTZ R12, R12, UR14 ;  /* 0x0000000e0c0c7c20 */ /* 0x000fe20008410000 */
[----:B------:R-:W-:Y:S01]  /*0a30*/  PRMT R10, RZ, 0x7610, R30 ;  /* 0x00007610ff0a7816 */ /* 0x000fe2000000001e */
[----:B------:R-:W-:Y:S05]  /*0a40*/  @!P2 BRA `(.L_x_4) ;  /* 0x000001200000a947 */ /* 0x000fea0003800000 */
[----:B------:R-:W-:Y:S02]  /*0a50*/  FFMA.FTZ R19, R13, R6, R8 ;  /* 0x000000060d137223 */ /* 0x000fe40000010008 */
[----:B------:R-:W-:-:S02]  /*0a60*/  FFMA.FTZ R18, R12, R7, R9 ;  /* 0x000000070c127223 */ /* 0x000fc40000010009 */
[----:B------:R-:W-:Y:S02]  /*0a70*/  FMUL.FTZ R20, R19, -1.4426950216293334961 ;  /* 0xbfb8aa3b13147820 */ /* 0x000fe40000410000 */
[----:B------:R-:W-:-:S04]  /*0a80*/  FMUL.FTZ R23, R18, -1.4426950216293334961 ;  /* 0xbfb8aa3b12177820 */ /* 0x000fc80000410000 */
[----:B------:R-:W0:Y:S08]  /*0a90*/  MUFU.EX2 R20, R20 ;  /* 0x0000001400147308 */ /* 0x000e300000000800 */
[----:B------:R-:W1:Y:S01]  /*0aa0*/  MUFU.EX2 R23, R23 ;  /* 0x0000001700177308 */ /* 0x000e620000000800 */
[----:B0-----:R-:W-:-:S07]  /*0ab0*/  FADD.FTZ R21, R20, 1 ;  /* 0x3f80000014157421 */ /* 0x001fce0000010000 */
[----:B------:R-:W0:Y:S01]  /*0ac0*/  MUFU.RCP R22, R21 ;  /* 0x0000001500167308 */ /* 0x000e220000001000 */
[----:B-1----:R-:W-:-:S07]  /*0ad0*/  FADD.FTZ R24, R23, 1 ;  /* 0x3f80000017187421 */ /* 0x002fce0000010000 */
[----:B------:R-:W1:Y:S01]  /*0ae0*/  MUFU.RCP R25, R24 ;  /* 0x0000001800197308 */ /* 0x000e620000001000 */
[----:B0-----:R-:W-:Y:S02]  /*0af0*/  FADD.FTZ R40, -R22, 1 ;  /* 0x3f80000016287421 */ /* 0x001fe40000010100 */
[----:B------:R-:W-:Y:S02]  /*0b00*/  FMUL.FTZ R15, R15, R22 ;  /* 0x000000160f0f7220 */ /* 0x000fe40000410000 */
[----:B------:R-:W-:Y:S02]  /*0b10*/  FFMA.FTZ R40, R19, R40, 1 ;  /* 0x3f80000013287423 */ /* 0x000fe40000010028 */
[----:B-1----:R-:W-:Y:S02]  /*0b20*/  FADD.FTZ R39, -R25, 1 ;  /* 0x3f80000019277421 */ /* 0x002fe40000010100 */
[----:B------:R-:W-:Y:S02]  /*0b30*/  FMUL.FTZ R14, R14, R25 ;  /* 0x000000190e0e7220 */ /* 0x000fe40000410000 */
[----:B------:R-:W-:-:S02]  /*0b40*/  FFMA.FTZ R39, R18, R39, 1 ;  /* 0x3f80000012277423 */ /* 0x000fc40000010027 */
[----:B------:R-:W-:Y:S02]  /*0b50*/  FMUL.FTZ R15, R15, R40 ;  /* 0x000000280f0f7220 */ /* 0x000fe40000410000 */
[----:B------:R-:W-:Y:S02]  /*0b60*/  FMUL.FTZ R14, R14, R39 ;  /* 0x000000270e0e7220 */ /* 0x000fe40000410000 */
.L_x_4:
[----:B------:R-:W-:Y:S02]  /*0b70*/  FMUL.FTZ R20, R15, R6 ;  /* 0x000000060f147220 */ /* 0x000fe40000410000 */
[----:B------:R-:W-:Y:S02]  /*0b80*/  FADD.FTZ R16, R16, -UR17 ;  /* 0x8000001110107e21 */ /* 0x000fe40008010000 */
[----:B------:R-:W-:Y:S02]  /*0b90*/  FFMA.FTZ R18, R13, R20, RZ ;  /* 0x000000140d127223 */ /* 0x000fe400000100ff */
[----:B------:R-:W-:Y:S02]  /*0ba0*/  FMUL.FTZ R17, R17, UR14 ;  /* 0x0000000e11117c20 */ /* 0x000fe40008410000 */
[----:B------:R-:W-:-:S02]  /*0bb0*/  FMUL.FTZ R19, R14, R7 ;  /* 0x000000070e137220 */ /* 0x000fc40000410000 */
[----:B------:R-:W-:Y:S02]  /*0bc0*/  FADD.FTZ R20, RZ, R20 ;  /* 0x00000014ff147221 */ /* 0x000fe40000010000 */
[----:B------:R-:W-:Y:S01]  /*0bd0*/  FMUL.FTZ R16, R16, UR14 ;  /* 0x0000000e10107c20 */ /* 0x000fe20008410000 */
[----:B------:R-:W-:Y:S05]  /*0be0*/  @!P2 BRA `(.L_x_5) ;  /* 0x000001200000a947 */ /* 0x000fea0003800000 */
[----:B------:R-:W-:Y:S02]  /*0bf0*/  FFMA.FTZ R22, R17, R6, R8 ;  /* 0x0000000611167223 */ /* 0x000fe40000010008 */
[----:B------:R-:W-:Y:S02]  /*0c00*/  FFMA.FTZ R21, R16, R7, R9 ;  /* 0x0000000710157223 */ /* 0x000fe40000010009 */
        /* <DEDUP_REMOVED lines=16> */
.L_x_5:
[----:B------:R-:W-:Y:S01]  /*0d10*/  FFMA.FTZ R21, R12, R19, R18 ;  /* 0x000000130c157223 */ /* 0x000fe20000010012 */
[----:B------:R-:W-:Y:S01]  /*0d20*/  ISETP.GT.AND P0, PT, R27, 0x1e, PT ;  /* 0x0000001e1b00780c */ /* 0x000fe20003f04270 */
[----:B------:R-:W-:Y:S01]  /*0d30*/  FMUL.FTZ R18, R11, R6 ;  /* 0x000000060b127220 */ /* 0x000fe20000410000 */
[----:B------:R-:W-:Y:S01]  /*0d40*/  ISETP.NE.AND P4, PT, R27, RZ, PT ;  /* 0x000000ff1b00720c */ /* 0x000fe20003f85270 */
[----:B------:R-:W-:Y:S01]  /*0d50*/  FADD.FTZ R23, R19, R20 ;  /* 0x0000001413177221 */ /* 0x000fe20000010000 */
[----:B------:R-:W-:Y:S01]  /*0d60*/  ISETP.NE.AND P3, PT, R37, RZ, PT ;  /* 0x000000ff2500720c */ /* 0x000fe20003f65270 */
[----:B------:R-:W-:Y:S01]  /*0d70*/  FMUL.FTZ R20, R10, R7 ;  /* 0x000000070a147220 */ /* 0x000fe20000410000 */
[----:B------:R-:W-:Y:S01]  /*0d80*/  BSSY B0, `(.L_x_6) ;  /* 0x00000cf000007945 */ /* 0x000fe20003800000 */
[----:B------:R-:W-:-:S02]  /*0d90*/  FFMA.FTZ R19, R17, R18, R21 ;  /* 0x0000001211137223 */ /* 0x000fc40000010015 */
[----:B------:R-:W-:Y:S02]  /*0da0*/  FADD.FTZ R21, R23, R18 ;  /* 0x0000001217157221 */ /* 0x000fe40000010000 */
[----:B------:R-:W-:Y:S02]  /*0db0*/  FFMA.FTZ R18, R16, R20, R19 ;  /* 0x0000001410127223 */ /* 0x000fe40000010013 */
[----:B------:R-:W-:-:S03]  /*0dc0*/  FADD.FTZ R19, R20, R21 ;  /* 0x0000001514137221 */ /* 0x000fc60000010000 */
[----:B------:R-:W0:Y:S04]  /*0dd0*/  SHFL.DOWN PT, R21, R18, 0x1, 0x1f ;  /* 0x08201f0012157f89 */ /* 0x000e2800000e0000 */
[----:B------:R-:W1:Y:S01]  /*0de0*/  SHFL.DOWN PT, R20, R19, 0x1, 0x1f ;  /* 0x08201f0013147f89 */ /* 0x000e6200000e0000 */
[----:B0-----:R-:W-:Y:S02]  /*0df0*/  @!P0 FADD.FTZ R18, R18, R21 ;  /* 0x0000001512128221 */ /* 0x001fe40000010000 */
[----:B-1----:R-:W-:-:S03]  /*0e00*/  @!P0 FADD.FTZ R19, R19, R20 ;  /* 0x0000001413138221 */ /* 0x002fc60000010000 */
[----:B------:R-:W0:Y:S01]  /*0e10*/  SHFL.DOWN PT, R21, R18, 0x2, 0x1f ;  /* 0x08401f0012157f89 */ /* 0x000e2200000e0000 */
[----:B------:R-:W-:-:S03]  /*0e20*/  ISETP.GT.AND P0, PT, R27, 0x1d, PT ;  /* 0x0000001d1b00780c */ /* 0x000fc60003f04270 */
[----:B------:R-:W1:Y:S10]  /*0e30*/  SHFL.DOWN PT, R20, R19, 0x2, 0x1f ;  /* 0x08401f0013147f89 */ /* 0x000e7400000e0000 */
[----:B0-----:R-:W-:-:S02]  /*0e40*/  @!P0 FADD.FTZ R18, R18, R21 ;  /* 0x0000001512128221 */ /* 0x001fc40000010000 */
        /* <DEDUP_REMOVED lines=15> */
[----:B------:R-:W-:Y:S02]  /*0f40*/  FFMA.FTZ R21, R12, R14, RZ ;  /* 0x0000000e0c157223 */ /* 0x000fe400000100ff */
[----:B-1----:R-:W-:Y:S02]  /*0f50*/  @!P0 FADD.FTZ R19, R19, R20 ;  /* 0x0000001413138221 */ /* 0x002fe40000010000 */
[----:B------:R-:W-:Y:S02]  /*0f60*/  FFMA.FTZ R12, R13, R15, RZ ;  /* 0x0000000f0d0c7223 */ /* 0x000fe400000100ff */
[----:B------:R-:W-:Y:S02]  /*0f70*/  FADD.FTZ R20, RZ, R15 ;  /* 0x0000000fff147221 */ /* 0x000fe40000010000 */
[----:B------:R-:W-:Y:S02]  /*0f80*/  FADD.FTZ R15, RZ, R14 ;  /* 0x0000000eff0f7221 */ /* 0x000fe40000010000 */
[----:B------:R-:W-:-:S02]  /*0f90*/  FFMA.FTZ R13, R16, R10, R21 ;  /* 0x0000000a100d7223 */ /* 0x000fc40000010015 */
[----:B------:R-:W-:Y:S02]  /*0fa0*/  FFMA.FTZ R12, R17, R11, R12 ;  /* 0x0000000b110c7223 */ /* 0x000fe4000001000c */
[----:B------:R-:W-:Y:S01]  /*0fb0*/  FADD.FTZ R14, R20, R11 ;  /* 0x0000000b140e7221 */ /* 0x000fe20000010000 */
[----:B------:R-:W-:Y:S01]  /*0fc0*/  MOV R11, R19 ;  /* 0x00000013000b7202 */ /* 0x000fe20000000f00 */
[----:B------:R-:W-:Y:S01]  /*0fd0*/  FADD.FTZ R15, R15, R10 ;  /* 0x0000000a0f0f7221 */ /* 0x000fe20000010000 */
[----:B------:R-:W-:-:S04]  /*0fe0*/  MOV R10, R18 ;  /* 0x00000012000a7202 */ /* 0x000fc80000000f00 */
[----:B------:R-:W-:Y:S04]  /*0ff0*/  STS.128 [R37.X16+0x40], R12 ;  /* 0x0000400c25007388 */ /* 0x000fe8000000cc00 */
[----:B------:R-:W-:Y:S04]  /*1000*/  @!P4 STS.64 [R3.X8+0x8], R10 ;  /* 0x0000080a0300c388 */ /* 0x000fe80000008a00 */
[----:B------:R-:W-:Y:S01]  /*1010*/  BAR.SYNC.DEFER_BLOCKING 0x0 ;  /* 0x0000000000007b1d */ /* 0x000fe20000010000 */
[----:B------:R-:W-:-:S05]  /*1020*/  ISETP.GT.U32.AND P4, PT, R37, 0x3, PT ;  /* 0x000000032500780c */ /* 0x000fca0003f84070 */
[----:B------:R-:W0:Y:S04]  /*1030*/  @!P3 LDS.128 R16, [0x10] ;  /* 0x00001000ff10b984 */ /* 0x000e280000000c00 */
[----:B------:R-:W1:Y:S01]  /*1040*/  @!P3 LDS.64 R24, [0x20] ;  /* 0x00002000ff18b984 */ /* 0x000e620000000a00 */
[----:B0-----:R-:W-:Y:S02]  /*1050*/  @!P3 FADD.FTZ R39, R10, R16 ;  /* 0x000000100a27b221 */ /* 0x001fe40000010000 */
[----:B------:R-:W-:Y:S02]  /*1060*/  @!P3 FADD.FTZ R40, R11, R17 ;  /* 0x000000110b28b221 */ /* 0x000fe40000010000 */
[----:B------:R-:W-:Y:S02]  /*1070*/  @!P3 FADD.FTZ R39, R39, R18 ;  /* 0x000000122727b221 */ /* 0x000fe40000010000 */
[----:B------:R-:W-:Y:S01]  /*1080*/  @!P3 FADD.FTZ R40, R40, R19 ;  /* 0x000000132828b221 */ /* 0x000fe20000010000 */
[----:B------:R-:W-:Y:S06]  /*1090*/  BAR.SYNC.DEFER_BLOCKING 0x0 ;  /* 0x0000000000007b1d */ /* 0x000fec0000010000 */
[----:B------:R-:W-:Y:S05]  /*10a0*/  @P4 BRA `(.L_x_7) ;  /* 0x000009c000004947 */ /* 0x000fea0003800000 */
[----:B-1----:R-:W-:-:S05]  /*10b0*/  SHF.L.U32 R41, R37, 0x4, RZ ;  /* 0x0000000425297819 */ /* 0x002fca00000006ff */
[----:B------:R-:W0:Y:S04]  /*10c0*/  LDS.128 R16, [R41+0x80] ;  /* 0x0000800029107984 */ /* 0x000e280000000c00 */
[----:B------:R-:W1:Y:S01]  /*10d0*/  LDS.128 R20, [R41+0xc0] ;  /* 0x0000c00029147984 */ /* 0x000e620000000c00 */
[----:B0-----:R-:W-:Y:S02]  /*10e0*/  FADD.FTZ R12, R12, R16 ;  /* 0x000000100c0c7221 */ /* 0x001fe40000010000 */
[----:B------:R-:W-:Y:S02]  /*10f0*/  FADD.FTZ R13, R13, R17 ;  /* 0x000000110d0d7221 */ /* 0x000fe40000010000 */
[----:B------:R-:W-:Y:S02]  /*1100*/  FADD.FTZ R16, R15, R19 ;  /* 0x000000130f107221 */ /* 0x000fe40000010000 */
[----:B-1----:R-:W-:-:S02]  /*1110*/  FADD.FTZ R19, R12, R20 ;  /* 0x000000140c137221 */ /* 0x002fc40000010000 */
[----:B------:R-:W-:Y:S02]  /*1120*/  FADD.FTZ R17, R14, R18 ;  /* 0x000000120e117221 */ /* 0x000fe40000010000 */
[----:B------:R-:W-:Y:S02]  /*1130*/  FADD.FTZ R20, R13, R21 ;  /* 0x000000150d147221 */ /* 0x000fe40000010000 */
[----:B------:R-:W0:Y:S01]  /*1140*/  LDS.128 R12, [R41+0x100] ;  /* 0x00010000290c7984 */ /* 0x000e220000000c00 */
[----:B------:R-:W-:Y:S02]  /*1150*/  FADD.FTZ R21, R17, R22 ;  /* 0x0000001611157221 */ /* 0x000fe40000010000 */
[----:B------:R-:W-:Y:S02]  /*1160*/  FADD.FTZ R22, R16, R23 ;  /* 0x0000001710167221 */ /* 0x000fe40000010000 */
[----:B0-----:R-:W-:Y:S02]  /*1170*/  FADD.FTZ R23, R19, R12 ;  /* 0x0000000c13177221 */ /* 0x001fe40000010000 */
[----:B------:R-:W0:Y:S01]  /*1180*/  LDS.128 R16, [R41+0x140] ;  /* 0x0001400029107984 */ /* 0x000e220000000c00 */
[----:B------:R-:W-:-:S02]  /*1190*/  FADD.FTZ R20, R20, R13 ;  /* 0x0000000d14147221 */ /* 0x000fc40000010000 */
[----:B------:R-:W-:Y:S02]  /*11a0*/  FADD.FTZ R21, R21, R14 ;  /* 0x0000000e15157221 */ /* 0x000fe40000010000 */
[----:B------:R-:W-:Y:S02]  /*11b0*/  FADD.FTZ R22, R22, R15 ;  /* 0x0000000f16167221 */ /* 0x000fe40000010000 */
[----:B------:R-:W1:Y:S01]  /*11c0*/  LDS.128 R12, [R41+0x180] ;  /* 0x00018000290c7984 */ /* 0x000e620000000c00 */
[----:B0-----:R-:W-:Y:S02]  /*11d0*/  FADD.FTZ R23, R23, R16 ;  /* 0x0000001017177221 */ /* 0x001fe40000010000 */
[----:B------:R-:W-:Y:S02]  /*11e0*/  FADD.FTZ R20, R20, R17 ;  /* 0x0000001114147221 */ /* 0x000fe40000010000 */
[----:B------:R-:W-:Y:S02]  /*11f0*/  FADD.FTZ R21, R21, R18 ;  /* 0x0000001215157221 */ /* 0x000fe40000010000 */
[----:B------:R-:W-:-:S02]  /*1200*/  FADD.FTZ R22, R22, R19 ;  /* 0x0000001316167221 */ /* 0x000fc40000010000 */
[----:B------:R-:W0:Y:S01]  /*1210*/  LDS.128 R16, [R41+0x1c0] ;  /* 0x0001c00029107984 */ /* 0x000e220000000c00 */
[----:B-1----:R-:W-:Y:S02]  /*1220*/  FADD.FTZ R23, R23, R12 ;  /* 0x0000000c17177221 */ /* 0x002fe40000010000 */
[----:B------:R-:W-:Y:S02]  /*1230*/  FADD.FTZ R20, R20, R13 ;  /* 0x0000000d14147221 */ /* 0x000fe40000010000 */
[----:B------:R-:W-:Y:S02]  /*1240*/  FADD.FTZ R21, R21, R14 ;  /* 0x0000000e15157221 */ /* 0x000fe40000010000 */
[----:B------:R-:W-:Y:S02]  /*1250*/  FADD.FTZ R22, R22, R15 ;  /* 0x0000000f16167221 */ /* 0x000fe40000010000 */
[----:B------:R-:W1:Y:S01]  /*1260*/  LDS.128 R12, [R41+0x200] ;  /* 0x00020000290c7984 */ /* 0x000e620000000c00 */
[----:B0-----:R-:W-:-:S02]  /*1270*/  FADD.FTZ R23, R23, R16 ;  /* 0x0000001017177221 */ /* 0x001fc40000010000 */
[----:B------:R-:W-:Y:S02]  /*1280*/  FADD.FTZ R20, R20, R17 ;  /* 0x0000001114147221 */ /* 0x000fe40000010000 */
[----:B------:R-:W-:Y:S02]  /*1290*/  FADD.FTZ R21, R21, R18 ;  /* 0x0000001215157221 */ /* 0x000fe40000010000 */
[----:B------:R-:W-:Y:S02]  /*12a0*/  FADD.FTZ R22, R22, R19 ;  /* 0x0000001316167221 */ /* 0x000fe40000010000 */
[----:B------:R-:W0:Y:S01]  /*12b0*/  LDS.128 R16, [R41+0x240] ;  /* 0x0002400029107984 */ /* 0x000e220000000c00 */
[----:B-1----:R-:W-:Y:S02]  /*12c0*/  FADD.FTZ R23, R23, R12 ;  /* 0x0000000c17177221 */ /* 0x002fe40000010000 */
[----:B------:R-:W-:Y:S02]  /*12d0*/  FADD.FTZ R20, R20, R13 ;  /* 0x0000000d14147221 */ /* 0x000fe40000010000 */
[----:B------:R-:W-:-:S02]  /*12e0*/  FADD.FTZ R21, R21, R14 ;  /* 0x0000000e15157221 */ /* 0x000fc40000010000 */
[----:B------:R-:W-:Y:S02]  /*12f0*/  FADD.FTZ R22, R22, R15 ;  /* 0x0000000f16167221 */ /* 0x000fe40000010000 */
[----:B------:R-:W1:Y:S01]  /*1300*/  LDS.128 R12, [R41+0x280] ;  /* 0x00028000290c7984 */ /* 0x000e620000000c00 */
[----:B0-----:R-:W-:Y:S02]  /*1310*/  FADD.FTZ R23, R23, R16 ;  /* 0x0000001017177221 */ /* 0x001fe40000010000 */
[----:B------:R-:W-:Y:S02]  /*1320*/  FADD.FTZ R20, R20, R17 ;  /* 0x0000001114147221 */ /* 0x000fe40000010000 */
[----:B------:R-:W-:Y:S02]  /*1330*/  FADD.FTZ R21, R21, R18 ;  /* 0x0000001215157221 */ /* 0x000fe40000010000 */
[----:B------:R-:W-:Y:S02]  /*1340*/  FADD.FTZ R22, R22, R19 ;  /* 0x0000001316167221 */ /* 0x000fe40000010000 */
[----:B------:R-:W0:Y:S01]  /*1350*/  LDS.128 R16, [R41+0x2c0] ;  /* 0x0002c00029107984 */ /* 0x000e220000000c00 */
[----:B-1----:R-:W-:-:S02]  /*1360*/  FADD.FTZ R23, R23, R12 ;  /* 0x0000000c17177221 */ /* 0x002fc40000010000 */
[----:B------:R-:W-:Y:S02]  /*1370*/  FADD.FTZ R20, R20, R13 ;  /* 0x0000000d14147221 */ /* 0x000fe40000010000 */
[----:B------:R-:W-:Y:S02]  /*1380*/  FADD.FTZ R21, R21, R14 ;  /* 0x0000000e15157221 */ /* 0x000fe40000010000 */
[----:B------:R-:W-:Y:S02]  /*1390*/  FADD.FTZ R22, R22, R15 ;  /* 0x0000000f16167221 */ /* 0x000fe40000010000 */
[----:B------:R-:W1:Y:S01]  /*13a0*/  LDS.128 R12, [R41+0x300] ;  /* 0x00030000290c7984 */ /* 0x000e620000000c00 */
[----:B0-----:R-:W-:Y:S02]  /*13b0*/  FADD.FTZ R23, R23, R16 ;  /* 0x0000001017177221 */ /* 0x001fe40000010000 */
[----:B------:R-:W-:Y:S02]  /*13c0*/  FADD.FTZ R20, R20, R17 ;  /* 0x0000001114147221 */ /* 0x000fe40000010000 */
[----:B------:R-:W-:-:S02]  /*13d0*/  FADD.FTZ R21, R21, R18 ;  /* 0x0000001215157221 */ /* 0x000fc40000010000 */
[----:B------:R-:W-:Y:S02]  /*13e0*/  FADD.FTZ R22, R22, R19 ;  /* 0x0000001316167221 */ /* 0x000fe40000010000 */
        /* <DEDUP_REMOVED lines=100> */
[----:B-1----:R-:W-:Y:S02]  /*1a30*/  FADD.FTZ R12, R23, R12 ;  /* 0x0000000c170c7221 */ /* 0x002fe40000010000 */
[----:B------:R-:W-:Y:S02]  /*1a40*/  FADD.FTZ R13, R20, R13 ;  /* 0x0000000d140d7221 */ /* 0x000fe40000010000 */
[----:B------:R-:W-:-:S02]  /*1a50*/  FADD.FTZ R14, R21, R14 ;  /* 0x0000000e150e7221 */ /* 0x000fc40000010000 */
[----:B------:R-:W-:Y:S02]  /*1a60*/  FADD.FTZ R15, R22, R15 ;  /* 0x0000000f160f7221 */ /* 0x000fe40000010000 */
.L_x_7:
[----:B-1----:R-:W-:Y:S05]  /*1a70*/  BSYNC B0 ;  /* 0x0000000000007941 */ /* 0x002fea0003800000 */
.L_x_6:
[----:B------:R-:W-:Y:S01]  /*1a80*/  MOV R41, c[0x0][0xc] ;  /* 0x0000030000297a02 */ /* 0x000fe20000000f00 */
[----:B------:R-:W-:Y:S01]  /*1a90*/  BSSY B0, `(.L_x_8) ;  /* 0x0000014000007945 */ /* 0x000fe20003800000 */
[----:B------:R-:W-:Y:S01]  /*1aa0*/  HFMA2.MMA R22, -RZ, RZ, 0, 2.384185791015625e-07 ;  /* 0x00000004ff167435 */ /* 0x000fe200000001ff */
[----:B------:R-:W-:Y:S02]  /*1ab0*/  LEA R17, R38, R37, 0x2 ;  /* 0x0000002526117211 */ /* 0x000fe400078e10ff */
[----:B------:R-:W-:Y:S01]  /*1ac0*/  ISETP.GE.U32.AND P0, PT, R41, 0x2, PT ;  /* 0x000000022900780c */ /* 0x000fe20003f06070 */
[----:B------:R-:W-:Y:S07]  /*1ad0*/  @P4 BRA `(.L_x_9) ;  /* 0x000000f000004947 */ /* 0x000fee0003800000 */
[----:B------:R-:W-:Y:S01]  /*1ae0*/  IMAD.WIDE R16, R17, R22, c[0x0][0x1b8] ;  /* 0x00006e0011107625 */ /* 0x000fe200078e0216 */
[----:B------:R-:W-:Y:S02]  /*1af0*/  MOV R19, UR11 ;  /* 0x0000000b00137c02 */ /* 0x000fe40008000f00 */
[----:B------:R-:W-:Y:S02]  /*1b00*/  MOV R21, c[0x0][0x1d8] ;  /* 0x0000760000157a02 */ /* 0x000fe40000000f00 */
[----:B------:R-:W-:Y:S01]  /*1b10*/  LEA R18, P4, R19, R16, 0x2 ;  /* 0x0000001013127211 */ /* 0x000fe200078810ff */
[----:B------:R0:W-:Y:S01]  /*1b20*/  RED.E.ADD.F32.FTZ.RN.STRONG.GPU [R16.64], R12 ;  /* 0x0000000c1000798e */ /* 0x0001e2000c10e78c */
[----:B------:R-:W-:-:S02]  /*1b30*/  MOV R38, UR10 ;  /* 0x0000000a00267c02 */ /* 0x000fc40008000f00 */
[----:B------:R-:W-:Y:S02]  /*1b40*/  IADD3.X R19, R17, UR9, RZ, P4, !PT ;  /* 0x0000000911137c10 */ /* 0x000fe4000a7fe4ff */
[----:B------:R-:W-:Y:S02]  /*1b50*/  MOV R23, c[0x0][0x1dc] ;  /* 0x0000770000177a02 */ /* 0x000fe40000000f00 */
[CC--:B------:R-:W-:Y:S01]  /*1b60*/  LEA R20, P4, R21.reuse, R16.reuse, 0x2 ;  /* 0x0000001015147211 */ /* 0x0c0fe200078810ff */
[----:B------:R1:W-:Y:S01]  /*1b70*/  RED.E.ADD.F32.FTZ.RN.STRONG.GPU [R18.64], R13 ;  /* 0x0000000d1200798e */ /* 0x0003e2000c10e78c */
[----:B0-----:R-:W-:Y:S02]  /*1b80*/  LEA R16, P5, R38, R16, 0x2 ;  /* 0x0000001026107211 */ /* 0x001fe400078a10ff */
[----:B------:R-:W-:Y:S02]  /*1b90*/  LEA.HI.X R21, R21, R17, R23, 0x2, P4 ;  /* 0x0000001115157211 */ /* 0x000fe400020f1417 */
[----:B------:R-:W-:-:S03]  /*1ba0*/  IADD3.X R17, R17, UR8, RZ, P5, !PT ;  /* 0x0000000811117c10 */ /* 0x000fc6000affe4ff */
[----:B------:R1:W-:Y:S04]  /*1bb0*/  RED.E.ADD.F32.FTZ.RN.STRONG.GPU [R20.64], R14 ;  /* 0x0000000e1400798e */ /* 0x0003e8000c10e78c */
[----:B------:R1:W-:Y:S02]  /*1bc0*/  RED.E.ADD.F32.FTZ.RN.STRONG.GPU [R16.64], R15 ;  /* 0x0000000f1000798e */ /* 0x0003e4000c10e78c */
.L_x_9:
[----:B------:R-:W-:Y:S05]  /*1bd0*/  BSYNC B0 ;  /* 0x0000000000007941 */ /* 0x000fea0003800000 */
.L_x_8:
[----:B------:R-:W-:Y:S02]  /*1be0*/  @!P3 FADD.FTZ R10, R39, R24 ;  /* 0x00000018270ab221 */ /* 0x000fe40000010000 */
[----:B------:R-:W-:Y:S01]  /*1bf0*/  @!P3 FADD.FTZ R11, R40, R25 ;  /* 0x00000019280bb221 */ /* 0x000fe20000010000 */
[----:B------:R-:W-:Y:S05]  /*1c00*/  @!P0 BRA `(.L_x_10) ;  /* 0x0000121000008947 */ /* 0x000fea0003800000 */
[----:B------:R-:W-:-:S05]  /*1c10*/  LOP3.LUT R12, R35, 0x1, RZ, 0xc0, !PT ;  /* 0x00000001230c7812 */ /* 0x000fca00078ec0ff */
[----:B-1----:R-:W-:-:S04]  /*1c20*/  IMAD R13, R12, c[0x0][0x10], RZ ;  /* 0x000004000c0d7a24 */ /* 0x002fc800078e02ff */
[C---:B------:R-:W-:Y:S01]  /*1c30*/  IMAD R12, R13.reuse, c[0x0][0xc], RZ ;  /* 0x000003000d0c7a24 */ /* 0x040fe200078e02ff */
[----:B------:R-:W-:-:S04]  /*1c40*/  IADD3 R13, R13, R28, RZ ;  /* 0x0000001c0d0d7210 */ /* 0x000fc80007ffe0ff */
[----:B------:R-:W-:Y:S01]  /*1c50*/  SHF.L.U32 R23, R12, 0x1, RZ ;  /* 0x000000010c177819 */ /* 0x000fe200000006ff */
[----:B------:R-:W-:-:S04]  /*1c60*/  IMAD.WIDE.U32 R12, R13, R22, c[0x0][0x1a8] ;  /* 0x00006a000d0c7625 */ /* 0x000fc800078e0016 */
[----:B------:R-:W-:Y:S01]  /*1c70*/  IMAD.WIDE R22, R23, R22, c[0x0][0x1b0] ;  /* 0x00006c0017167625 */ /* 0x000fe200078e0216 */
[----:B------:R-:W-:Y:S05]  /*1c80*/  @P3 BRA `(.L_x_11) ;  /* 0x0000017000003947 */ /* 0x000fea0003800000 */
[C---:B------:R-:W-:Y:S01]  /*1c90*/  LEA R14, P0, R36.reuse, R22, 0x3 ;  /* 0x00000016240e7211 */ /* 0x040fe200078018ff */
[----:B------:R-:W0:Y:S03]  /*1ca0*/  S2R R27, SR_LANEID ;  /* 0x00000000001b7919 */ /* 0x000e260000000000 */
[----:B------:R-:W-:-:S05]  /*1cb0*/  LEA.HI.X R15, R36, R23, RZ, 0x3, P0 ;  /* 0x00000017240f7211 */ /* 0x000fca00000f1cff */
[----:B------:R1:W-:Y:S01]  /*1cc0*/  STG.E.64 [R14.64], R10 ;  /* 0x0000000a0e007986 */ /* 0x0003e2000c101b0c */
[----:B------:R-:W-:Y:S06]  /*1cd0*/  MEMBAR.ALL.GPU ;  /* 0x0000000000007992 */ /* 0x000fec000000a000 */
[----:B------:R-:W-:Y:S01]  /*1ce0*/  VOTEU.ANY UR4, UPT, PT ;  /* 0x0000000000047886 */ /* 0x000fe200038e0100 */
[----:B------:R-:W-:Y:S01]  /*1cf0*/  LOP3.LUT P0, RZ, R35, 0x2, RZ, 0xc0, !PT ;  /* 0x0000000223ff7812 */ /* 0x000fe2000780c0ff */
[----:B------:R-:W-:Y:S01]  /*1d00*/  UFLO.U32 UR15, UR4 ;  /* 0x00000004000f72bd */ /* 0x000fe200080e0000 */
[----:B-1----:R-:W-:Y:S01]  /*1d10*/  MOV R14, 0x1 ;  /* 0x00000001000e7802 */ /* 0x002fe20000000f00 */
[----:B------:R-:W-:Y:S01]  /*1d20*/  UPOPC UR4, UR4 ;  /* 0x00000004000472bf */ /* 0x000fe20008000000 */
[----:B------:R-:W-:Y:S01]  /*1d30*/  SEL R17, RZ, c[0x0][0xc], P0 ;  /* 0x00000300ff117a07 */ /* 0x000fe20000000000 */
[----:B------:R-:W-:-:S00]  /*1d40*/  ERRBAR ;  /* 0x00000000000079ab */ /* 0x000fc00000000000 */
[----:B------:R-:W-:Y:S02]  /*1d50*/  SEL R14, R14, 0xffffffff, !P0 ;  /* 0xffffffff0e0e7807 */ /* 0x000fe40004000000 */
[----:B0-----:R-:W-:-:S02]  /*1d60*/  ISETP.EQ.U32.AND P4, PT, R27, UR15, PT ;  /* 0x0000000f1b007c0c */ /* 0x001fc4000bf82070 */
[----:B------:R-:W-:Y:S01]  /*1d70*/  ISETP.NE.AND P0, PT, R17, -0x1, PT ;  /* 0xffffffff1100780c */ /* 0x000fe20003f05270 */
[----:B------:R-:W-:-:S10]  /*1d80*/  IMAD R15, R14, UR4, RZ ;  /* 0x000000040e0f7c24 */ /* 0x000fd4000f8e02ff */
[----:B------:R0:W-:Y:S02]  /*1d90*/  @P4 RED.E.ADD.S32.STRONG.GPU [R12.64], R15 ;  /* 0x0000000f0c00498e */ /* 0x0001e4000c10e38c */
[----:B------:R-:W-:Y:S05]  /*1da0*/  @!P0 BRA `(.L_x_11) ;  /* 0x0000005000008947 */ /* 0x000fea0003800000 */
.L_x_12:
[----:B------:R-:W2:Y:S01]  /*1db0*/  LDG.E.STRONG.GPU R14, [R12.64] ;  /* 0x0000000c0c0e7981 */ /* 0x000ea2000c1ef900 */
[----:B------:R-:W-:Y:S01]  /*1dc0*/  YIELD ;  /* 0x0000000000007946 */ /* 0x000fe20003800000 */
[----:B--2---:R-:W-:Y:S01]  /*1dd0*/  ISETP.NE.AND P0, PT, R14, R17, PT ;  /* 0x000000110e00720c */ /* 0x004fe20003f05270 */
[----:B------:R-:W-:-:S12]  /*1de0*/  CCTL.IVALL ;  /* 0x00000000ff00798f */ /* 0x000fd80002000000 */
[----:B------:R-:W-:Y:S05]  /*1df0*/  @P0 BRA `(.L_x_12) ;  /* 0xffffffb000000947 */ /* 0x000fea000383ffff */
.L_x_11:
[----:B------:R-:W-:Y:S01]  /*1e00*/  ISETP.NE.AND P0, PT, RZ, c[0x0][0xc], PT ;  /* 0x00000300ff007a0c */ /* 0x000fe20003f05270 */
[----:B------:R-:W-:Y:S01]  /*1e10*/  WARPSYNC 0xffffffff ;  /* 0xffffffff00007948 */ /* 0x000fe20003800000 */
[----:B------:R-:W-:Y:S11]  /*1e20*/  BAR.SYNC.DEFER_BLOCKING 0x0 ;  /* 0x0000000000007b1d */ /* 0x000ff60000010000 */
[----:B------:R-:W-:Y:S05]  /*1e30*/  @!P0 BRA `(.L_x_10) ;  /* 0x00000fe000008947 */ /* 0x000fea0003800000 */
[----:B------:R-:W-:Y:S01]  /*1e40*/  IADD3 R41, R41, -0x1, RZ ;  /* 0xffffffff29297810 */ /* 0x000fe20007ffe0ff */
[----:B------:R-:W-:-:S03]  /*1e50*/  HFMA2.MMA R20, -RZ, RZ, 0, 0 ;  /* 0x00000000ff147435 */ /* 0x000fc600000001ff */
[----:B------:R-:W-:-:S13]  /*1e60*/  ISETP.GE.U32.AND P0, PT, R41, 0x3, PT ;  /* 0x000000032900780c */ /* 0x000fda0003f06070 */
[----:B------:R-:W-:Y:S05]  /*1e70*/  @!P0 BRA `(.L_x_13) ;  /* 0x00000dc000008947 */ /* 0x000fea0003800000 */
[----:B------:R-:W-:Y:S01]  /*1e80*/  ISETP.LT.AND P0, PT, RZ, UR5, PT ;  /* 0x00000005ff007c0c */ /* 0x000fe2000bf01270 */
[----:B------:R-:W-:Y:S01]  /*1e90*/  UMOV UR4, UR5 ;  /* 0x0000000500047c82 */ /* 0x000fe20008000000 */
[----:B------:R-:W-:-:S11]  /*1ea0*/  MOV R20, RZ ;  /* 0x000000ff00147202 */ /* 0x000fd60000000f00 */
[----:B------:R-:W-:Y:S05]  /*1eb0*/  @!P0 BRA `(.L_x_14) ;  /* 0x00000b9000008947 */ /* 0x000fea0003800000 */
[----:B------:R-:W-:Y:S01]  /*1ec0*/  UISETP.GT.AND UP0, UPT, UR4, 0xc, UPT ;  /* 0x0000000c0400788c */ /* 0x000fe2000bf04270 */
[----:B------:R-:W-:-:S05]  /*1ed0*/  PLOP3.LUT P0, PT, PT, PT, PT, 0x80, 0x0 ;  /* 0x000000000000781c */ /* 0x000fca0003f0f070 */
[----:B------:R-:W-:-:S13]  /*1ee0*/  PLOP3.LUT P4, PT, PT, PT, UP0, 0x80, 0x0 ;  /* 0x000000000000781c */ /* 0x000fda0003f8f008 */
[----:B------:R-:W-:Y:S05]  /*1ef0*/  @!P4 BRA `(.L_x_15) ;  /* 0x000007500000c947 */ /* 0x000fea0003800000 */
[----:B------:R-:W-:Y:S02]  /*1f00*/  PLOP3.LUT P0, PT, PT, PT, PT, 0x8, 0x0 ;  /* 0x000000000000781c */ /* 0x000fe40003f0e170 */
.L_x_16:
[----:B------:R-:W-:-:S13]  /*1f10*/  ISETP.EQ.OR P6, PT, R20, R29, P3 ;  /* 0x0000001d1400720c */ /* 0x000fda0001fc2670 */
[----:B0-----:R-:W-:-:S04]  /*1f20*/  @!P6 IMAD R13, R20, c[0x0][0x10], R28 ;  /* 0x00000400140dea24 */ /* 0x001fc800078e021c */
[----:B------:R-:W-:-:S06]  /*1f30*/  @!P6 IMAD.WIDE.U32 R12, R13, 0x8, R22 ;  /* 0x000000080d0ce825 */ /* 0x000fcc00078e0016 */
[----:B------:R-:W2:Y:S01]  /*1f40*/  @!P6 LDG.E.64 R12, [R12.64] ;  /* 0x0000000c0c0ce981 */ /* 0x000ea2000c1e1b00 */
[C---:B------:R-:W-:Y:S02]  /*1f50*/  IADD3 R15, R20.reuse, 0x1, RZ ;  /* 0x00000001140f7810 */ /* 0x040fe40007ffe0ff */
[C---:B------:R-:W-:Y:S02]  /*1f60*/  IADD3 R17, R20.reuse, 0x2, RZ ;  /* 0x0000000214117810 */ /* 0x040fe40007ffe0ff */
[-C--:B------:R-:W-:Y:S02]  /*1f70*/  ISETP.EQ.OR P4, PT, R15, R29.reuse, P3 ;  /* 0x0000001d0f00720c */ /* 0x080fe40001f82670 */
[----:B------:R-:W-:Y:S02]  /*1f80*/  ISETP.EQ.OR P5, PT, R17, R29, P3 ;  /* 0x0000001d1100720c */ /* 0x000fe40001fa2670 */
[----:B------:R-:W-:-:S09]  /*1f90*/  IADD3 R16, R20, 0x3, RZ ;  /* 0x0000000314107810 */ /* 0x000fd20007ffe0ff */
[--C-:B------:R-:W-:Y:S02]  /*1fa0*/  @!P4 IMAD R15, R15, c[0x0][0x10], R28.reuse ;  /* 0x000004000f0fca24 */ /* 0x100fe400078e021c */
[----:B------:R-:W-:Y:S02]  /*1fb0*/  @!P5 IMAD R17, R17, c[0x0][0x10], R28 ;  /* 0x000004001111da24 */ /* 0x000fe400078e021c */
[----:B--2---:R-:W-:Y:S02]  /*1fc0*/  @!P6 FADD.FTZ R10, R10, R12 ;  /* 0x0000000c0a0ae221 */ /* 0x004fe40000010000 */
[----:B------:R-:W-:Y:S01]  /*1fd0*/  @!P6 FADD.FTZ R11, R11, R13 ;  /* 0x0000000d0b0be221 */ /* 0x000fe20000010000 */
[----:B------:R-:W-:Y:S01]  /*1fe0*/  ISETP.EQ.OR P6, PT, R16, R29, P3 ;  /* 0x0000001d1000720c */ /* 0x000fe20001fc2670 */
[----:B------:R-:W-:-:S04]  /*1ff0*/  @!P4 IMAD.WIDE.U32 R12, R15, 0x8, R22 ;  /* 0x000000080f0cc825 */ /* 0x000fc800078e0016 */
[----:B------:R-:W-:Y:S02]  /*2000*/  @!P5 IMAD.WIDE.U32 R14, R17, 0x8, R22 ;  /* 0x00000008110ed825 */ /* 0x000fe400078e0016 */
[----:B------:R-:W2:Y:S04]  /*2010*/  @!P4 LDG.E.64 R12, [R12.64] ;  /* 0x0000000c0c0cc981 */ /* 0x000ea8000c1e1b00 */
[----:B------:R-:W3:Y:S02]  /*2020*/  @!P5 LDG.E.64 R14, [R14.64] ;  /* 0x0000000c0e0ed981 */ /* 0x000ee4000c1e1b00 */
[----:B------:R-:W-:-:S04]  /*2030*/  @!P6 IMAD R17, R16, c[0x0][0x10], R28 ;  /* 0x000004001011ea24 */ /* 0x000fc800078e021c */
[----:B------:R-:W-:-:S06]  /*2040*/  @!P6 IMAD.WIDE.U32 R16, R17, 0x8, R22 ;  /* 0x000000081110e825 */ /* 0x000fcc00078e0016 */
[----:B------:R-:W4:Y:S01]  /*2050*/  @!P6 LDG.E.64 R16, [R16.64] ;  /* 0x0000000c1010e981 */ /* 0x000f22000c1e1b00 */
[C---:B------:R-:W-:Y:S02]  /*2060*/  IADD3 R18, R20.reuse, 0x4, RZ ;  /* 0x0000000414127810 */ /* 0x040fe40007ffe0ff */
[C---:B------:R-:W-:Y:S02]  /*2070*/  IADD3 R19, R20.reuse, 0x5, RZ ;  /* 0x0000000514137810 */ /* 0x040fe40007ffe0ff */
[----:B------:R-:W-:Y:S01]  /*2080*/  IADD3 R21, R20, 0x6, RZ ;  /* 0x0000000614157810 */ /* 0x000fe20007ffe0ff */
[----:B--2---:R-:W-:Y:S02]  /*2090*/  @!P4 FADD.FTZ R10, R10, R12 ;  /* 0x0000000c0a0ac221 */ /* 0x004fe40000010000 */
[----:B------:R-:W-:Y:S01]  /*20a0*/  @!P4 FADD.FTZ R11, R11, R13 ;  /* 0x0000000d0b0bc221 */ /* 0x000fe20000010000 */
[----:B------:R-:W-:Y:S01]  /*20b0*/  ISETP.EQ.OR P4, PT, R18, R29, P3 ;  /* 0x0000001d1200720c */ /* 0x000fe20001f82670 */
[----:B---3--:R-:W-:-:S02]  /*20c0*/  @!P5 FADD.FTZ R10, R10, R14 ;  /* 0x0000000e0a0ad221 */ /* 0x008fc40000010000 */
[----:B------:R-:W-:Y:S01]  /*20d0*/  @!P5 FADD.FTZ R11, R11, R15 ;  /* 0x0000000f0b0bd221 */ /* 0x000fe20000010000 */
[----:B------:R-:W-:-:S09]  /*20e0*/  ISETP.EQ.OR P5, PT, R19, R29, P3 ;  /* 0x0000001d1300720c */ /* 0x000fd20001fa2670 */
[----:B------:R-:W-:Y:S02]  /*20f0*/  @!P4 IMAD R13, R18, c[0x0][0x10], R28 ;  /* 0x00000400120dca24 */ /* 0x000fe400078e021c */
[----:B----4-:R-:W-:Y:S02]  /*2100*/  @!P6 FADD.FTZ R10, R10, R16 ;  /* 0x000000100a0ae221 */ /* 0x010fe40000010000 */
[----:B------:R-:W-:Y:S01]  /*2110*/  @!P6 FADD.FTZ R11, R11, R17 ;  /* 0x000000110b0be221 */ /* 0x000fe20000010000 */
[----:B------:R-:W-:Y:S01]  /*2120*/  ISETP.EQ.OR P6, PT, R21, R29, P3 ;  /* 0x0000001d1500720c */ /* 0x000fe20001fc2670 */
[----:B------:R-:W-:-:S04]  /*2130*/  @!P4 IMAD.WIDE.U32 R12, R13, 0x8, R22 ;  /* 0x000000080d0cc825 */ /* 0x000fc800078e0016 */
[----:B------:R-:W-:Y:S02]  /*2140*/  @!P5 IMAD R15, R19, c[0x0][0x10], R28 ;  /* 0x00000400130fda24 */ /* 0x000fe400078e021c */
[----:B------:R-:W2:Y:S02]  /*2150*/  @!P4 LDG.E.64 R12, [R12.64] ;  /* 0x0000000c0c0cc981 */ /* 0x000ea4000c1e1b00 */
[----:B------:R-:W-:-:S04]  /*2160*/  @!P5 IMAD.WIDE.U32 R14, R15, 0x8, R22 ;  /* 0x000000080f0ed825 */ /* 0x000fc800078e0016 */
[----:B------:R-:W-:Y:S02]  /*2170*/  @!P6 IMAD R17, R21, c[0x0][0x10], R28 ;  /* 0x000004001511ea24 */ /* 0x000fe400078e021c */
[----:B------:R-:W3:Y:S02]  /*2180*/  @!P5 LDG.E.64 R14, [R14.64] ;  /* 0x0000000c0e0ed981 */ /* 0x000ee4000c1e1b00 */
        /* <DEDUP_REMOVED lines=65> */
[----:B------:R-:W-:-:S04]  /*25a0*/  UIADD3 UR4, UR4, -0x10, URZ ;  /* 0xfffffff004047890 */ /* 0x000fc8000fffe03f */
[----:B------:R-:W-:Y:S01]  /*25b0*/  UISETP.GT.AND UP0, UPT, UR4, 0xc, UPT ;  /* 0x0000000c0400788c */ /* 0x000fe2000bf04270 */
[----:B------:R-:W-:Y:S01]  /*25c0*/  IADD3 R20, R20, 0x10, RZ ;  /* 0x0000001014147810 */ /* 0x000fe20007ffe0ff */
[----:B--2---:R-:W-:Y:S02]  /*25d0*/  @!P4 FADD.FTZ R10, R10, R12 ;  /* 0x0000000c0a0ac221 */ /* 0x004fe40000010000 */
[----:B------:R-:W-:Y:S02]  /*25e0*/  @!P4 FADD.FTZ R11, R11, R13 ;  /* 0x0000000d0b0bc221 */ /* 0x000fe40000010000 */
[----:B------:R-:W-:Y:S01]  /*25f0*/  PLOP3.LUT P4, PT, PT, PT, UP0, 0x80, 0x0 ;  /* 0x000000000000781c */ /* 0x000fe20003f8f008 */
[----:B---3--:R-:W-:Y:S02]  /*2600*/  @!P5 FADD.FTZ R10, R10, R14 ;  /* 0x0000000e0a0ad221 */ /* 0x008fe40000010000 */
[----:B------:R-:W-:Y:S02]  /*2610*/  @!P5 FADD.FTZ R11, R11, R15 ;  /* 0x0000000f0b0bd221 */ /* 0x000fe40000010000 */
[----:B----4-:R-:W-:-:S02]  /*2620*/  @!P6 FADD.FTZ R10, R10, R16 ;  /* 0x000000100a0ae221 */ /* 0x010fc40000010000 */
[----:B------:R-:W-:-:S06]  /*2630*/  @!P6 FADD.FTZ R11, R11, R17 ;  /* 0x000000110b0be221 */ /* 0x000fcc0000010000 */
[----:B------:R-:W-:Y:S05]  /*2640*/  @P4 BRA `(.L_x_16) ;  /* 0xfffff8c000004947 */ /* 0x000fea000383ffff */
.L_x_15:
[----:B------:R-:W-:-:S06]  /*2650*/  UISETP.GT.AND UP0, UPT, UR4, 0x4, UPT ;  /* 0x000000040400788c */ /* 0x000fcc000bf04270 */
[----:B------:R-:W-:-:S13]  /*2660*/  PLOP3.LUT P4, PT, PT, PT, UP0, 0x80, 0x0 ;  /* 0x000000000000781c */ /* 0x000fda0003f8f008 */
[----:B------:R-:W-:Y:S05]  /*2670*/  @!P4 BRA `(.L_x_17) ;  /* 0x000003b00000c947 */ /* 0x000fea0003800000 */
[C---:B0-----:R-:W-:Y:S02]  /*2680*/  IADD3 R15, R20.reuse, 0x1, RZ ;  /* 0x00000001140f7810 */ /* 0x041fe40007ffe0ff */
[CC--:B------:R-:W-:Y:S02]  /*2690*/  ISETP.EQ.OR P0, PT, R20.reuse, R29.reuse, P3 ;  /* 0x0000001d1400720c */ /* 0x0c0fe40001f02670 */
[-C--:B------:R-:W-:Y:S02]  /*26a0*/  ISETP.EQ.OR P5, PT, R15, R29.reuse, P3 ;  /* 0x0000001d0f00720c */ /* 0x080fe40001fa2670 */
[C---:B------:R-:W-:Y:S02]  /*26b0*/  IADD3 R17, R20.reuse, 0x2, RZ ;  /* 0x0000000214117810 */ /* 0x040fe40007ffe0ff */
[----:B------:R-:W-:Y:S02]  /*26c0*/  IADD3 R18, R20, 0x3, RZ ;  /* 0x0000000314127810 */ /* 0x000fe40007ffe0ff */
[----:B------:R-:W-:-:S02]  /*26d0*/  ISETP.EQ.OR P6, PT, R17, R29, P3 ;  /* 0x0000001d1100720c */ /* 0x000fc40001fc2670 */
[----:B------:R-:W-:-:S03]  /*26e0*/  ISETP.EQ.OR P4, PT, R18, R29, P3 ;  /* 0x0000001d1200720c */ /* 0x000fc60001f82670 */
[--C-:B------:R-:W-:Y:S02]  /*26f0*/  @!P0 IMAD R13, R20, c[0x0][0x10], R28.reuse ;  /* 0x00000400140d8a24 */ /* 0x100fe400078e021c */
[----:B------:R-:W-:Y:S02]  /*2700*/  @!P5 IMAD R15, R15, c[0x0][0x10], R28 ;  /* 0x000004000f0fda24 */ /* 0x000fe400078e021c */
[----:B------:R-:W-:-:S04]  /*2710*/  @!P0 IMAD.WIDE.U32 R12, R13, 0x8, R22 ;  /* 0x000000080d0c8825 */ /* 0x000fc800078e0016 */
[----:B------:R-:W-:Y:S02]  /*2720*/  @!P5 IMAD.WIDE.U32 R14, R15, 0x8, R22 ;  /* 0x000000080f0ed825 */ /* 0x000fe400078e0016 */
[----:B------:R-:W2:Y:S02]  /*2730*/  @!P0 LDG.E.64 R12, [R12.64] ;  /* 0x0000000c0c0c8981 */ /* 0x000ea4000c1e1b00 */
[--C-:B------:R-:W-:Y:S02]  /*2740*/  @!P6 IMAD R17, R17, c[0x0][0x10], R28.reuse ;  /* 0x000004001111ea24 */ /* 0x100fe400078e021c */
[----:B------:R-:W-:Y:S01]  /*2750*/  @!P4 IMAD R19, R18, c[0x0][0x10], R28 ;  /* 0x000004001213ca24 */ /* 0x000fe200078e021c */
[----:B------:R-:W3:Y:S01]  /*2760*/  @!P5 LDG.E.64 R14, [R14.64] ;  /* 0x0000000c0e0ed981 */ /* 0x000ee2000c1e1b00 */
[----:B------:R-:W-:-:S04]  /*2770*/  @!P6 IMAD.WIDE.U32 R16, R17, 0x8, R22 ;  /* 0x000000081110e825 */ /* 0x000fc800078e0016 */
[----:B------:R-:W-:Y:S02]  /*2780*/  @!P4 IMAD.WIDE.U32 R18, R19, 0x8, R22 ;  /* 0x000000081312c825 */ /* 0x000fe400078e0016 */
[----:B------:R-:W4:Y:S04]  /*2790*/  @!P6 LDG.E.64 R16, [R16.64] ;  /* 0x0000000c1010e981 */ /* 0x000f28000c1e1b00 */
[----:B------:R-:W5:Y:S01]  /*27a0*/  @!P4 LDG.E.64 R18, [R18.64] ;  /* 0x0000000c1212c981 */ /* 0x000f62000c1e1b00 */
[----:B------:R-:W-:-:S04]  /*27b0*/  IADD3 R20, R20, 0x4, RZ ;  /* 0x0000000414147810 */ /* 0x000fc80007ffe0ff */
[----:B------:R-:W-:Y:S01]  /*27c0*/  IADD3 R21, R20, 0x3, RZ ;  /* 0x0000000314157810 */ /* 0x000fe20007ffe0ff */
[----:B--2---:R-:W-:Y:S01]  /*27d0*/  @!P0 FADD.FTZ R10, R10, R12 ;  /* 0x0000000c0a0a8221 */ /* 0x004fe20000010000 */
[C---:B------:R-:W-:Y:S01]  /*27e0*/  IADD3 R12, R20.reuse, 0x1, RZ ;  /* 0x00000001140c7810 */ /* 0x040fe20007ffe0ff */
[----:B------:R-:W-:Y:S01]  /*27f0*/  @!P0 FADD.FTZ R11, R11, R13 ;  /* 0x0000000d0b0b8221 */ /* 0x000fe20000010000 */
[-C--:B------:R-:W-:Y:S01]  /*2800*/  ISETP.EQ.OR P0, PT, R20, R29.reuse, P3 ;  /* 0x0000001d1400720c */ /* 0x080fe20001f02670 */
[----:B---3--:R-:W-:Y:S01]  /*2810*/  @!P5 FADD.FTZ R10, R10, R14 ;  /* 0x0000000e0a0ad221 */ /* 0x008fe20000010000 */
[----:B------:R-:W-:Y:S01]  /*2820*/  IADD3 R14, R20, 0x2, RZ ;  /* 0x00000002140e7810 */ /* 0x000fe20007ffe0ff */
[----:B------:R-:W-:Y:S01]  /*2830*/  @!P5 FADD.FTZ R11, R11, R15 ;  /* 0x0000000f0b0bd221 */ /* 0x000fe20000010000 */
[-C--:B------:R-:W-:Y:S01]  /*2840*/  ISETP.EQ.OR P5, PT, R12, R29.reuse, P3 ;  /* 0x0000001d0c00720c */ /* 0x080fe20001fa2670 */
[----:B----4-:R-:W-:Y:S02]  /*2850*/  @!P6 FADD.FTZ R10, R10, R16 ;  /* 0x000000100a0ae221 */ /* 0x010fe40000010000 */
[----:B------:R-:W-:Y:S01]  /*2860*/  @!P6 FADD.FTZ R11, R11, R17 ;  /* 0x000000110b0be221 */ /* 0x000fe20000010000 */
[----:B------:R-:W-:Y:S01]  /*2870*/  ISETP.EQ.OR P6, PT, R14, R29, P3 ;  /* 0x0000001d0e00720c */ /* 0x000fe20001fc2670 */
[----:B-----5:R-:W-:-:S02]  /*2880*/  @!P4 FADD.FTZ R10, R10, R18 ;  /* 0x000000120a0ac221 */ /* 0x020fc40000010000 */
[----:B------:R-:W-:Y:S01]  /*2890*/  @!P4 FADD.FTZ R11, R11, R19 ;  /* 0x000000130b0bc221 */ /* 0x000fe20000010000 */
[----:B------:R-:W-:Y:S01]  /*28a0*/  ISETP.EQ.OR P4, PT, R21, R29, P3 ;  /* 0x0000001d1500720c */ /* 0x000fe20001f82670 */
[----:B------:R-:W-:-:S04]  /*28b0*/  @!P0 IMAD R13, R20, c[0x0][0x10], R28 ;  /* 0x00000400140d8a24 */ /* 0x000fc800078e021c */
[----:B------:R-:W-:Y:S02]  /*28c0*/  @!P5 IMAD R15, R12, c[0x0][0x10], R28 ;  /* 0x000004000c0fda24 */ /* 0x000fe400078e021c */
[----:B------:R-:W-:-:S04]  /*28d0*/  @!P0 IMAD.WIDE.U32 R12, R13, 0x8, R22 ;  /* 0x000000080d0c8825 */ /* 0x000fc800078e0016 */
[----:B------:R-:W-:Y:S02]  /*28e0*/  @!P6 IMAD R17, R14, c[0x0][0x10], R28 ;  /* 0x000004000e11ea24 */ /* 0x000fe400078e021c */
[--C-:B------:R-:W-:Y:S01]  /*28f0*/  @!P5 IMAD.WIDE.U32 R14, R15, 0x8, R22.reuse ;  /* 0x000000080f0ed825 */ /* 0x100fe200078e0016 */
[----:B------:R-:W2:Y:S03]  /*2900*/  @!P0 LDG.E.64 R12, [R12.64] ;  /* 0x0000000c0c0c8981 */ /* 0x000ea6000c1e1b00 */
[----:B------:R-:W-:Y:S02]  /*2910*/  @!P6 IMAD.WIDE.U32 R16, R17, 0x8, R22 ;  /* 0x000000081110e825 */ /* 0x000fe400078e0016 */
[----:B------:R-:W3:Y:S02]  /*2920*/  @!P5 LDG.E.64 R14, [R14.64] ;  /* 0x0000000c0e0ed981 */ /* 0x000ee4000c1e1b00 */
[----:B------:R-:W-:-:S02]  /*2930*/  @!P4 IMAD R19, R21, c[0x0][0x10], R28 ;  /* 0x000004001513ca24 */ /* 0x000fc400078e021c */
[----:B------:R-:W4:Y:S02]  /*2940*/  @!P6 LDG.E.64 R16, [R16.64] ;  /* 0x0000000c1010e981 */ /* 0x000f24000c1e1b00 */
[----:B------:R-:W-:-:S06]  /*2950*/  @!P4 IMAD.WIDE.U32 R18, R19, 0x8, R22 ;  /* 0x000000081312c825 */ /* 0x000fcc00078e0016 */
[----:B------:R-:W5:Y:S01]  /*2960*/  @!P4 LDG.E.64 R18, [R18.64] ;  /* 0x0000000c1212c981 */ /* 0x000f62000c1e1b00 */
[----:B------:R-:W-:Y:S01]  /*2970*/  UIADD3 UR4, UR4, -0x4, URZ ;  /* 0xfffffffc04047890 */ /* 0x000fe2000fffe03f */
[----:B------:R-:W-:-:S03]  /*2980*/  IADD3 R20, R20, 0x4, RZ ;  /* 0x0000000414147810 */ /* 0x000fc60007ffe0ff */
[----:B------:R-:W-:Y:S01]  /*2990*/  UIADD3 UR4, UR4, -0x4, URZ ;  /* 0xfffffffc04047890 */ /* 0x000fe2000fffe03f */
[----:B--2---:R-:W-:Y:S02]  /*29a0*/  @!P0 FADD.FTZ R10, R10, R12 ;  /* 0x0000000c0a0a8221 */ /* 0x004fe40000010000 */
[----:B------:R-:W-:Y:S01]  /*29b0*/  @!P0 FADD.FTZ R11, R11, R13 ;  /* 0x0000000d0b0b8221 */ /* 0x000fe20000010000 */
[----:B------:R-:W-:Y:S01]  /*29c0*/  PLOP3.LUT P0, PT, PT, PT, PT, 0x8, 0x0 ;  /* 0x000000000000781c */ /* 0x000fe20003f0e170 */
[----:B---3--:R-:W-:Y:S02]  /*29d0*/  @!P5 FADD.FTZ R10, R10, R14 ;  /* 0x0000000e0a0ad221 */ /* 0x008fe40000010000 */
[----:B------:R-:W-:Y:S02]  /*29e0*/  @!P5 FADD.FTZ R11, R11, R15 ;  /* 0x0000000f0b0bd221 */ /* 0x000fe40000010000 */
[----:B----4-:R-:W-:Y:S02]  /*29f0*/  @!P6 FADD.FTZ R10, R10, R16 ;  /* 0x000000100a0ae221 */ /* 0x010fe40000010000 */
[----:B------:R-:W-:-:S02]  /*2a00*/  @!P6 FADD.FTZ R11, R11, R17 ;  /* 0x000000110b0be221 */ /* 0x000fc40000010000 */
[----:B-----5:R-:W-:Y:S02]  /*2a10*/  @!P4 FADD.FTZ R10, R10, R18 ;  /* 0x000000120a0ac221 */ /* 0x020fe40000010000 */
[----:B------:R-:W-:Y:S02]  /*2a20*/  @!P4 FADD.FTZ R11, R11, R19 ;  /* 0x000000130b0bc221 */ /* 0x000fe40000010000 */
.L_x_17:
[----:B------:R-:W-:-:S13]  /*2a30*/  ISETP.NE.OR P0, PT, RZ, UR4, P0 ;  /* 0x00000004ff007c0c */ /* 0x000fda0008705670 */
[----:B------:R-:W-:Y:S05]  /*2a40*/  @!P0 BRA `(.L_x_13) ;  /* 0x000001f000008947 */ /* 0x000fea0003800000 */
.L_x_14:
[CC--:B------:R-:W-:Y:S02]  /*2a50*/  ISETP.EQ.OR P5, PT, R20.reuse, R29.reuse, P3 ;  /* 0x0000001d1400720c */ /* 0x0c0fe40001fa2670 */
[C---:B0-----:R-:W-:Y:S02]  /*2a60*/  IADD3 R15, R20.reuse, 0x1, RZ ;  /* 0x00000001140f7810 */ /* 0x041fe40007ffe0ff */
[C---:B------:R-:W-:Y:S02]  /*2a70*/  IADD3 R17, R20.reuse, 0x2, RZ ;  /* 0x0000000214117810 */ /* 0x040fe40007ffe0ff */
[-C--:B------:R-:W-:Y:S02]  /*2a80*/  ISETP.EQ.OR P6, PT, R15, R29.reuse, P3 ;  /* 0x0000001d0f00720c */ /* 0x080fe40001fc2670 */
[----:B------:R-:W-:Y:S02]  /*2a90*/  IADD3 R19, R20, 0x3, RZ ;  /* 0x0000000314137810 */ /* 0x000fe40007ffe0ff */
[----:B------:R-:W-:-:S02]  /*2aa0*/  ISETP.EQ.OR P4, PT, R17, R29, P3 ;  /* 0x0000001d1100720c */ /* 0x000fc40001f82670 */
[----:B------:R-:W-:Y:S01]  /*2ab0*/  ISETP.EQ.OR P0, PT, R19, R29, P3 ;  /* 0x0000001d1300720c */ /* 0x000fe20001f02670 */
[----:B------:R-:W-:-:S04]  /*2ac0*/  @!P5 IMAD R13, R20, c[0x0][0x10], R28 ;  /* 0x00000400140dda24 */ /* 0x000fc800078e021c */
[----:B------:R-:W-:-:S04]  /*2ad0*/  @!P5 IMAD.WIDE.U32 R12, R13, 0x8, R22 ;  /* 0x000000080d0cd825 */ /* 0x000fc800078e0016 */
[--C-:B------:R-:W-:Y:S02]  /*2ae0*/  @!P6 IMAD R15, R15, c[0x0][0x10], R28.reuse ;  /* 0x000004000f0fea24 */ /* 0x100fe400078e021c */
[----:B------:R-:W2:Y:S01]  /*2af0*/  @!P5 LDG.E.64 R12, [R12.64] ;  /* 0x0000000c0c0cd981 */ /* 0x000ea2000c1e1b00 */
[----:B------:R-:W-:Y:S02]  /*2b00*/  @!P4 IMAD R17, R17, c[0x0][0x10], R28 ;  /* 0x000004001111ca24 */ /* 0x000fe400078e021c */
[----:B------:R-:W-:-:S04]  /*2b10*/  @!P6 IMAD.WIDE.U32 R14, R15, 0x8, R22 ;  /* 0x000000080f0ee825 */ /* 0x000fc800078e0016 */
[----:B------:R-:W-:Y:S02]  /*2b20*/  @!P0 IMAD R19, R19, c[0x0][0x10], R28 ;  /* 0x0000040013138a24 */ /* 0x000fe400078e021c */
[--C-:B------:R-:W-:Y:S01]  /*2b30*/  @!P4 IMAD.WIDE.U32 R16, R17, 0x8, R22.reuse ;  /* 0x000000081110c825 */ /* 0x100fe200078e0016 */
[----:B------:R-:W3:Y:S03]  /*2b40*/  @!P6 LDG.E.64 R14, [R14.64] ;  /* 0x0000000c0e0ee981 */ /* 0x000ee6000c1e1b00 */
[----:B------:R-:W-:Y:S02]  /*2b50*/  @!P0 IMAD.WIDE.U32 R18, R19, 0x8, R22 ;  /* 0x0000000813128825 */ /* 0x000fe400078e0016 */
[----:B------:R-:W4:Y:S04]  /*2b60*/  @!P4 LDG.E.64 R16, [R16.64] ;  /* 0x0000000c1010c981 */ /* 0x000f28000c1e1b00 */
[----:B------:R-:W5:Y:S01]  /*2b70*/  @!P0 LDG.E.64 R18, [R18.64] ;  /* 0x0000000c12128981 */ /* 0x000f62000c1e1b00 */
[----:B------:R-:W-:Y:S01]  /*2b80*/  UIADD3 UR4, UR4, -0x4, URZ ;  /* 0xfffffffc04047890 */ /* 0x000fe2000fffe03f */
[----:B------:R-:W-:Y:S01]  /*2b90*/  IADD3 R20, R20, 0x4, RZ ;  /* 0x0000000414147810 */ /* 0x000fe20007ffe0ff */
[----:B--2---:R-:W-:-:S02]  /*2ba0*/  @!P5 FADD.FTZ R10, R10, R12 ;  /* 0x0000000c0a0ad221 */ /* 0x004fc40000010000 */
[----:B------:R-:W-:Y:S02]  /*2bb0*/  @!P5 FADD.FTZ R11, R11, R13 ;  /* 0x0000000d0b0bd221 */ /* 0x000fe40000010000 */
[----:B------:R-:W-:Y:S01]  /*2bc0*/  ISETP.NE.AND P5, PT, RZ, UR4, PT ;  /* 0x00000004ff007c0c */ /* 0x000fe2000bfa5270 */
[----:B---3--:R-:W-:Y:S02]  /*2bd0*/  @!P6 FADD.FTZ R10, R10, R14 ;  /* 0x0000000e0a0ae221 */ /* 0x008fe40000010000 */
[----:B------:R-:W-:Y:S02]  /*2be0*/  @!P6 FADD.FTZ R11, R11, R15 ;  /* 0x0000000f0b0be221 */ /* 0x000fe40000010000 */
[----:B----4-:R-:W-:Y:S02]  /*2bf0*/  @!P4 FADD.FTZ R10, R10, R16 ;  /* 0x000000100a0ac221 */ /* 0x010fe40000010000 */
[----:B------:R-:W-:Y:S02]  /*2c00*/  @!P4 FADD.FTZ R11, R11, R17 ;  /* 0x000000110b0bc221 */ /* 0x000fe40000010000 */
[----:B-----5:R-:W-:-:S02]  /*2c10*/  @!P0 FADD.FTZ R10, R10, R18 ;  /* 0x000000120a0a8221 */ /* 0x020fc40000010000 */
[----:B------:R-:W-:Y:S02]  /*2c20*/  @!P0 FADD.FTZ R11, R11, R19 ;  /* 0x000000130b0b8221 */ /* 0x000fe40000010000 */
[----:B------:R-:W-:Y:S05]  /*2c30*/  @P5 BRA `(.L_x_14) ;  /* 0xfffffe1000005947 */ /* 0x000fea000383ffff */
.L_x_13:
[----:B------:R-:W-:-:S13]  /*2c40*/  ISETP.NE.AND P0, PT, RZ, UR7, PT ;  /* 0x00000007ff007c0c */ /* 0x000fda000bf05270 */
[----:B------:R-:W-:Y:S05]  /*2c50*/  @!P0 BRA `(.L_x_10) ;  /* 0x000001c000008947 */ /* 0x000fea0003800000 */
[----:B------:R-:W-:Y:S01]  /*2c60*/  ISETP.EQ.OR P0, PT, R20, R29, P3 ;  /* 0x0000001d1400720c */ /* 0x000fe20001f02670 */
[----:B------:R-:W-:-:S12]  /*2c70*/  BSSY B0, `(.L_x_18) ;  /* 0x0000007000007945 */ /* 0x000fd80003800000 */
[----:B------:R-:W-:Y:S05]  /*2c80*/  @P0 BRA `(.L_x_19) ;  /* 0x0000005000000947 */ /* 0x000fea0003800000 */
[----:B0-----:R-:W-:-:S04]  /*2c90*/  IMAD R13, R20, c[0x0][0x10], R28 ;  /* 0x00000400140d7a24 */ /* 0x001fc800078e021c */
[----:B------:R-:W-:-:S06]  /*2ca0*/  IMAD.WIDE.U32 R12, R13, 0x8, R22 ;  /* 0x000000080d0c7825 */ /* 0x000fcc00078e0016 */
[----:B------:R-:W2:Y:S02]  /*2cb0*/  LDG.E.64 R12, [R12.64] ;  /* 0x0000000c0c0c7981 */ /* 0x000ea4000c1e1b00 */
[----:B--2---:R-:W-:Y:S02]  /*2cc0*/  FADD.FTZ R10, R10, R12 ;  /* 0x0000000c0a0a7221 */ /* 0x004fe40000010000 */
[----:B------:R-:W-:Y:S02]  /*2cd0*/  FADD.FTZ R11, R11, R13 ;  /* 0x0000000d0b0b7221 */ /* 0x000fe40000010000 */
.L_x_19:
[----:B------:R-:W-:Y:S05]  /*2ce0*/  BSYNC B0 ;  /* 0x0000000000007941 */ /* 0x000fea0003800000 */
.L_x_18:
[----:B------:R-:W-:-:S06]  /*2cf0*/  UISETP.NE.AND UP0, UPT, UR7, 0x1, UPT ;  /* 0x000000010700788c */ /* 0x000fcc000bf05270 */
[----:B------:R-:W-:-:S13]  /*2d00*/  PLOP3.LUT P0, PT, PT, PT, UP0, 0x80, 0x0 ;  /* 0x000000000000781c */ /* 0x000fda0003f0f008 */
[----:B------:R-:W-:Y:S05]  /*2d10*/  @!P0 BRA `(.L_x_10) ;  /* 0x0000010000008947 */ /* 0x000fea0003800000 */
[C---:B0-----:R-:W-:Y:S02]  /*2d20*/  IADD3 R15, R20.reuse, 0x2, RZ ;  /* 0x00000002140f7810 */ /* 0x041fe40007ffe0ff */
[----:B------:R-:W-:Y:S02]  /*2d30*/  IADD3 R13, R20, 0x1, RZ ;  /* 0x00000001140d7810 */ /* 0x000fe40007ffe0ff */
[----:B------:R-:W-:Y:S02]  /*2d40*/  MOV R12, UR7 ;  /* 0x00000007000c7c02 */ /* 0x000fe40008000f00 */
[-C--:B------:R-:W-:Y:S02]  /*2d50*/  ISETP.EQ.OR P0, PT, R15, R29.reuse, P3 ;  /* 0x0000001d0f00720c */ /* 0x080fe40001f02670 */
[----:B------:R-:W-:Y:S02]  /*2d60*/  ISETP.EQ.OR P4, PT, R13, R29, P3 ;  /* 0x0000001d0d00720c */ /* 0x000fe40001f82670 */
[----:B------:R-:W-:-:S11]  /*2d70*/  ISETP.EQ.OR P0, PT, R12, 0x2, P0 ;  /* 0x000000020c00780c */ /* 0x000fd60000702670 */
[--C-:B------:R-:W-:Y:S02]  /*2d80*/  @!P4 IMAD R13, R13, c[0x0][0x10], R28.reuse ;  /* 0x000004000d0dca24 */ /* 0x100fe400078e021c */
[----:B------:R-:W-:Y:S02]  /*2d90*/  @!P0 IMAD R15, R15, c[0x0][0x10], R28 ;  /* 0x000004000f0f8a24 */ /* 0x000fe400078e021c */
[----:B------:R-:W-:-:S04]  /*2da0*/  @!P4 IMAD.WIDE.U32 R12, R13, 0x8, R22 ;  /* 0x000000080d0cc825 */ /* 0x000fc800078e0016 */
[----:B------:R-:W-:Y:S02]  /*2db0*/  @!P0 IMAD.WIDE.U32 R14, R15, 0x8, R22 ;  /* 0x000000080f0e8825 */ /* 0x000fe400078e0016 */
[----:B------:R-:W2:Y:S04]  /*2dc0*/  @!P4 LDG.E.64 R12, [R12.64] ;  /* 0x0000000c0c0cc981 */ /* 0x000ea8000c1e1b00 */
[----:B------:R-:W3:Y:S01]  /*2dd0*/  @!P0 LDG.E.64 R14, [R14.64] ;  /* 0x0000000c0e0e8981 */ /* 0x000ee2000c1e1b00 */
[----:B--2---:R-:W-:Y:S02]  /*2de0*/  @!P4 FADD.FTZ R10, R10, R12 ;  /* 0x0000000c0a0ac221 */ /* 0x004fe40000010000 */
[----:B------:R-:W-:Y:S02]  /*2df0*/  @!P4 FADD.FTZ R11, R11, R13 ;  /* 0x0000000d0b0bc221 */ /* 0x000fe40000010000 */
[----:B---3--:R-:W-:-:S02]  /*2e00*/  @!P0 FADD.FTZ R10, R10, R14 ;  /* 0x0000000e0a0a8221 */ /* 0x008fc40000010000 */
[----:B------:R-:W-:-:S05]  /*2e10*/  @!P0 FADD.FTZ R11, R11, R15 ;  /* 0x0000000f0b0b8221 */ /* 0x000fca0000010000 */
.L_x_10:
[----:B------:R2:W-:Y:S01]  /*2e20*/  @!P3 STS.64 [0x30], R10 ;  /* 0x0000300aff00b388 */ /* 0x0005e20000000a00 */
[----:B-1----:R-:W-:Y:S02]  /*2e30*/  SHF.R.U32.HI R14, RZ, 0x2, R37 ;  /* 0x00000002ff0e7819 */ /* 0x002fe40000011625 */
[----:B------:R-:W-:Y:S01]  /*2e40*/  PRMT R16, RZ, 0x5410, R33 ;  /* 0x00005410ff107816 */ /* 0x000fe20000000021 */
[----:B------:R-:W-:Y:S02]  /*2e50*/  BAR.SYNC.DEFER_BLOCKING 0x0 ;  /* 0x0000000000007b1d */ /* 0x000fe40000010000 */
[----:B------:R-:W-:Y:S01]  /*2e60*/  IMAD R14, R29, c[0x0][0x1fc], R14 ;  /* 0x00007f001d0e7a24 */ /* 0x000fe200078e020e */
[----:B--2---:R-:W-:-:S04]  /*2e70*/  PRMT R10, RZ, 0x5410, R32 ;  /* 0x00005410ff0a7816 */ /* 0x004fc80000000020 */
[----:B------:R-:W-:Y:S02]  /*2e80*/  IADD3 R14, R14, 0x20, RZ ;  /* 0x000000200e0e7810 */ /* 0x000fe40007ffe0ff */
[----:B------:R-:W-:Y:S01]  /*2e90*/  PRMT R32, RZ, 0x7610, R32 ;  /* 0x00007610ff207816 */ /* 0x000fe20000000020 */
[----:B------:R-:W-:Y:S01]  /*2ea0*/  FADD.FTZ R10, R10, -UR17 ;  /* 0x800000110a0a7e21 */ /* 0x000fe20008010000 */
[----:B------:R-:W-:Y:S02]  /*2eb0*/  ISETP.GE.U32.AND P0, PT, R14, c[0x0][0x1e0], PT ;  /* 0x000078000e007a0c */ /* 0x000fe40003f06070 */
[----:B0-----:R-:W-:Y:S01]  /*2ec0*/  SHF.R.S32.HI R15, RZ, 0x1f, R14 ;  /* 0x0000001fff0f7819 */ /* 0x001fe2000001140e */
[----:B------:R-:W-:Y:S02]  /*2ed0*/  FADD.FTZ R32, R32, -UR17 ;  /* 0x8000001120207e21 */ /* 0x000fe40008010000 */
[----:B------:R-:W-:Y:S01]  /*2ee0*/  FMUL.FTZ R11, R10, UR14 ;  /* 0x0000000e0a0b7c20 */ /* 0x000fe20008410000 */
[----:B------:R-:W-:Y:S01]  /*2ef0*/  ISETP.GE.AND.EX P0, PT, R15, c[0x0][0x1e4], PT, P0 ;  /* 0x000079000f007a0c */ /* 0x000fe20003f06300 */
[----:B------:R-:W-:-:S03]  /*2f00*/  FMUL.FTZ R10, R32, UR14 ;  /* 0x0000000e200a7c20 */ /* 0x000fc60008410000 */
[----:B------:R-:W-:Y:S01]  /*2f10*/  ISETP.LT.U32.AND P0, PT, R37, 0x80, !P0 ;  /* 0x000000802500780c */ /* 0x000fe20004701070 */
[----:B------:R-:W0:Y:S02]  /*2f20*/  LDS.64 R12, [0x30] ;  /* 0x00003000ff0c7984 */ /* 0x000e240000000a00 */
[----:B0-----:R-:W-:Y:S01]  /*2f30*/  FMUL.FTZ R14, R12, c[0x0][0x20c] ;  /* 0x000083000c0e7a20 */ /* 0x001fe20000410000 */
[--C-:B------:R-:W-:Y:S01]  /*2f40*/  PRMT R12, RZ, 0x7610, R31.reuse ;  /* 0x00007610ff0c7816 */ /* 0x100fe2000000001f */
[----:B------:R-:W-:Y:S01]  /*2f50*/  FMUL.FTZ R15, R13, c[0x0][0x20c] ;  /* 0x000083000d0f7a20 */ /* 0x000fe20000410000 */
[----:B------:R-:W-:Y:S01]  /*2f60*/  PRMT R13, RZ, 0x5410, R31 ;  /* 0x00005410ff0d7816 */ /* 0x000fe2000000001f */
[----:B------:R-:W-:Y:S05]  /*2f70*/  @!P2 BRA `(.L_x_20) ;  /* 0x000001200000a947 */ /* 0x000fea0003800000 */
[----:B------:R-:W-:Y:S02]  /*2f80*/  FFMA.FTZ R17, R11, R6, R8 ;  /* 0x000000060b117223 */ /* 0x000fe40000010008 */
[----:B------:R-:W-:Y:S02]  /*2f90*/  FFMA.FTZ R18, R10, R7, R9 ;  /* 0x000000070a127223 */ /* 0x000fe40000010009 */
[----:B------:R-:W-:-:S02]  /*2fa0*/  FMUL.FTZ R19, R17, -1.4426950216293334961 ;  /* 0xbfb8aa3b11137820 */ /* 0x000fc40000410000 */
        /* <DEDUP_REMOVED lines=15> */
.L_x_20:
[----:B------:R-:W-:Y:S01]  /*30a0*/  BSSY B0, `(.L_x_21) ;  /* 0x0000012000007945 */ /* 0x000fe20003800000 */
[----:B------:R-:W-:Y:S05]  /*30b0*/  @!P1 BRA `(.L_x_22) ;  /* 0x0000010000009947 */ /* 0x000fea0003800000 */
[C-C-:B------:R-:W-:Y:S02]  /*30c0*/  FFMA.FTZ R11, R14.reuse, R11, R15.reuse ;  /* 0x0000000b0e0b7223 */ /* 0x140fe4000001000f */
[----:B------:R-:W-:Y:S02]  /*30d0*/  FFMA.FTZ R10, R14, R10, R15 ;  /* 0x0000000a0e0a7223 */ /* 0x000fe4000001000f */
[----:B------:R-:W-:Y:S01]  /*30e0*/  FFMA.FTZ R13, R13, R6, -R11 ;  /* 0x000000060d0d7223 */ /* 0x000fe2000001080b */
[----:B------:R-:W-:Y:S01]  /*30f0*/  MOV R11, R45 ;  /* 0x0000002d000b7202 */ /* 0x000fe20000000f00 */
[----:B------:R-:W-:Y:S01]  /*3100*/  FFMA.FTZ R17, R12, R7, -R10 ;  /* 0x000000070c117223 */ /* 0x000fe2000001080a */
[----:B------:R-:W-:Y:S01]  /*3110*/  MOV R10, R42 ;  /* 0x0000002a000a7202 */ /* 0x000fe20000000f00 */
[----:B------:R-:W-:-:S02]  /*3120*/  IMAD R19, R5, c[0x0][0x1d8], RZ ;  /* 0x0000760005137a24 */ /* 0x000fc400078e02ff */
[----:B------:R-:W-:Y:S02]  /*3130*/  FMUL.FTZ R18, R13, UR14 ;  /* 0x0000000e0d127c20 */ /* 0x000fe40008410000 */
[----:B------:R-:W-:-:S04]  /*3140*/  IMAD.WIDE.U32 R10, R26, c[0x0][0x1d8], R10 ;  /* 0x000076001a0a7a25 */ /* 0x000fc800078e000a */
[----:B------:R-:W-:Y:S01]  /*3150*/  IMAD R19, R26, c[0x0][0x1dc], R19 ;  /* 0x000077001a137a24 */ /* 0x000fe200078e0213 */
[----:B------:R-:W-:Y:S01]  /*3160*/  LEA R12, P3, R10, c[0x0][0x160], 0x1 ;  /* 0x000058000a0c7a11 */ /* 0x000fe200078608ff */
[----:B------:R-:W-:-:S03]  /*3170*/  FMUL.FTZ R17, R17, UR14 ;  /* 0x0000000e11117c20 */ /* 0x000fc60008410000 */
[----:B------:R-:W-:Y:S02]  /*3180*/  IADD3 R19, R11, R19, RZ ;  /* 0x000000130b137210 */ /* 0x000fe40007ffe0ff */
[----:B------:R-:W-:Y:S02]  /*3190*/  F2FP.BF16.PACK_AB R17, R17, R18 ;  /* 0x000000121111723e */ /* 0x000fe400000010ff */
[----:B------:R-:W-:-:S05]  /*31a0*/  LEA.HI.X R13, R10, c[0x0][0x164], R19, 0x1, P3 ;  /* 0x000059000a0d7a11 */ /* 0x000fca00018f0c13 */
[----:B------:R0:W-:Y:S02]  /*31b0*/  STG.E [R12.64], R17 ;  /* 0x000000110c007986 */ /* 0x0001e4000c10190c */
.L_x_22:
[----:B------:R-:W-:Y:S05]  /*31c0*/  BSYNC B0 ;  /* 0x0000000000007941 */ /* 0x000fea0003800000 */
.L_x_21:
[----:B------:R-:W-:Y:S01]  /*31d0*/  PRMT R33, RZ, 0x7610, R33 ;  /* 0x00007610ff217816 */ /* 0x000fe20000000021 */
[----:B------:R-:W-:Y:S01]  /*31e0*/  FADD.FTZ R16, R16, -UR17 ;  /* 0x8000001110107e21 */ /* 0x000fe20008010000 */
[--C-:B------:R-:W-:Y:S02]  /*31f0*/  PRMT R11, RZ, 0x5410, R30.reuse ;  /* 0x00005410ff0b7816 */ /* 0x100fe4000000001e */
[----:B------:R-:W-:Y:S01]  /*3200*/  PRMT R30, RZ, 0x7610, R30 ;  /* 0x00007610ff1e7816 */ /* 0x000fe2000000001e */
[----:B------:R-:W-:Y:S02]  /*3210*/  FADD.FTZ R33, R33, -UR17 ;  /* 0x8000001121217e21 */ /* 0x000fe40008010000 */
[----:B------:R-:W-:Y:S02]  /*3220*/  FMUL.FTZ R21, R16, UR14 ;  /* 0x0000000e10157c20 */ /* 0x000fe40008410000 */
[----:B------:R-:W-:Y:S01]  /*3230*/  FMUL.FTZ R20, R33, UR14 ;  /* 0x0000000e21147c20 */ /* 0x000fe20008410000 */
[----:B------:R-:W-:Y:S05]  /*3240*/  @!P2 BRA `(.L_x_23) ;  /* 0x000001200000a947 */ /* 0x000fea0003800000 */
[----:B------:R-:W-:Y:S02]  /*3250*/  FFMA.FTZ R8, R21, R6, R8 ;  /* 0x0000000615087223 */ /* 0x000fe40000010008 */
[----:B------:R-:W-:-:S02]  /*3260*/  FFMA.FTZ R9, R20, R7, R9 ;  /* 0x0000000714097223 */ /* 0x000fc40000010009 */
[----:B------:R-:W-:Y:S02]  /*3270*/  FMUL.FTZ R10, R8, -1.4426950216293334961 ;  /* 0xbfb8aa3b080a7820 */ /* 0x000fe40000410000 */
[----:B0-----:R-:W-:-:S04]  /*3280*/  FMUL.FTZ R13, R9, -1.4426950216293334961 ;  /* 0xbfb8aa3b090d7820 */ /* 0x001fc80000410000 */
        /* <DEDUP_REMOVED lines=14> */
.L_x_23:
[----:B------:R-:W-:Y:S01]  /*3370*/  BSSY B0, `(.L_x_24) ;  /* 0x0000011000007945 */ /* 0x000fe20003800000 */
[----:B------:R-:W-:Y:S05]  /*3380*/  @!P0 BRA `(.L_x_25) ;  /* 0x000000f000008947 */ /* 0x000fea0003800000 */
[C-C-:B------:R-:W-:Y:S01]  /*3390*/  FFMA.FTZ R8, R14.reuse, R21, R15.reuse ;  /* 0x000000150e087223 */ /* 0x140fe2000001000f */
[----:B------:R-:W-:Y:S01]  /*33a0*/  MOV R43, R45 ;  /* 0x0000002d002b7202 */ /* 0x000fe20000000f00 */
[----:B------:R-:W-:Y:S02]  /*33b0*/  FFMA.FTZ R14, R14, R20, R15 ;  /* 0x000000140e0e7223 */ /* 0x000fe4000001000f */
[----:B------:R-:W-:Y:S02]  /*33c0*/  IMAD R9, R4, c[0x0][0x1d8], RZ ;  /* 0x0000760004097a24 */ /* 0x000fe400078e02ff */
[----:B------:R-:W-:Y:S02]  /*33d0*/  FFMA.FTZ R14, R30, R7, -R14 ;  /* 0x000000071e0e7223 */ /* 0x000fe4000001080e */
[----:B------:R-:W-:-:S02]  /*33e0*/  FFMA.FTZ R8, R11, R6, -R8 ;  /* 0x000000060b087223 */ /* 0x000fc40000010808 */
[----:B------:R-:W-:-:S04]  /*33f0*/  IMAD.WIDE.U32 R42, R0, c[0x0][0x1d8], R42 ;  /* 0x00007600002a7a25 */ /* 0x000fc800078e002a */
[----:B------:R-:W-:Y:S01]  /*3400*/  IMAD R7, R0, c[0x0][0x1dc], R9 ;  /* 0x0000770000077a24 */ /* 0x000fe200078e0209 */
[----:B------:R-:W-:Y:S01]  /*3410*/  LEA R6, P0, R42, c[0x0][0x160], 0x1 ;  /* 0x000058002a067a11 */ /* 0x000fe200078008ff */
[----:B------:R-:W-:Y:S02]  /*3420*/  FMUL.FTZ R8, R8, UR14 ;  /* 0x0000000e08087c20 */ /* 0x000fe40008410000 */
[----:B------:R-:W-:Y:S01]  /*3430*/  FMUL.FTZ R9, R14, UR14 ;  /* 0x0000000e0e097c20 */ /* 0x000fe20008410000 */
[----:B------:R-:W-:-:S04]  /*3440*/  IADD3 R7, R43, R7, RZ ;  /* 0x000000072b077210 */ /* 0x000fc80007ffe0ff */
[----:B------:R-:W-:Y:S02]  /*3450*/  LEA.HI.X R7, R42, c[0x0][0x164], R7, 0x1, P0 ;  /* 0x000059002a077a11 */ /* 0x000fe400000f0c07 */
[----:B------:R-:W-:-:S05]  /*3460*/  F2FP.BF16.PACK_AB R9, R9, R8 ;  /* 0x000000080909723e */ /* 0x000fca00000010ff */
[----:B------:R1:W-:Y:S02]  /*3470*/  STG.E [R6.64], R9 ;  /* 0x0000000906007986 */ /* 0x0003e4000c10190c */
.L_x_25:
[----:B------:R-:W-:Y:S05]  /*3480*/  BSYNC B0 ;  /* 0x0000000000007941 */ /* 0x000fea0003800000 */
.L_x_24:
[----:B------:R-:W-:Y:S02]  /*3490*/  IADD3 R34, R34, c[0x0][0x10], RZ ;  /* 0x0000040022227a10 */ /* 0x000fe40007ffe0ff */
[----:B------:R-:W-:Y:S02]  /*34a0*/  IADD3 R35, R35, 0x1, RZ ;  /* 0x0000000123237810 */ /* 0x000fe40007ffe0ff */
[----:B------:R-:W-:-:S13]  /*34b0*/  ISETP.GE.AND P0, PT, R34, UR6, PT ;  /* 0x0000000622007c0c */ /* 0x000fda000bf06270 */
[----:B------:R-:W-:Y:S01]  /*34c0*/  @P0 CALL.REL.NOINC `(.L_x_1) ;  /* 0x0000001000000944 */ /* 0x000fe20003c00000 */
[----:B------:R-:W-:Y:S05]  /*34d0*/  BRA `(.L_x_26) ;  /* 0xffffce0000007947 */ /* 0x000fea000383ffff */
.L_x_1:
[----:B-12---:R-:W-:Y:S01]  /*34e0*/  MOV R4, c[0x0][0xc] ;  /* 0x0000030000047a02 */ /* 0x006fe20000000f00 */
[----:B------:R-:W-:Y:S01]  /*34f0*/  BSSY B0, `(.L_x_27) ;  /* 0x0000015000007945 */ /* 0x000fe20003800000 */
[----:B------:R-:W-:Y:S02]  /*3500*/  ISETP.NE.AND P2, PT, R37, RZ, PT ;  /* 0x000000ff2500720c */ /* 0x000fe40003f45270 */
[----:B------:R-:W-:Y:S02]  /*3510*/  IADD3 R0, R4, -0x1, RZ ;  /* 0xffffffff04007810 */ /* 0x000fe40007ffe0ff */
[----:B------:R-:W-:Y:S02]  /*3520*/  MOV R2, c[0x0][0x10] ;  /* 0x0000040000027a02 */ /* 0x000fe40000000f00 */
[----:B------:R-:W-:Y:S01]  /*3530*/  ISETP.NE.AND P0, PT, R29, R0, PT ;  /* 0x000000001d00720c */ /* 0x000fe20003f05270 */
[----:B------:R-:W-:Y:S01]  /*3540*/  HFMA2.MMA R0, -RZ, RZ, 0, 2.384185791015625e-07 ;  /* 0x00000004ff007435 */ /* 0x000fe200000001ff */
[----:B------:R-:W-:-:S02]  /*3550*/  IADD3 R3, R2, -0x1, RZ ;  /* 0xffffffff02037810 */ /* 0x000fc40007ffe0ff */
[----:B------:R-:W-:Y:S02]  /*3560*/  ISETP.NE.AND P1, PT, R4, 0x1, PT ;  /* 0x000000010400780c */ /* 0x000fe40003f25270 */
[----:B------:R-:W-:Y:S02]  /*3570*/  SHF.L.U32 R2, R2, 0x1, RZ ;  /* 0x0000000102027819 */ /* 0x000fe400000006ff */
[----:B------:R-:W-:Y:S02]  /*3580*/  ISETP.NE.OR P0, PT, R28, R3, P0 ;  /* 0x000000031c00720c */ /* 0x000fe40000705670 */
[----:B------:R-:W-:-:S05]  /*3590*/  SEL R3, R2, RZ, P1 ;  /* 0x000000ff02037207 */ /* 0x000fca0000800000 */
[----:B------:R-:W-:Y:S01]  /*35a0*/  IMAD.WIDE.U32 R2, R3, R0, c[0x0][0x1a8] ;  /* 0x00006a0003027625 */ /* 0x000fe200078e0000 */
[----:B------:R-:W-:Y:S05]  /*35b0*/  @P2 BRA `(.L_x_28) ;  /* 0x0000008000002947 */ /* 0x000fea0003800000 */
[----:B------:R-:W-:Y:S06]  /*35c0*/  MEMBAR.ALL.GPU ;  /* 0x0000000000007992 */ /* 0x000fec000000a000 */
[----:B------:R-:W1:Y:S01]  /*35d0*/  S2R R6, SR_LANEID ;  /* 0x0000000000067919 */ /* 0x000e620000000000 */
[----:B------:R-:W-:Y:S01]  /*35e0*/  VOTEU.ANY UR4, UPT, PT ;  /* 0x0000000000047886 */ /* 0x000fe200038e0100 */
[----:B------:R-:W-:-:S00]  /*35f0*/  ERRBAR ;  /* 0x00000000000079ab */ /* 0x000fc00000000000 */
[----:B------:R-:W-:Y:S01]  /*3600*/  UFLO.U32 UR5, UR4 ;  /* 0x00000004000572bd */ /* 0x000fe200080e0000 */
[----:B------:R-:W2:Y:S05]  /*3610*/  POPC R5, UR4 ;  /* 0x0000000400057d09 */ /* 0x000eaa0008000000 */
[----:B-1----:R-:W-:-:S13]  /*3620*/  ISETP.EQ.U32.AND P1, PT, R6, UR5, PT ;  /* 0x0000000506007c0c */ /* 0x002fda000bf22070 */
[----:B--2---:R1:W-:Y:S02]  /*3630*/  @P1 RED.E.ADD.S32.STRONG.GPU [R2.64], R5 ;  /* 0x000000050200198e */ /* 0x0043e4000c10e38c */
.L_x_28:
[----:B------:R-:W-:Y:S05]  /*3640*/  BSYNC B0 ;  /* 0x0000000000007941 */ /* 0x000fea0003800000 */
.L_x_27:
[----:B------:R-:W-:Y:S05]  /*3650*/  @P0 EXIT ;  /* 0x000000000000094d */ /* 0x000fea0003800000 */
[----:B------:R-:W-:Y:S05]  /*3660*/  @P2 BRA `(.L_x_29) ;  /* 0x0000008000002947 */ /* 0x000fea0003800000 */
[----:B------:R-:W-:-:S05]  /*3670*/  IMAD R4, R4, c[0x0][0x10], RZ ;  /* 0x0000040004047a24 */ /* 0x000fca00078e02ff */
[----:B------:R-:W-:-:S13]  /*3680*/  ISETP.NE.AND P0, PT, R4, -0x1, PT ;  /* 0xffffffff0400780c */ /* 0x000fda0003f05270 */
[----:B------:R-:W-:Y:S05]  /*3690*/  @!P0 BRA `(.L_x_29) ;  /* 0x0000005000008947 */ /* 0x000fea0003800000 */
.L_x_30:
[----:B-1----:R-:W2:Y:S01]  /*36a0*/  LDG.E.STRONG.GPU R5, [R2.64] ;  /* 0x0000000c02057981 */ /* 0x002ea2000c1ef900 */
[----:B------:R-:W-:Y:S01]  /*36b0*/  YIELD ;  /* 0x0000000000007946 */ /* 0x000fe20003800000 */
[----:B--2---:R-:W-:Y:S01]  /*36c0*/  ISETP.NE.AND P0, PT, R5, R4, PT ;  /* 0x000000040500720c */ /* 0x004fe20003f05270 */
[----:B------:R-:W-:-:S12]  /*36d0*/  CCTL.IVALL ;  /* 0x00000000ff00798f */ /* 0x000fd80002000000 */
[----:B------:R-:W-:Y:S05]  /*36e0*/  @P0 BRA `(.L_x_30) ;  /* 0xffffffb000000947 */ /* 0x000fea000383ffff */
.L_x_29:
[----:B------:R-:W-:Y:S02]  /*36f0*/  WARPSYNC 0xffffffff ;  /* 0xffffffff00007948 */ /* 0x000fe40003800000 */
[----:B------:R-:W-:Y:S01]  /*3700*/  MOV R19, c[0x0][0x1dc] ;  /* 0x0000770000137a02 */ /* 0x000fe20000000f00 */
[----:B------:R-:W-:Y:S03]  /*3710*/  BAR.SYNC.DEFER_BLOCKING 0x0 ;  /* 0x0000000000007b1d */ /* 0x000fe60000010000 */
[----:B-1----:R-:W-:-:S04]  /*3720*/  LEA.HI R2, P0, R19, c[0x0][0x1d8], RZ, 0x1 ;  /* 0x0000760013027a11 */ /* 0x002fc800078108ff */
[----:B------:R-:W-:-:S04]  /*3730*/  IADD3.X R3, RZ, c[0x0][0x1dc], RZ, P0, !PT ;  /* 0x00007700ff037a10 */ /* 0x000fc800007fe4ff */
[----:B------:R-:W-:Y:S02]  /*3740*/  SHF.R.S64 R20, R2, 0x1, R3 ;  /* 0x0000000102147819 */ /* 0x000fe40000001003 */
[----:B------:R-:W-:Y:S02]  /*3750*/  SHF.R.S32.HI R2, RZ, 0x1f, R37 ;  /* 0x0000001fff027819 */ /* 0x000fe40000011425 */
[----:B------:R-:W-:Y:S02]  /*3760*/  SHF.R.S32.HI R25, RZ, 0x1, R3 ;  /* 0x00000001ff197819 */ /* 0x000fe40000011403 */
[----:B------:R-:W-:-:S04]  /*3770*/  ISETP.GT.U32.AND P0, PT, R20, R37, PT ;  /* 0x000000251400720c */ /* 0x000fc80003f04070 */
[----:B------:R-:W-:-:S13]  /*3780*/  ISETP.GT.AND.EX P0, PT, R25, R2, PT, P0 ;  /* 0x000000021900720c */ /* 0x000fda0003f04300 */
[----:B------:R-:W-:Y:S05]  /*3790*/  @!P0 EXIT ;  /* 0x000000000000894d */ /* 0x000fea0003800000 */
[----:B------:R-:W-:Y:S01]  /*37a0*/  UMOV UR4, 0x3 ;  /* 0x0000000300047882 */ /* 0x000fe20000000000 */
[----:B------:R-:W-:Y:S01]  /*37b0*/  LEA R4, R19, R19, 0x1 ;  /* 0x0000001313047211 */ /* 0x000fe200078e08ff */
[----:B------:R-:W-:Y:S01]  /*37c0*/  ULDC UR5, c[0x0][0x1d8] ;  /* 0x0000760000057ab9 */ /* 0x000fe20000000800 */
[----:B------:R-:W-:Y:S01]  /*37d0*/  MOV R18, R2 ;  /* 0x0000000200127202 */ /* 0x000fe20000000f00 */
[----:B------:R-:W-:Y:S01]  /*37e0*/  UIMAD.WIDE.U32 UR4, UR4, UR5, URZ ;  /* 0x00000005040472a5 */ /* 0x000fe2000f8e003f */
[----:B------:R-:W-:Y:S02]  /*37f0*/  MOV R22, c[0x0][0x1d8] ;  /* 0x0000760000167a02 */ /* 0x000fe40000000f00 */
[----:B------:R-:W-:Y:S02]  /*3800*/  SHF.L.U64.HI R27, R20, 0x2, R25 ;  /* 0x00000002141b7819 */ /* 0x000fe40000010219 */
[----:B------:R-:W-:Y:S02]  /*3810*/  SHF.L.U64.HI R19, R22, 0x2, R19 ;  /* 0x0000000216137819 */ /* 0x000fe40000010213 */
[----:B------:R-:W-:-:S04]  /*3820*/  IADD3 R4, R4, UR5, RZ ;  /* 0x0000000504047c10 */ /* 0x000fc8000fffe0ff */
[----:B------:R-:W-:-:S04]  /*3830*/  LEA.HI R23, P0, R4, UR4, RZ, 0x1 ;  /* 0x0000000404177c11 */ /* 0x000fc8000f8108ff */
[----:B------:R-:W-:-:S04]  /*3840*/  IADD3.X R4, RZ, R4, RZ, P0, !PT ;  /* 0x00000004ff047210 */ /* 0x000fc800007fe4ff */
[--C-:B------:R-:W-:Y:S02]  /*3850*/  SHF.R.S64 R23, R23, 0x1, R4.reuse ;  /* 0x0000000117177819 */ /* 0x100fe40000001004 */
[----:B------:R-:W-:-:S04]  /*3860*/  SHF.R.S32.HI R2, RZ, 0x1, R4 ;  /* 0x00000001ff027819 */ /* 0x000fc80000011404 */
[----:B------:R-:W-:Y:S02]  /*3870*/  SHF.L.U64.HI R21, R23, 0x2, R2 ;  /* 0x0000000217157819 */ /* 0x000fe40000010202 */
.L_x_31:
[----:B------:R-:W-:-:S04]  /*3880*/  LEA R6, P0, R37, c[0x0][0x1b8], 0x2 ;  /* 0x00006e0025067a11 */ /* 0x000fc800078010ff */
[----:B------:R-:W-:Y:S02]  /*3890*/  LEA.HI.X R7, R37, c[0x0][0x1bc], R18, 0x2, P0 ;  /* 0x00006f0025077a11 */ /* 0x000fe400000f1412 */
[-C--:B------:R-:W-:Y:S02]  /*38a0*/  LEA R8, P0, R20, R6.reuse, 0x2 ;  /* 0x0000000614087211 */ /* 0x080fe400078010ff */
[-C--:B0-----:R-:W-:Y:S01]  /*38b0*/  LEA R12, P1, R22, R6.reuse, 0x2 ;  /* 0x00000006160c7211 */ /* 0x081fe200078210ff */
[----:B------:R-:W2:Y:S01]  /*38c0*/  LDG.E R14, [R6.64] ;  /* 0x0000000c060e7981 */ /* 0x000ea2000c1e1900 */
[----:B------:R-:W-:Y:S02]  /*38d0*/  LEA R10, P2, R23, R6, 0x2 ;  /* 0x00000006170a7211 */ /* 0x000fe400078410ff */
[----:B------:R-:W-:Y:S02]  /*38e0*/  IADD3.X R9, R7, R27, RZ, P0, !PT ;  /* 0x0000001b07097210 */ /* 0x000fe400007fe4ff */
[----:B------:R-:W-:-:S02]  /*38f0*/  IADD3.X R13, R19, R7, RZ, P1, !PT ;  /* 0x00000007130d7210 */ /* 0x000fc40000ffe4ff */
[----:B------:R-:W-:Y:S01]  /*3900*/  IADD3.X R11, R7, R21, RZ, P2, !PT ;  /* 0x00000015070b7210 */ /* 0x000fe200017fe4ff */
[----:B------:R-:W2:Y:S04]  /*3910*/  LDG.E R15, [R8.64] ;  /* 0x0000000c080f7981 */ /* 0x000ea8000c1e1900 */
[----:B------:R-:W3:Y:S04]  /*3920*/  LDG.E R16, [R12.64] ;  /* 0x0000000c0c107981 */ /* 0x000ee8000c1e1900 */
[----:B------:R-:W3:Y:S01]  /*3930*/  LDG.E R17, [R10.64] ;  /* 0x0000000c0a117981 */ /* 0x000ee2000c1e1900 */
[----:B------:R-:W-:-:S02]  /*3940*/  SHF.L.U32 R5, R37, 0x1, RZ ;  /* 0x0000000125057819 */ /* 0x000fc400000006ff */
[----:B------:R-:W-:-:S03]  /*3950*/  IADD3 R37, R37, 0x80, RZ ;  /* 0x0000008025257810 */ /* 0x000fc60007ffe0ff */
[----:B------:R-:W-:-:S04]  /*3960*/  IMAD.WIDE R2, R5, R0, c[0x0][0x168] ;  /* 0x00005a0005027625 */ /* 0x000fc800078e0200 */
[----:B------:R-:W-:Y:S01]  /*3970*/  IMAD.WIDE R4, R5, R0, c[0x0][0x170] ;  /* 0x00005c0005047625 */ /* 0x000fe200078e0200 */
[----:B------:R-:W-:Y:S02]  /*3980*/  ISETP.GT.U32.AND P0, PT, R20, R37, PT ;  /* 0x000000251400720c */ /* 0x000fe40003f04070 */
[----:B------:R-:W-:-:S04]  /*3990*/  SHF.R.S32.HI R18, RZ, 0x1f, R37 ;  /* 0x0000001fff127819 */ /* 0x000fc80000011425 */
[----:B------:R-:W-:Y:S01]  /*39a0*/  ISETP.GT.AND.EX P0, PT, R25, R18, PT, P0 ;  /* 0x000000121900720c */ /* 0x000fe20003f04300 */
[----:B--2---:R0:W-:Y:S04]  /*39b0*/  STG.E.64 [R2.64], R14 ;  /* 0x0000000e02007986 */ /* 0x0041e8000c101b0c */
[----:B---3--:R0:W-:Y:S08]  /*39c0*/  STG.E.64 [R4.64], R16 ;  /* 0x0000001004007986 */ /* 0x0081f0000c101b0c */
[----:B------:R-:W-:Y:S05]  /*39d0*/  @P0 BRA `(.L_x_31) ;  /* 0xfffffea000000947 */ /* 0x000fea000383ffff */
[----:B------:R-:W-:Y:S05]  /*39e0*/  EXIT ;  /* 0x000000000000794d */ /* 0x000fea0003800000 */
.L_x_32:
        /* <DEDUP_REMOVED lines=9> */
.L_x_3224:


//--------------------- .text._Z35group_norm_nhwc_bwd_one_pass_kernelI11Bf16IOFp32WLi128ELi8ELi128EEv26Group_norm_nhwc_bwd_params --------------------------
	.section	.text._Z35group_norm_nhwc_bwd_one_pass_kernelI11Bf16IOFp32WLi128ELi8ELi128EEv26Group_norm_nhwc_bwd_params,"ax",@progbits
	.sectioninfo	@"SHI_REGISTERS=56"
	.align	128
        .global         _Z35group_norm_nhwc_bwd_one_pass_kernelI11Bf16IOFp32WLi128ELi8ELi128EEv26Group_norm_nhwc_bwd_params
        .type           _Z35group_norm_nhwc_bwd_one_pass_kernelI11Bf16IOFp32WLi128ELi8ELi128EEv26Group_norm_nhwc_bwd_params,@function
        .size           _Z35group_norm_nhwc_bwd_one_pass_kernelI11Bf16IOFp32WLi128ELi8ELi128EEv26Group_norm_nhwc_bwd_params,(.L_x_3225 - _Z35group_norm_nhwc_bwd_one_pass_kernelI11Bf16IOFp32WLi128ELi8ELi128EEv26Group_norm_nhwc_bwd_params)
        .other          _Z35group_norm_nhwc_bwd_one_pass_kernelI11Bf16IOFp32WLi128ELi8ELi128EEv26Group_norm_nhwc_bwd_params,@"STO_CUDA_ENTRY STV_DEFAULT"
_Z35group_norm_nhwc_bwd_one_pass_kernelI11Bf16IOFp32WLi128ELi8ELi128EEv26Group_norm_nhwc_bwd_params:
.text._Z35group_norm_nhwc_bwd_one_pass_kernelI11Bf16IOFp32WLi128ELi8ELi128EEv26Group_norm_nhwc_bwd_params:
[----:B------:R-:W-:Y:S02]  /*0000*/  MOV R1, c[0x0][0x28] ;  /* 0x00000a0000017a02 */ /* 0x000fe40000000f00 */
[----:B------:R-:W0:Y:S01]  /*0010*/  S2UR UR5, SR_CTAID.Y ;  /* 0x00000000000579c3 */ /* 0x000e220000002600 */
[----:B------:R-:W-:Y:S01]  /*0020*/  ULDC UR6, c[0x0][0x1f0] ;  /* 0x00007c0000067ab9 */ /* 0x000fe20000000800 */
[----:B------:R-:W1:Y:S01]  /*0030*/  S2R R36, SR_CTAID.X ;  /* 0x0000000000247919 */ /* 0x000e620000002500 */
[----:B------:R-:W-:Y:S02]  /*0040*/  ULDC UR4, c[0x0][0x1c0] ;  /* 0x0000700000047ab9 */ /* 0x000fe40000000800 */
[----:B------:R-:W-:Y:S01]  /*0050*/  UIMAD UR6, UR6, UR4, URZ ;  /* 0x00000004060672a4 */ /* 0x000fe2000f8e023f */
[----:B------:R-:W2:Y:S01]  /*0060*/  S2R R46, SR_TID.X ;  /* 0x00000000002e7919 */ /* 0x000ea20000002100 */
[----:B------:R-:W-:Y:S01]  /*0070*/  ULDC.64 UR12, c[0x0][0x118] ;  /* 0x00004600000c7ab9 */ /* 0x000fe20000000a00 */
[----:B0-----:R-:W-:-:S04]  /*0080*/  MOV R35, UR5 ;  /* 0x0000000500237c02 */ /* 0x001fc80008000f00 */
[----:B------:R-:W-:-:S13]  /*0090*/  ISETP.GE.AND P0, PT, R35, UR6, PT ;  /* 0x0000000623007c0c */ /* 0x000fda000bf06270 */
[----:B------:R-:W-:Y:S05]  /*00a0*/  @P0 BRA `(.L_x_33) ;  /* 0x000041e000000947 */ /* 0x000fea0003800000 */
[----:B-12---:R-:W-:Y:S01]  /*00b0*/  UMOV UR7, 0x3 ;  /* 0x0000000300077882 */ /* 0x006fe20000000000 */
[----:B------:R0:W1:Y:S01]  /*00c0*/  R2UR UR14, R35 ;  /* 0x00000000230e73c2 */ /* 0x00006200000e0000 */
[----:B------:R-:W-:Y:S01]  /*00d0*/  ULDC.64 UR8, c[0x0][0x1d8] ;  /* 0x0000760000087ab9 */ /* 0x000fe20000000a00 */
[----:B------:R-:W2:Y:S01]  /*00e0*/  S2R R34, SR_LANEID ;  /* 0x0000000000227919 */ /* 0x000ea20000000000 */
[----:B------:R-:W-:Y:S01]  /*00f0*/  UIMAD.WIDE.U32 UR4, UR7, UR8, URZ ;  /* 0x00000008070472a5 */ /* 0x000fe2000f8e003f */
[--C-:B------:R-:W-:Y:S01]  /*0100*/  SHF.R.U32.HI R33, RZ, 0x2, R46.reuse ;  /* 0x00000002ff217819 */ /* 0x100fe2000001162e */
[----:B------:R-:W-:Y:S01]  /*0110*/  UIMAD UR7, UR7, UR9, URZ ;  /* 0x00000009070772a4 */ /* 0x000fe2000f8e023f */
[----:B------:R-:W-:Y:S01]  /*0120*/  SHF.R.S32.HI R3, RZ, 0x1f, R46 ;  /* 0x0000001fff037819 */ /* 0x000fe2000001142e */
[----:B------:R-:W-:Y:S01]  /*0130*/  ULEA.HI UR10, UP0, UR9, UR8, URZ, 0x1 ;  /* 0x00000008090a7291 */ /* 0x000fe2000f81083f */
[----:B------:R-:W-:Y:S01]  /*0140*/  ISETP.GE.U32.AND P1, PT, R46, 0x80, PT ;  /* 0x000000802e00780c */ /* 0x000fe20003f26070 */
[----:B------:R-:W-:Y:S01]  /*0150*/  UIADD3 UR7, UR5, UR7, URZ ;  /* 0x0000000705077290 */ /* 0x000fe2000fffe03f */
[----:B------:R-:W-:Y:S01]  /*0160*/  IMAD R33, R36, c[0x0][0x1fc], R33 ;  /* 0x00007f0024217a24 */ /* 0x000fe200078e0221 */
[----:B------:R-:W-:Y:S01]  /*0170*/  UIADD3.X UR8, URZ, UR9, URZ, UP0, !UPT ;  /* 0x000000093f087290 */ /* 0x000fe200087fe43f */
[----:B------:R-:W-:Y:S01]  /*0180*/  LEA.HI R3, R3, R46, RZ, 0x5 ;  /* 0x0000002e03037211 */ /* 0x000fe200078f28ff */
[----:B------:R-:W-:Y:S01]  /*0190*/  ULEA.HI UR9, UP0, UR7, UR4, URZ, 0x1 ;  /* 0x0000000407097291 */ /* 0x000fe2000f81083f */
[----:B------:R-:W-:Y:S01]  /*01a0*/  HFMA2.MMA R45, -RZ, RZ, 0, 0 ;  /* 0x00000000ff2d7435 */ /* 0x000fe200000001ff */
[C---:B------:R-:W-:Y:S01]  /*01b0*/  IADD3 R31, R33.reuse, 0x20, RZ ;  /* 0x00000020211f7810 */ /* 0x040fe20007ffe0ff */
[----:B------:R-:W-:Y:S01]  /*01c0*/  USHF.R.S64 UR10, UR10, 0x1, UR8 ;  /* 0x000000010a0a7899 */ /* 0x000fe20008001008 */
[C---:B------:R-:W-:Y:S01]  /*01d0*/  ISETP.LT.U32.AND P2, PT, R33.reuse, c[0x0][0x1e0], PT ;  /* 0x0000780021007a0c */ /* 0x040fe20003f41070 */
[----:B------:R-:W-:Y:S01]  /*01e0*/  UIADD3.X UR7, URZ, UR7, URZ, UP0, !UPT ;  /* 0x000000073f077290 */ /* 0x000fe200087fe43f */
[----:B------:R-:W-:Y:S01]  /*01f0*/  SHF.R.S32.HI R32, RZ, 0x1f, R33 ;  /* 0x0000001fff207819 */ /* 0x000fe20000011421 */
[----:B------:R-:W-:Y:S01]  /*0200*/  USHF.R.S32.HI UR8, URZ, 0x1, UR8 ;  /* 0x000000013f087899 */ /* 0x000fe20008011408 */
[----:B------:R-:W-:Y:S01]  /*0210*/  IADD3 R0, R33, 0x40, RZ ;  /* 0x0000004021007810 */ /* 0x000fe20007ffe0ff */
[----:B------:R-:W-:Y:S01]  /*0220*/  USHF.R.S64 UR9, UR9, 0x1, UR7 ;  /* 0x0000000109097899 */ /* 0x000fe20008001007 */
[----:B------:R-:W-:Y:S01]  /*0230*/  ISETP.LT.U32.AND P0, PT, R31, c[0x0][0x1e0], PT ;  /* 0x000078001f007a0c */ /* 0x000fe20003f01070 */
[----:B------:R-:W-:Y:S01]  /*0240*/  USHF.R.S32.HI UR7, URZ, 0x1, UR7 ;  /* 0x000000013f077899 */ /* 0x000fe20008011407 */
[----:B------:R-:W-:Y:S01]  /*0250*/  SHF.R.S32.HI R30, RZ, 0x1f, R31 ;  /* 0x0000001fff1e7819 */ /* 0x000fe2000001141f */
[----:B------:R-:W-:Y:S01]  /*0260*/  USHF.L.U64.HI UR8, UR10, 0x2, UR8 ;  /* 0x000000020a087899 */ /* 0x000fe20008010208 */
[----:B------:R-:W-:Y:S01]  /*0270*/  IADD3 R2, R33, 0x60, RZ ;  /* 0x0000006021027810 */ /* 0x000fe20007ffe0ff */
[----:B------:R-:W-:Y:S01]  /*0280*/  USHF.L.U64.HI UR7, UR9, 0x2, UR7 ;  /* 0x0000000209077899 */ /* 0x000fe20008010207 */
[----:B------:R-:W-:Y:S01]  /*0290*/  ISETP.LT.AND.EX P2, PT, R32, c[0x0][0x1e4], !P1, P2 ;  /* 0x0000790020007a0c */ /* 0x000fe20004f41320 */
[----:B------:R-:W-:Y:S01]  /*02a0*/  ULDC.U8 UR16, c[0x0][0x1f4] ;  /* 0x00007d0000107ab9 */ /* 0x000fe20000000000 */
[----:B------:R-:W-:-:S02]  /*02b0*/  ISETP.LT.AND.EX P1, PT, R30, c[0x0][0x1e4], !P1, P0 ;  /* 0x000079001e007a0c */ /* 0x000fc40004f21300 */
[----:B------:R-:W-:Y:S02]  /*02c0*/  SHF.R.S32.HI R3, RZ, 0x5, R3 ;  /* 0x00000005ff037819 */ /* 0x000fe40000011403 */
[----:B------:R-:W-:Y:S02]  /*02d0*/  SHF.R.S32.HI R4, RZ, 0x1f, R0 ;  /* 0x0000001fff047819 */ /* 0x000fe40000011400 */
[----:B012---:R-:W-:Y:S02]  /*02e0*/  SHF.R.S32.HI R5, RZ, 0x1f, R2 ;  /* 0x0000001fff057819 */ /* 0x007fe40000011402 */
.L_x_66:
[----:B------:R-:W-:Y:S01]  /*02f0*/  IABS R11, c[0x0][0x1f0] ;  /* 0x00007c00000b7a13 */ /* 0x000fe20000000000 */
[----:B------:R-:W-:Y:S01]  /*0300*/  UMOV UR11, 0x8 ;  /* 0x00000008000b7882 */ /* 0x000fe20000000000 */
[----:B------:R-:W-:Y:S01]  /*0310*/  SHF.R.U32.HI R13, RZ, 0x2, R46 ;  /* 0x00000002ff0d7819 */ /* 0x000fe2000001162e */
[----:B------:R-:W-:Y:S01]  /*0320*/  ULDC.64 UR4, c[0x0][0x198] ;  /* 0x0000660000047ab9 */ /* 0x000fe20000000a00 */
[----:B0-----:R-:W0:Y:S01]  /*0330*/  I2F.RP R8, R11 ;  /* 0x0000000b00087306 */ /* 0x001e220000209400 */
[----:B------:R-:W-:Y:S02]  /*0340*/  UIMAD.WIDE UR4, UR14, UR11, UR4 ;  /* 0x0000000b0e0472a5 */ /* 0x000fe4000f8e0204 */
[----:B------:R-:W-:-:S05]  /*0350*/  IMAD R13, R36, c[0x0][0x1fc], R13 ;  /* 0x00007f00240d7a24 */ /* 0x000fca00078e020d */
[----:B0-----:R-:W0:Y:S02]  /*0360*/  MUFU.RCP R8, R8 ;  /* 0x0000000800087308 */ /* 0x001e240000001000 */
[----:B0-----:R-:W-:-:S06]  /*0370*/  IADD3 R6, R8, 0xffffffe, RZ ;  /* 0x0ffffffe08067810 */ /* 0x001fcc0007ffe0ff */
[----:B------:R0:W1:Y:S02]  /*0380*/  F2I.FTZ.U32.TRUNC.NTZ R7, R6 ;  /* 0x0000000600077305 */ /* 0x000064000021f000 */
[----:B0-----:R-:W-:Y:S02]  /*0390*/  MOV R6, RZ ;  /* 0x000000ff00067202 */ /* 0x001fe40000000f00 */
[----:B-1----:R-:W-:-:S05]  /*03a0*/  IADD3 R10, RZ, -R7, RZ ;  /* 0x80000007ff0a7210 */ /* 0x002fca0007ffe0ff */
[----:B------:R-:W-:Y:S01]  /*03b0*/  IMAD R9, R10, R11, RZ ;  /* 0x0000000b0a097224 */ /* 0x000fe200078e02ff */
[----:B------:R-:W-:-:S03]  /*03c0*/  IABS R10, UR14 ;  /* 0x0000000e000a7c13 */ /* 0x000fc60008000000 */
[----:B------:R-:W-:Y:S01]  /*03d0*/  IMAD.HI.U32 R7, R7, R9, R6 ;  /* 0x0000000907077227 */ /* 0x000fe200078e0006 */
[----:B------:R-:W-:Y:S01]  /*03e0*/  MOV R6, UR4 ;  /* 0x0000000400067c02 */ /* 0x000fe20008000f00 */
[----:B------:R-:W-:Y:S02]  /*03f0*/  ULDC UR4, c[0x0][0x1f0] ;  /* 0x00007c0000047ab9 */ /* 0x000fe40000000800 */
[----:B------:R-:W-:Y:S02]  /*0400*/  ULOP3.LUT UR4, UR14, UR4, URZ, 0x3c, !UPT ;  /* 0x000000040e047292 */ /* 0x000fe4000f8e3c3f */
[----:B------:R-:W-:Y:S01]  /*0410*/  IMAD.HI.U32 R9, R7, R10, RZ ;  /* 0x0000000a07097227 */ /* 0x000fe200078e00ff */
[----:B------:R-:W-:-:S04]  /*0420*/  MOV R7, UR5 ;  /* 0x0000000500077c02 */ /* 0x000fc80008000f00 */
[----:B------:R-:W-:Y:S02]  /*0430*/  IADD3 R8, -R9, RZ, RZ ;  /* 0x000000ff09087210 */ /* 0x000fe40007ffe1ff */
[----:B------:R-:W2:Y:S03]  /*0440*/  LDG.E.64 R6, [R6.64] ;  /* 0x0000000c06067981 */ /* 0x000ea6000c1e1b00 */
[----:B------:R-:W-:-:S05]  /*0450*/  IMAD R8, R11, R8, R10 ;  /* 0x000000080b087224 */ /* 0x000fca00078e020a */
[----:B------:R-:W-:Y:S02]  /*0460*/  ISETP.GT.U32.AND P5, PT, R11, R8, PT ;  /* 0x000000080b00720c */ /* 0x000fe40003fa4070 */
[----:B------:R-:W-:-:S11]  /*0470*/  IADD3 R10, R13, 0x40, RZ ;  /* 0x000000400d0a7810 */ /* 0x000fd60007ffe0ff */
[----:B------:R-:W-:-:S04]  /*0480*/  @!P5 IADD3 R8, R8, -R11, RZ ;  /* 0x8000000b0808d210 */ /* 0x000fc80007ffe0ff */
[----:B------:R-:W-:Y:S02]  /*0490*/  ISETP.GE.U32.AND P6, PT, R8, R11, PT ;  /* 0x0000000b0800720c */ /* 0x000fe40003fc6070 */
[----:B------:R-:W-:Y:S02]  /*04a0*/  ISETP.LE.AND P3, PT, RZ, UR14, PT ;  /* 0x0000000eff007c0c */ /* 0x000fe4000bf63270 */
[----:B------:R-:W-:Y:S02]  /*04b0*/  ISETP.LE.AND P4, PT, RZ, UR4, PT ;  /* 0x00000004ff007c0c */ /* 0x000fe4000bf83270 */
[----:B------:R-:W-:Y:S02]  /*04c0*/  @!P5 IADD3 R9, R9, 0x1, RZ ;  /* 0x000000010909d810 */ /* 0x000fe40007ffe0ff */
[----:B------:R-:W-:Y:S02]  /*04d0*/  ISETP.GE.U32.AND P0, PT, R10, c[0x0][0x1e0], PT ;  /* 0x000078000a007a0c */ /* 0x000fe40003f06070 */
[----:B------:R-:W-:-:S02]  /*04e0*/  ISETP.GT.U32.AND P5, PT, R11, R8, PT ;  /* 0x000000080b00720c */ /* 0x000fc40003fa4070 */
[----:B------:R-:W-:Y:S02]  /*04f0*/  SHF.R.S32.HI R10, RZ, 0x1f, R10 ;  /* 0x0000001fff0a7819 */ /* 0x000fe4000001140a */
[----:B------:R-:W-:Y:S02]  /*0500*/  IADD3 R11, R8, -R11, RZ ;  /* 0x8000000b080b7210 */ /* 0x000fe40007ffe0ff */
[----:B------:R-:W-:Y:S02]  /*0510*/  @P6 IADD3 R9, R9, 0x1, RZ ;  /* 0x0000000109096810 */ /* 0x000fe40007ffe0ff */
[----:B------:R-:W-:Y:S02]  /*0520*/  ISETP.GE.AND.EX P0, PT, R10, c[0x0][0x1e4], PT, P0 ;  /* 0x000079000a007a0c */ /* 0x000fe40003f06300 */
[----:B------:R-:W-:Y:S02]  /*0530*/  SEL R8, R11, R8, !P5 ;  /* 0x000000080b087207 */ /* 0x000fe40006800000 */
[----:B------:R-:W-:-:S02]  /*0540*/  MOV R10, R9 ;  /* 0x00000009000a7202 */ /* 0x000fc40000000f00 */
[----:B------:R-:W-:Y:S02]  /*0550*/  ISETP.NE.AND P5, PT, RZ, c[0x0][0x1f0], PT ;  /* 0x00007c00ff007a0c */ /* 0x000fe40003fa5270 */
[----:B------:R-:W-:Y:S02]  /*0560*/  LOP3.LUT R9, RZ, c[0x0][0x1f0], RZ, 0x33, !PT ;  /* 0x00007c00ff097a12 */ /* 0x000fe400078e33ff */
[----:B------:R-:W-:Y:S02]  /*0570*/  @!P3 IADD3 R8, -R8, RZ, RZ ;  /* 0x000000ff0808b210 */ /* 0x000fe40007ffe1ff */
[----:B------:R-:W-:Y:S02]  /*0580*/  SHF.L.U32 R11, R46, 0x1, RZ ;  /* 0x000000012e0b7819 */ /* 0x000fe400000006ff */
[----:B------:R-:W-:Y:S02]  /*0590*/  @!P4 IADD3 R10, -R10, RZ, RZ ;  /* 0x000000ff0a0ac210 */ /* 0x000fe40007ffe1ff */
[----:B------:R-:W-:-:S02]  /*05a0*/  SEL R47, R9, R8, !P5 ;  /* 0x00000008092f7207 */ /* 0x000fc40006800000 */
[----:B------:R-:W-:Y:S02]  /*05b0*/  LOP3.LUT R12, R11, 0x6, RZ, 0xc0, !PT ;  /* 0x000000060b0c7812 */ /* 0x000fe400078ec0ff */
[----:B------:R-:W-:Y:S02]  /*05c0*/  SEL R9, R9, R10, !P5 ;  /* 0x0000000a09097207 */ /* 0x000fe40006800000 */
[----:B------:R-:W-:Y:S02]  /*05d0*/  LEA R10, R47, R12, 0x3 ;  /* 0x0000000c2f0a7211 */ /* 0x000fe400078e18ff */
[----:B------:R-:W-:Y:S02]  /*05e0*/  SHF.R.S32.HI R8, RZ, 0x1f, R9 ;  /* 0x0000001fff087819 */ /* 0x000fe40000011409 */
[--C-:B------:R-:W-:Y:S02]  /*05f0*/  SHF.R.S32.HI R11, RZ, 0x1f, R10.reuse ;  /* 0x0000001fff0b7819 */ /* 0x100fe4000001140a */
[----:B------:R-:W-:Y:S01]  /*0600*/  ISETP.LT.U32.AND P0, PT, R46, 0x80, !P0 ;  /* 0x000000802e00780c */ /* 0x000fe20004701070 */
[----:B------:R-:W-:Y:S01]  /*0610*/  IMAD R8, R8, c[0x0][0x1e8], RZ ;  /* 0x00007a0008087a24 */ /* 0x000fe200078e02ff */
[----:B------:R-:W-:Y:S01]  /*0620*/  IADD3 R13, R13, 0x60, RZ ;  /* 0x000000600d0d7810 */ /* 0x000fe20007ffe0ff */
[----:B------:R-:W-:-:S04]  /*0630*/  IMAD.WIDE.U32 R50, R9, c[0x0][0x1e8], R10 ;  /* 0x00007a0009327a25 */ /* 0x000fc800078e000a */
[----:B------:R-:W-:Y:S01]  /*0640*/  IMAD R53, R9, c[0x0][0x1ec], R8 ;  /* 0x00007b0009357a24 */ /* 0x000fe200078e0208 */
[----:B------:R-:W-:Y:S01]  /*0650*/  ISETP.GE.U32.AND P3, PT, R13, c[0x0][0x1e0], PT ;  /* 0x000078000d007a0c */ /* 0x000fe20003f66070 */
[----:B------:R-:W-:Y:S01]  /*0660*/  @P2 IMAD R8, R32, c[0x0][0x1d8], RZ ;  /* 0x0000760020082a24 */ /* 0x000fe200078e02ff */
[----:B------:R-:W-:Y:S02]  /*0670*/  SHF.R.S32.HI R13, RZ, 0x1f, R13 ;  /* 0x0000001fff0d7819 */ /* 0x000fe4000001140d */
[----:B------:R-:W-:Y:S01]  /*0680*/  IADD3 R53, R51, R53, RZ ;  /* 0x0000003533357210 */ /* 0x000fe20007ffe0ff */
[----:B------:R-:W-:Y:S01]  /*0690*/  @P1 IMAD R12, R30, c[0x0][0x1d8], RZ ;  /* 0x000076001e0c1a24 */ /* 0x000fe200078e02ff */
[----:B------:R-:W-:Y:S01]  /*06a0*/  ISETP.GE.AND.EX P3, PT, R13, c[0x0][0x1e4], PT, P3 ;  /* 0x000079000d007a0c */ /* 0x000fe20003f66330 */
[----:B------:R-:W-:Y:S01]  /*06b0*/  @P2 IMAD R19, R33, c[0x0][0x1dc], R8 ;  /* 0x0000770021132a24 */ /* 0x000fe200078e0208 */
[-C--:B------:R-:W-:Y:S01]  /*06c0*/  @P1 MOV R8, R50.reuse ;  /* 0x0000003200081202 */ /* 0x080fe20000000f00 */
[----:B------:R-:W-:Y:S01]  /*06d0*/  @P0 IMAD R13, R4, c[0x0][0x1d8], RZ ;  /* 0x00007600040d0a24 */ /* 0x000fe200078e02ff */
[----:B------:R-:W-:Y:S01]  /*06e0*/  @P1 MOV R9, R53 ;  /* 0x0000003500091202 */ /* 0x000fe20000000f00 */
[C---:B------:R-:W-:Y:S01]  /*06f0*/  @P1 IMAD R17, R31.reuse, c[0x0][0x1dc], R12 ;  /* 0x000077001f111a24 */ /* 0x040fe200078e020c */
[----:B------:R-:W-:Y:S01]  /*0700*/  ISETP.LT.U32.AND P3, PT, R46, 0x80, !P3 ;  /* 0x000000802e00780c */ /* 0x000fe20005f61070 */
[----:B------:R-:W-:Y:S01]  /*0710*/  @P0 IMAD R21, R0, c[0x0][0x1dc], R13 ;  /* 0x0000770000150a24 */ /* 0x000fe200078e020d */
[-C--:B------:R-:W-:Y:S01]  /*0720*/  @P2 MOV R52, R50.reuse ;  /* 0x0000003200342202 */ /* 0x080fe20000000f00 */
[----:B------:R-:W-:Y:S01]  /*0730*/  @P1 IMAD.WIDE.U32 R8, R31, c[0x0][0x1d8], R8 ;  /* 0x000076001f081a25 */ /* 0x000fe200078e0008 */
[----:B------:R-:W-:-:S02]  /*0740*/  @P0 MOV R12, R50 ;  /* 0x00000032000c0202 */ /* 0x000fc40000000f00 */
[----:B------:R-:W-:Y:S01]  /*0750*/  @P0 MOV R13, R53 ;  /* 0x00000035000d0202 */ /* 0x000fe20000000f00 */
[----:B------:R-:W-:Y:S01]  /*0760*/  @P2 IMAD.WIDE.U32 R14, R33, c[0x0][0x1d8], R52 ;  /* 0x00007600210e2a25 */ /* 0x000fe200078e0034 */
[----:B------:R-:W-:-:S03]  /*0770*/  @P1 IADD3 R17, R9, R17, RZ ;  /* 0x0000001109111210 */ /* 0x000fc60007ffe0ff */
[----:B------:R-:W-:Y:S01]  /*0780*/  @P0 IMAD.WIDE.U32 R12, R0, c[0x0][0x1d8], R12 ;  /* 0x00007600000c0a25 */ /* 0x000fe200078e000c */
[----:B------:R-:W-:Y:S02]  /*0790*/  @P2 IADD3 R19, R15, R19, RZ ;  /* 0x000000130f132210 */ /* 0x000fe40007ffe0ff */
[C---:B------:R-:W-:Y:S02]  /*07a0*/  @P1 SHF.L.U32 R16, R8.reuse, 0x1, RZ ;  /* 0x0000000108101819 */ /* 0x040fe400000006ff */
[----:B------:R-:W-:Y:S02]  /*07b0*/  @P1 SHF.L.U64.HI R17, R8, 0x1, R17 ;  /* 0x0000000108111819 */ /* 0x000fe40000010211 */
[----:B------:R-:W-:Y:S01]  /*07c0*/  @P0 IADD3 R13, R13, R21, RZ ;  /* 0x000000150d0d0210 */ /* 0x000fe20007ffe0ff */
[----:B------:R-:W-:Y:S01]  /*07d0*/  @P3 IMAD R23, R5, c[0x0][0x1d8], RZ ;  /* 0x0000760005173a24 */ /* 0x000fe200078e02ff */
[----:B------:R-:W-:Y:S02]  /*07e0*/  @P2 SHF.L.U32 R15, R14, 0x1, RZ ;  /* 0x000000010e0f2819 */ /* 0x000fe400000006ff */
[----:B------:R-:W-:-:S02]  /*07f0*/  @P3 MOV R8, R50 ;  /* 0x0000003200083202 */ /* 0x000fc40000000f00 */
[----:B------:R-:W-:Y:S02]  /*0800*/  @P3 MOV R9, R53 ;  /* 0x0000003500093202 */ /* 0x000fe40000000f00 */
[C---:B------:R-:W-:Y:S02]  /*0810*/  @P0 SHF.L.U32 R24, R12.reuse, 0x1, RZ ;  /* 0x000000010c180819 */ /* 0x040fe400000006ff */
[----:B------:R-:W-:Y:S01]  /*0820*/  @P0 SHF.L.U64.HI R22, R12, 0x1, R13 ;  /* 0x000000010c160819 */ /* 0x000fe2000001020d */
[----:B------:R-:W-:Y:S01]  /*0830*/  @P3 IMAD R23, R2, c[0x0][0x1dc], R23 ;  /* 0x0000770002173a24 */ /* 0x000fe200078e0217 */
[----:B------:R-:W-:Y:S01]  /*0840*/  @P2 SHF.L.U64.HI R18, R14, 0x1, R19 ;  /* 0x000000010e122819 */ /* 0x000fe20000010213 */
[----:B------:R-:W-:Y:S01]  /*0850*/  @P3 IMAD.WIDE.U32 R8, R2, c[0x0][0x1d8], R8 ;  /* 0x0000760002083a25 */ /* 0x000fe200078e0008 */
[C---:B------:R-:W-:Y:S02]  /*0860*/  @P2 IADD3 R12, P4, R15.reuse, c[0x0][0x180], RZ ;  /* 0x000060000f0c2a10 */ /* 0x040fe40007f9e0ff */
[----:B------:R-:W-:Y:S01]  /*0870*/  @P2 IADD3 R14, P5, R15, c[0x0][0x178], RZ ;  /* 0x00005e000f0e2a10 */ /* 0x000fe20007fbe0ff */
[----:B------:R-:W-:Y:S01]  /*0880*/  CS2R R42, SRZ ;  /* 0x00000000002a7805 */ /* 0x000fe2000001ff00 */
[----:B------:R-:W-:-:S02]  /*0890*/  @P2 IADD3.X R13, R18, c[0x0][0x184], RZ, P4, !PT ;  /* 0x00006100120d2a10 */ /* 0x000fc400027fe4ff */
[----:B------:R-:W-:Y:S02]  /*08a0*/  @P2 IADD3.X R15, R18, c[0x0][0x17c], RZ, P5, !PT ;  /* 0x00005f00120f2a10 */ /* 0x000fe40002ffe4ff */
[C---:B------:R-:W-:Y:S01]  /*08b0*/  @P1 IADD3 R20, P4, R16.reuse, c[0x0][0x180], RZ ;  /* 0x0000600010141a10 */ /* 0x040fe20007f9e0ff */
[----:B------:R0:W5:Y:S01]  /*08c0*/  @P2 LDG.E R43, [R12.64] ;  /* 0x0000000c0c2b2981 */ /* 0x000162000c1e1900 */
[----:B------:R-:W-:Y:S02]  /*08d0*/  @P3 IADD3 R23, R9, R23, RZ ;  /* 0x0000001709173210 */ /* 0x000fe40007ffe0ff */
[----:B------:R-:W-:Y:S01]  /*08e0*/  @P1 IADD3 R16, P5, R16, c[0x0][0x178], RZ ;  /* 0x00005e0010101a10 */ /* 0x000fe20007fbe0ff */
[----:B------:R-:W-:Y:S01]  /*08f0*/  CS2R R40, SRZ ;  /* 0x0000000000287805 */ /* 0x000fe2000001ff00 */
[----:B------:R-:W-:Y:S01]  /*0900*/  @P3 SHF.L.U32 R9, R8, 0x1, RZ ;  /* 0x0000000108093819 */ /* 0x000fe200000006ff */
[----:B------:R1:W5:Y:S01]  /*0910*/  @P2 LDG.E R42, [R14.64] ;  /* 0x0000000c0e2a2981 */ /* 0x000362000c1e1900 */
[----:B------:R-:W-:-:S02]  /*0920*/  @P1 IADD3.X R21, R17, c[0x0][0x184], RZ, P4, !PT ;  /* 0x0000610011151a10 */ /* 0x000fc400027fe4ff */
[----:B------:R-:W-:Y:S02]  /*0930*/  @P1 IADD3.X R17, R17, c[0x0][0x17c], RZ, P5, !PT ;  /* 0x00005f0011111a10 */ /* 0x000fe40002ffe4ff */
[----:B------:R-:W-:Y:S02]  /*0940*/  @P3 SHF.L.U64.HI R23, R8, 0x1, R23 ;  /* 0x0000000108173819 */ /* 0x000fe40000010217 */
[----:B0-----:R-:W-:Y:S01]  /*0950*/  @P3 IADD3 R12, P5, R9, c[0x0][0x180], RZ ;  /* 0x00006000090c3a10 */ /* 0x001fe20007fbe0ff */
[----:B------:R0:W5:Y:S01]  /*0960*/  @P1 LDG.E R41, [R16.64] ;  /* 0x0000000c10291981 */ /* 0x000162000c1e1900 */
[----:B------:R-:W-:Y:S02]  /*0970*/  MOV R44, RZ ;  /* 0x000000ff002c7202 */ /* 0x000fe40000000f00 */
[----:B------:R-:W-:-:S04]  /*0980*/  @P3 IADD3.X R13, R23, c[0x0][0x184], RZ, P5, !PT ;  /* 0x00006100170d3a10 */ /* 0x000fc80002ffe4ff */
[----:B------:R3:W5:Y:S04]  /*0990*/  @P1 LDG.E R44, [R20.64] ;  /* 0x0000000c142c1981 */ /* 0x000768000c1e1900 */
[----:B------:R3:W5:Y:S01]  /*09a0*/  @P3 LDG.E R40, [R12.64] ;  /* 0x0000000c0c283981 */ /* 0x000762000c1e1900 */
[C---:B------:R-:W-:Y:S02]  /*09b0*/  @P0 IADD3 R18, P6, R24.reuse, c[0x0][0x180], RZ ;  /* 0x0000600018120a10 */ /* 0x040fe40007fde0ff */
[----:B-1----:R-:W-:Y:S01]  /*09c0*/  @P0 IADD3 R14, P4, R24, c[0x0][0x178], RZ ;  /* 0x00005e00180e0a10 */ /* 0x002fe20007f9e0ff */
[----:B------:R-:W-:Y:S01]  /*09d0*/  CS2R R38, SRZ ;  /* 0x0000000000267805 */ /* 0x000fe2000001ff00 */
[C---:B------:R-:W-:Y:S02]  /*09e0*/  @P0 IADD3.X R19, R22.reuse, c[0x0][0x184], RZ, P6, !PT ;  /* 0x0000610016130a10 */ /* 0x040fe400037fe4ff */
[----:B------:R-:W-:-:S03]  /*09f0*/  @P0 IADD3.X R15, R22, c[0x0][0x17c], RZ, P4, !PT ;  /* 0x00005f00160f0a10 */ /* 0x000fc600027fe4ff */
[----:B------:R3:W5:Y:S04]  /*0a00*/  @P0 LDG.E R39, [R18.64] ;  /* 0x0000000c12270981 */ /* 0x000768000c1e1900 */
[----:B------:R3:W5:Y:S01]  /*0a10*/  @P0 LDG.E R38, [R14.64] ;  /* 0x0000000c0e260981 */ /* 0x000762000c1e1900 */
[----:B------:R-:W-:Y:S02]  /*0a20*/  @P3 IADD3 R8, P6, R9, c[0x0][0x178], RZ ;  /* 0x00005e0009083a10 */ /* 0x000fe40007fde0ff */
[----:B------:R-:W-:Y:S02]  /*0a30*/  MOV R37, RZ ;  /* 0x000000ff00257202 */ /* 0x000fe40000000f00 */
[----:B------:R-:W-:Y:S01]  /*0a40*/  @P3 IADD3.X R9, R23, c[0x0][0x17c], RZ, P6, !PT ;  /* 0x00005f0017093a10 */ /* 0x000fe200037fe4ff */
[----:B------:R-:W-:Y:S01]  /*0a50*/  UMOV UR11, 0x3f800000 ;  /* 0x3f800000000b7882 */ /* 0x000fe20000000000 */
[----:B------:R-:W-:Y:S03]  /*0a60*/  BSSY B0, `(.L_x_34) ;  /* 0x0000019000007945 */ /* 0x000fe60003800000 */
[----:B------:R1:W5:Y:S01]  /*0a70*/  @P3 LDG.E R37, [R8.64] ;  /* 0x0000000c08253981 */ /* 0x000362000c1e1900 */
        /* <DEDUP_REMOVED lines=11> */
[----:B-1----:R-:W-:Y:S01]  /*0b30*/  CS2R R8, SRZ ;  /* 0x0000000000087805 */ /* 0x002fe2000001ff00 */
[----:B0-----:R-:W-:-:S10]  /*0b40*/  @UP0 UMOV UR11, UR4 ;  /* 0x00000004000b0c82 */ /* 0x001fd40008000000 */
[----:B------:R-:W-:Y:S05]  /*0b50*/  @P0 BRA `(.L_x_35) ;  /* 0x0000009000000947 */ /* 0x000fea0003800000 */
[----:B---3--:R-:W-:Y:S02]  /*0b60*/  ISETP.NE.AND P0, PT, RZ, UR16, PT ;  /* 0x00000010ff007c0c */ /* 0x008fe4000bf05270 */
        /* <DEDUP_REMOVED lines=8> */
.L_x_35:
[----:B---3--:R-:W-:Y:S05]  /*0bf0*/  BSYNC B0 ;  /* 0x0000000000007941 */ /* 0x008fea0003800000 */
.L_x_34:
        /* <DEDUP_REMOVED lines=8> */
[----:B------:R-:W-:Y:S01]  /*0c80*/  FMUL.FTZ R13, R10, UR11 ;  /* 0x0000000b0a0d7c20 */ /* 0x000fe20008410000 */
[----:B------:R-:W-:Y:S01]  /*0c90*/  PRMT R11, RZ, 0x7610, R44 ;  /* 0x00007610ff0b7816 */ /* 0x000fe2000000002c */
[----:B------:R-:W-:Y:S01]  /*0ca0*/  FADD.FTZ R17, R17, -UR17 ;  /* 0x8000001111117e21 */ /* 0x000fe20008010000 */
        /* <DEDUP_REMOVED lines=22> */
.L_x_36:
        /* <DEDUP_REMOVED lines=26> */
.L_x_37:
[----:B------:R-:W-:Y:S01]  /*0fb0*/  FFMA.FTZ R19, R10, R11, R19 ;  /* 0x0000000b0a137223 */ /* 0x000fe20000010013 */
[----:B------:R-:W-:Y:S01]  /*0fc0*/  PRMT R24, RZ, 0x7610, R38 ;  /* 0x00007610ff187816 */ /* 0x000fe20000000026 */
[----:B------:R-:W-:Y:S02]  /*0fd0*/  FMUL.FTZ R22, R15, R6 ;  /* 0x000000060f167220 */ /* 0x000fe40000410000 */
[----:B------:R-:W-:Y:S02]  /*0fe0*/  FADD.FTZ R21, R11, R20 ;  /* 0x000000140b157221 */ /* 0x000fe40000010000 */
[----:B------:R-:W-:Y:S01]  /*0ff0*/  FFMA.FTZ R11, R17, R22, R19 ;  /* 0x00000016110b7223 */ /* 0x000fe20000010013 */
[--C-:B------:R-:W-:Y:S01]  /*1000*/  PRMT R19, RZ, 0x5410, R39.reuse ;  /* 0x00005410ff137816 */ /* 0x100fe20000000027 */
[----:B------:R-:W-:Y:S01]  /*1010*/  FADD.FTZ R20, R21, R22 ;  /* 0x0000001615147221 */ /* 0x000fe20000010000 */
[----:B------:R-:W-:Y:S01]  /*1020*/  PRMT R22, RZ, 0x7610, R39 ;  /* 0x00007610ff167816 */ /* 0x000fe20000000027 */
[----:B------:R-:W-:Y:S01]  /*1030*/  FMUL.FTZ R23, R12, R7 ;  /* 0x000000070c177220 */ /* 0x000fe20000410000 */
[----:B------:R-:W-:Y:S01]  /*1040*/  PRMT R21, RZ, 0x5410, R38 ;  /* 0x00005410ff157816 */ /* 0x000fe20000000026 */
[----:B------:R-:W-:-:S02]  /*1050*/  FADD.FTZ R19, R19, -UR17 ;  /* 0x8000001113137e21 */ /* 0x000fc40008010000 */
[----:B------:R-:W-:Y:S02]  /*1060*/  FADD.FTZ R22, R22, -UR17 ;  /* 0x8000001116167e21 */ /* 0x000fe40008010000 */
[----:B------:R-:W-:Y:S02]  /*1070*/  FMUL.FTZ R19, R19, UR11 ;  /* 0x0000000b13137c20 */ /* 0x000fe40008410000 */
        /* <DEDUP_REMOVED lines=15> */
[----:B-1----:R-:W-:Y:S02]  /*1170*/  FMUL.FTZ R24, R24, R49 ;  /* 0x0000003118187220 */ /* 0x002fe40000410000 */
[----:B------:R-:W-:Y:S02]  /*1180*/  FADD.FTZ R49, -R49, 1 ;  /* 0x3f80000031317421 */ /* 0x000fe40000010100 */
[----:B------:R-:W-:-:S02]  /*1190*/  FMUL.FTZ R21, R21, R22 ;  /* 0x0000001615157220 */ /* 0x000fc40000410000 */
[----:B------:R-:W-:-:S04]  /*11a0*/  FFMA.FTZ R49, R25, R49, 1 ;  /* 0x3f80000019317423 */ /* 0x000fc80000010031 */
[----:B------:R-:W-:Y:S02]  /*11b0*/  FMUL.FTZ R24, R24, R49 ;  /* 0x0000003118187220 */ /* 0x000fe40000410000 */
.L_x_38:
[----:B------:R-:W-:Y:S02]  /*11c0*/  FFMA.FTZ R11, R18, R23, R11 ;  /* 0x00000017120b7223 */ /* 0x000fe4000001000b */
[----:B------:R-:W-:Y:S01]  /*11d0*/  FADD.FTZ R23, R23, R20 ;  /* 0x0000001417177221 */ /* 0x000fe20000010000 */
[----:B------:R-:W-:Y:S01]  /*11e0*/  PRMT R20, RZ, 0x5410, R40 ;  /* 0x00005410ff147816 */ /* 0x000fe20000000028 */
[----:B------:R-:W-:-:S04]  /*11f0*/  FMUL.FTZ R22, R21, R6 ;  /* 0x0000000615167220 */ /* 0x000fc80000410000 */
[----:B------:R-:W-:Y:S01]  /*1200*/  FADD.FTZ R25, R20, -UR17 ;  /* 0x8000001114197e21 */ /* 0x000fe20008010000 */
[----:B------:R-:W-:Y:S01]  /*1210*/  PRMT R20, RZ, 0x7610, R40 ;  /* 0x00007610ff147816 */ /* 0x000fe20000000028 */
[----:B------:R-:W-:Y:S02]  /*1220*/  FFMA.FTZ R11, R19, R22, R11 ;  /* 0x00000016130b7223 */ /* 0x000fe4000001000b */
[----:B------:R-:W-:Y:S02]  /*1230*/  FADD.FTZ R23, R23, R22 ;  /* 0x0000001617177221 */ /* 0x000fe40000010000 */
[----:B------:R-:W-:Y:S02]  /*1240*/  FMUL.FTZ R22, R24, R7 ;  /* 0x0000000718167220 */ /* 0x000fe40000410000 */
[----:B------:R-:W-:Y:S02]  /*1250*/  FADD.FTZ R28, R20, -UR17 ;  /* 0x80000011141c7e21 */ /* 0x000fe40008010000 */
[----:B------:R-:W-:-:S02]  /*1260*/  FFMA.FTZ R20, R26, R22, R11 ;  /* 0x000000161a147223 */ /* 0x000fc4000001000b */
[----:B------:R-:W-:Y:S01]  /*1270*/  FADD.FTZ R11, R22, R23 ;  /* 0x00000017160b7221 */ /* 0x000fe20000010000 */
[--C-:B------:R-:W-:Y:S01]  /*1280*/  PRMT R23, RZ, 0x5410, R37.reuse ;  /* 0x00005410ff177816 */ /* 0x100fe20000000025 */
[----:B------:R-:W-:Y:S01]  /*1290*/  FMUL.FTZ R25, R25, UR11 ;  /* 0x0000000b19197c20 */ /* 0x000fe20008410000 */
[----:B------:R-:W-:Y:S01]  /*12a0*/  PRMT R22, RZ, 0x7610, R37 ;  /* 0x00007610ff167816 */ /* 0x000fe20000000025 */
[----:B------:R-:W-:Y:S01]  /*12b0*/  FMUL.FTZ R28, R28, UR11 ;  /* 0x0000000b1c1c7c20 */ /* 0x000fe20008410000 */
[----:B------:R-:W-:Y:S05]  /*12c0*/  @!P4 BRA `(.L_x_39) ;  /* 0x000001200000c947 */ /* 0x000fea0003800000 */
[----:B------:R-:W-:-:S04]  /*12d0*/  FFMA.FTZ R27, R25, R6, R8 ;  /* 0x00000006191b7223 */ /* 0x000fc80000010008 */
[----:B------:R-:W-:-:S06]  /*12e0*/  FMUL.FTZ R29, R27, -1.4426950216293334961 ;  /* 0xbfb8aa3b1b1d7820 */ /* 0x000fcc0000410000 */
[----:B------:R-:W0:Y:S02]  /*12f0*/  MUFU.EX2 R29, R29 ;  /* 0x0000001d001d7308 */ /* 0x000e240000000800 */
[----:B0-----:R-:W-:-:S06]  /*1300*/  FADD.FTZ R48, R29, 1 ;  /* 0x3f8000001d307421 */ /* 0x001fcc0000010000 */
[----:B------:R-:W0:Y:S02]  /*1310*/  MUFU.RCP R48, R48 ;  /* 0x0000003000307308 */ /* 0x000e240000001000 */
[----:B0-----:R-:W-:Y:S02]  /*1320*/  FADD.FTZ R49, -R48, 1 ;  /* 0x3f80000030317421 */ /* 0x001fe40000010100 */
[----:B------:R-:W-:Y:S02]  /*1330*/  FMUL.FTZ R23, R23, R48 ;  /* 0x0000003017177220 */ /* 0x000fe40000410000 */
[----:B------:R-:W-:Y:S02]  /*1340*/  FFMA.FTZ R49, R27, R49, 1 ;  /* 0x3f8000001b317423 */ /* 0x000fe40000010031 */
[----:B------:R-:W-:Y:S02]  /*1350*/  FFMA.FTZ R27, R28, R7, R9 ;  /* 0x000000071c1b7223 */ /* 0x000fe40000010009 */
[----:B------:R-:W-:-:S02]  /*1360*/  FMUL.FTZ R23, R23, R49 ;  /* 0x0000003117177220 */ /* 0x000fc40000410000 */
[----:B------:R-:W-:-:S06]  /*1370*/  FMUL.FTZ R49, R27, -1.4426950216293334961 ;  /* 0xbfb8aa3b1b317820 */ /* 0x000fcc0000410000 */
[----:B------:R-:W0:Y:S02]  /*1380*/  MUFU.EX2 R49, R49 ;  /* 0x0000003100317308 */ /* 0x000e240000000800 */
[----:B0-----:R-:W-:-:S06]  /*1390*/  FADD.FTZ R49, R49, 1 ;  /* 0x3f80000031317421 */ /* 0x001fcc0000010000 */
[----:B------:R-:W0:Y:S02]  /*13a0*/  MUFU.RCP R29, R49 ;  /* 0x00000031001d7308 */ /* 0x000e240000001000 */
[----:B0-----:R-:W-:Y:S02]  /*13b0*/  FADD.FTZ R48, -R29, 1 ;  /* 0x3f8000001d307421 */ /* 0x001fe40000010100 */
[----:B------:R-:W-:Y:S02]  /*13c0*/  FMUL.FTZ R22, R22, R29 ;  /* 0x0000001d16167220 */ /* 0x000fe40000410000 */
[----:B------:R-:W-:-:S04]  /*13d0*/  FFMA.FTZ R27, R27, R48, 1 ;  /* 0x3f8000001b1b7423 */ /* 0x000fc80000010030 */
[----:B------:R-:W-:Y:S02]  /*13e0*/  FMUL.FTZ R22, R22, R27 ;  /* 0x0000001b16167220 */ /* 0x000fe40000410000 */
.L_x_39:
[----:B------:R-:W-:Y:S01]  /*13f0*/  FMUL.FTZ R48, R23, R6 ;  /* 0x0000000617307220 */ /* 0x000fe20000410000 */
[C---:B------:R-:W-:Y:S01]  /*1400*/  ISETP.GT.AND P0, PT, R34.reuse, 0x1e, PT ;  /* 0x0000001e2200780c */ /* 0x040fe20003f04270 */
[----:B------:R-:W-:Y:S01]  /*1410*/  FFMA.FTZ R29, R13, R16, RZ ;  /* 0x000000100d1d7223 */ /* 0x000fe200000100ff */
[----:B------:R-:W-:Y:S01]  /*1420*/  ISETP.NE.AND P5, PT, R34, RZ, PT ;  /* 0x000000ff2200720c */ /* 0x000fe20003fa5270 */
[----:B------:R-:W-:Y:S01]  /*1430*/  FFMA.FTZ R27, R25, R48, R20 ;  /* 0x00000030191b7223 */ /* 0x000fe20000010014 */
[----:B------:R-:W-:Y:S01]  /*1440*/  ISETP.NE.AND P3, PT, R46, RZ, PT ;  /* 0x000000ff2e00720c */ /* 0x000fe20003f65270 */
[----:B------:R-:W-:Y:S01]  /*1450*/  FADD.FTZ R48, R11, R48 ;  /* 0x000000300b307221 */ /* 0x000fe20000010000 */
[----:B------:R-:W-:Y:S01]  /*1460*/  ULDC UR5, c[0x0][0xc] ;  /* 0x0000030000057ab9 */ /* 0x000fe20000000800 */
[----:B------:R-:W-:Y:S01]  /*1470*/  FMUL.FTZ R11, R22, R7 ;  /* 0x00000007160b7220 */ /* 0x000fe20000410000 */
[----:B------:R-:W-:Y:S01]  /*1480*/  BSSY B0, `(.L_x_40) ;  /* 0x00000cf000007945 */ /* 0x000fe20003800000 */
[----:B------:R-:W-:-:S02]  /*1490*/  FADD.FTZ R13, RZ, R16 ;  /* 0x00000010ff0d7221 */ /* 0x000fc40000010000 */
[----:B------:R-:W-:Y:S02]  /*14a0*/  FFMA.FTZ R20, R28, R11, R27 ;  /* 0x0000000b1c147223 */ /* 0x000fe4000001001b */
[----:B------:R-:W-:Y:S02]  /*14b0*/  FADD.FTZ R11, R11, R48 ;  /* 0x000000300b0b7221 */ /* 0x000fe40000010000 */
[----:B------:R-:W-:Y:S01]  /*14c0*/  FFMA.FTZ R16, R17, R15, R29 ;  /* 0x0000000f11107223 */ /* 0x000fe2000001001d */
[----:B------:R-:W0:Y:S01]  /*14d0*/  SHFL.DOWN PT, R27, R20, 0x1, 0x1f ;  /* 0x08201f00141b7f89 */ /* 0x000e2200000e0000 */
[----:B------:R-:W-:Y:S02]  /*14e0*/  FADD.FTZ R15, R13, R15 ;  /* 0x0000000f0d0f7221 */ /* 0x000fe40000010000 */
[----:B------:R-:W-:Y:S01]  /*14f0*/  FFMA.FTZ R17, R10, R14, RZ ;  /* 0x0000000e0a117223 */ /* 0x000fe200000100ff */
[----:B------:R-:W1:Y:S01]  /*1500*/  SHFL.DOWN PT, R48, R11, 0x1, 0x1f ;  /* 0x08201f000b307f89 */ /* 0x000e6200000e0000 */
[----:B------:R-:W-:-:S02]  /*1510*/  FADD.FTZ R13, RZ, R14 ;  /* 0x0000000eff0d7221 */ /* 0x000fc40000010000 */
[----:B------:R-:W-:Y:S02]  /*1520*/  FFMA.FTZ R17, R18, R12, R17 ;  /* 0x0000000c12117223 */ /* 0x000fe40000010011 */
[----:B------:R-:W-:Y:S02]  /*1530*/  FADD.FTZ R13, R13, R12 ;  /* 0x0000000c0d0d7221 */ /* 0x000fe40000010000 */
[----:B------:R-:W-:Y:S02]  /*1540*/  FFMA.FTZ R16, R19, R21, R16 ;  /* 0x0000001513107223 */ /* 0x000fe40000010010 */
[----:B------:R-:W-:Y:S02]  /*1550*/  FADD.FTZ R18, R15, R21 ;  /* 0x000000150f127221 */ /* 0x000fe40000010000 */
[----:B------:R-:W-:Y:S02]  /*1560*/  FFMA.FTZ R17, R26, R24, R17 ;  /* 0x000000181a117223 */ /* 0x000fe40000010011 */
[----:B------:R-:W-:-:S02]  /*1570*/  FADD.FTZ R13, R13, R24 ;  /* 0x000000180d0d7221 */ /* 0x000fc40000010000 */
[----:B------:R-:W-:Y:S02]  /*1580*/  FFMA.FTZ R17, R28, R22, R17 ;  /* 0x000000161c117223 */ /* 0x000fe40000010011 */
[----:B------:R-:W-:Y:S02]  /*1590*/  FFMA.FTZ R16, R25, R23, R16 ;  /* 0x0000001719107223 */ /* 0x000fe40000010010 */
[----:B------:R-:W-:Y:S02]  /*15a0*/  FADD.FTZ R18, R18, R23 ;  /* 0x0000001712127221 */ /* 0x000fe40000010000 */
[----:B0-----:R-:W-:Y:S02]  /*15b0*/  @!P0 FADD.FTZ R20, R20, R27 ;  /* 0x0000001b14148221 */ /* 0x001fe40000010000 */
[----:B------:R-:W-:Y:S02]  /*15c0*/  FADD.FTZ R19, R13, R22 ;  /* 0x000000160d137221 */ /* 0x000fe40000010000 */
[----:B-1----:R-:W-:Y:S01]  /*15d0*/  @!P0 FADD.FTZ R11, R11, R48 ;  /* 0x000000300b0b8221 */ /* 0x002fe20000010000 */
[----:B------:R-:W0:Y:S01]  /*15e0*/  SHFL.DOWN PT, R27, R20, 0x2, 0x1f ;  /* 0x08401f00141b7f89 */ /* 0x000e2200000e0000 */
[----:B------:R-:W-:-:S03]  /*15f0*/  ISETP.GT.AND P0, PT, R34, 0x1d, PT ;  /* 0x0000001d2200780c */ /* 0x000fc60003f04270 */
[----:B------:R-:W1:Y:S04]  /*1600*/  SHFL.DOWN PT, R48, R11, 0x2, 0x1f ;  /* 0x08401f000b307f89 */ /* 0x000e6800000e0000 */
[----:B------:R-:W-:Y:S06]  /*1610*/  STS.128 [R46.X16+0x40], R16 ;  /* 0x000040102e007388 */ /* 0x000fec000000cc00 */
        /* <DEDUP_REMOVED lines=17> */
[----:B------:R-:W-:Y:S02]  /*1730*/  MOV R10, R20 ;  /* 0x00000014000a7202 */ /* 0x000fe40000000f00 */
[----:B------:R-:W-:-:S03]  /*1740*/  ISETP.GT.U32.AND P0, PT, R46, 0x3, PT ;  /* 0x000000032e00780c */ /* 0x000fc60003f04070 */
[----:B------:R0:W-:Y:S04]  /*1750*/  @!P5 STS.64 [R3.X8+0x8], R10 ;  /* 0x0000080a0300d388 */ /* 0x0001e80000008a00 */
[----:B------:R-:W-:Y:S06]  /*1760*/  BAR.SYNC.DEFER_BLOCKING 0x0 ;  /* 0x0000000000007b1d */ /* 0x000fec0000010000 */
[----:B------:R-:W1:Y:S04]  /*1770*/  @!P3 LDS.128 R12, [0x10] ;  /* 0x00001000ff0cb984 */ /* 0x000e680000000c00 */
[----:B------:R-:W2:Y:S04]  /*1780*/  @!P3 LDS.64 R28, [0x20] ;  /* 0x00002000ff1cb984 */ /* 0x000ea80000000a00 */
[----:B------:R-:W-:Y:S06]  /*1790*/  BAR.SYNC.DEFER_BLOCKING 0x0 ;  /* 0x0000000000007b1d */ /* 0x000fec0000010000 */
[----:B------:R-:W-:Y:S05]  /*17a0*/  @P0 BRA `(.L_x_41) ;  /* 0x000009c000000947 */ /* 0x000fea0003800000 */
[----:B0-----:R-:W-:-:S05]  /*17b0*/  SHF.L.U32 R48, R46, 0x4, RZ ;  /* 0x000000042e307819 */ /* 0x001fca00000006ff */
[----:B------:R-:W0:Y:S04]  /*17c0*/  LDS.128 R20, [R48+0x80] ;  /* 0x0000800030147984 */ /* 0x000e280000000c00 */
[----:B------:R-:W3:Y:S01]  /*17d0*/  LDS.128 R24, [R48+0xc0] ;  /* 0x0000c00030187984 */ /* 0x000ee20000000c00 */
[----:B0-----:R-:W-:Y:S02]  /*17e0*/  FADD.FTZ R49, R16, R20 ;  /* 0x0000001410317221 */ /* 0x001fe40000010000 */
[----:B------:R-:W-:Y:S02]  /*17f0*/  FADD.FTZ R20, R17, R21 ;  /* 0x0000001511147221 */ /* 0x000fe40000010000 */
[----:B------:R-:W-:Y:S02]  /*1800*/  FADD.FTZ R21, R18, R22 ;  /* 0x0000001612157221 */ /* 0x000fe40000010000 */
[----:B------:R-:W-:-:S02]  /*1810*/  FADD.FTZ R22, R19, R23 ;  /* 0x0000001713167221 */ /* 0x000fc40000010000 */
[----:B------:R-:W0:Y:S01]  /*1820*/  LDS.128 R16, [R48+0x100] ;  /* 0x0001000030107984 */ /* 0x000e220000000c00 */
[----:B---3--:R-:W-:Y:S02]  /*1830*/  FADD.FTZ R49, R49, R24 ;  /* 0x0000001831317221 */ /* 0x008fe40000010000 */
[----:B------:R-:W-:Y:S02]  /*1840*/  FADD.FTZ R24, R20, R25 ;  /* 0x0000001914187221 */ /* 0x000fe40000010000 */
[----:B------:R-:W-:Y:S02]  /*1850*/  FADD.FTZ R25, R21, R26 ;  /* 0x0000001a15197221 */ /* 0x000fe40000010000 */
[----:B------:R-:W-:Y:S02]  /*1860*/  FADD.FTZ R26, R22, R27 ;  /* 0x0000001b161a7221 */ /* 0x000fe40000010000 */
[----:B------:R-:W3:Y:S01]  /*1870*/  LDS.128 R20, [R48+0x140] ;  /* 0x0001400030147984 */ /* 0x000ee20000000c00 */
[----:B0-----:R-:W-:-:S02]  /*1880*/  FADD.FTZ R49, R49, R16 ;  /* 0x0000001031317221 */ /* 0x001fc40000010000 */
[----:B------:R-:W-:Y:S02]  /*1890*/  FADD.FTZ R24, R24, R17 ;  /* 0x0000001118187221 */ /* 0x000fe40000010000 */
[----:B------:R-:W-:Y:S02]  /*18a0*/  FADD.FTZ R25, R25, R18 ;  /* 0x0000001219197221 */ /* 0x000fe40000010000 */
[----:B------:R-:W-:Y:S02]  /*18b0*/  FADD.FTZ R26, R26, R19 ;  /* 0x000000131a1a7221 */ /* 0x000fe40000010000 */
[----:B------:R-:W0:Y:S01]  /*18c0*/  LDS.128 R16, [R48+0x180] ;  /* 0x0001800030107984 */ /* 0x000e220000000c00 */
[----:B---3--:R-:W-:Y:S02]  /*18d0*/  FADD.FTZ R49, R49, R20 ;  /* 0x0000001431317221 */ /* 0x008fe40000010000 */
[----:B------:R-:W-:Y:S02]  /*18e0*/  FADD.FTZ R24, R24, R21 ;  /* 0x0000001518187221 */ /* 0x000fe40000010000 */
[----:B------:R-:W-:-:S02]  /*18f0*/  FADD.FTZ R25, R25, R22 ;  /* 0x0000001619197221 */ /* 0x000fc40000010000 */
[----:B------:R-:W-:Y:S02]  /*1900*/  FADD.FTZ R26, R26, R23 ;  /* 0x000000171a1a7221 */ /* 0x000fe40000010000 */
[----:B------:R-:W3:Y:S01]  /*1910*/  LDS.128 R20, [R48+0x1c0] ;  /* 0x0001c00030147984 */ /* 0x000ee20000000c00 */
[----:B0-----:R-:W-:Y:S02]  /*1920*/  FADD.FTZ R49, R49, R16 ;  /* 0x0000001031317221 */ /* 0x001fe40000010000 */
[----:B------:R-:W-:Y:S02]  /*1930*/  FADD.FTZ R24, R24, R17 ;  /* 0x0000001118187221 */ /* 0x000fe40000010000 */
[----:B------:R-:W-:Y:S02]  /*1940*/  FADD.FTZ R25, R25, R18 ;  /* 0x0000001219197221 */ /* 0x000fe40000010000 */
[----:B------:R-:W-:Y:S02]  /*1950*/  FADD.FTZ R26, R26, R19 ;  /* 0x000000131a1a7221 */ /* 0x000fe40000010000 */
[----:B------:R-:W0:Y:S01]  /*1960*/  LDS.128 R16, [R48+0x200] ;  /* 0x0002000030107984 */ /* 0x000e220000000c00 */
[----:B---3--:R-:W-:-:S02]  /*1970*/  FADD.FTZ R49, R49, R20 ;  /* 0x0000001431317221 */ /* 0x008fc40000010000 */
[----:B------:R-:W-:Y:S02]  /*1980*/  FADD.FTZ R24, R24, R21 ;  /* 0x0000001518187221 */ /* 0x000fe40000010000 */
[----:B------:R-:W-:Y:S02]  /*1990*/  FADD.FTZ R25, R25, R22 ;  /* 0x0000001619197221 */ /* 0x000fe40000010000 */
[----:B------:R-:W-:Y:S02]  /*19a0*/  FADD.FTZ R26, R26, R23 ;  /* 0x000000171a1a7221 */ /* 0x000fe40000010000 */
[----:B------:R-:W3:Y:S01]  /*19b0*/  LDS.128 R20, [R48+0x240] ;  /* 0x0002400030147984 */ /* 0x000ee20000000c00 */
[----:B0-----:R-:W-:Y:S02]  /*19c0*/  FADD.FTZ R49, R49, R16 ;  /* 0x0000001031317221 */ /* 0x001fe40000010000 */
[----:B------:R-:W-:Y:S02]  /*19d0*/  FADD.FTZ R24, R24, R17 ;  /* 0x0000001118187221 */ /* 0x000fe40000010000 */
[----:B------:R-:W-:-:S02]  /*19e0*/  FADD.FTZ R25, R25, R18 ;  /* 0x0000001219197221 */ /* 0x000fc40000010000 */
[----:B------:R-:W-:Y:S02]  /*19f0*/  FADD.FTZ R26, R26, R19 ;  /* 0x000000131a1a7221 */ /* 0x000fe40000010000 */
        /* <DEDUP_REMOVED lines=105> */
[----:B------:R-:W-:Y:S01]  /*2090*/  LDS.128 R20, [R48+0x800] ;  /* 0x0008000030147984 */ /* 0x000fe20000000c00 */
[----:B0-----:R-:W-:Y:S02]  /*20a0*/  FADD.FTZ R25, R49, R16 ;  /* 0x0000001031197221 */ /* 0x001fe40000010000 */
[----:B------:R-:W-:Y:S02]  /*20b0*/  FADD.FTZ R24, R24, R17 ;  /* 0x0000001118187221 */ /* 0x000fe40000010000 */
[----:B------:R-:W-:Y:S02]  /*20c0*/  FADD.FTZ R27, R27, R18 ;  /* 0x000000121b1b7221 */ /* 0x000fe40000010000 */
[----:B------:R-:W-:Y:S02]  /*20d0*/  FADD.FTZ R26, R26, R19 ;  /* 0x000000131a1a7221 */ /* 0x000fe40000010000 */
[----:B------:R-:W0:Y:S02]  /*20e0*/  LDS.128 R16, [R48+0x7c0] ;  /* 0x0007c00030107984 */ /* 0x000e240000000c00 */
[----:B0-----:R-:W-:-:S02]  /*20f0*/  FADD.FTZ R25, R25, R16 ;  /* 0x0000001019197221 */ /* 0x001fc40000010000 */
[----:B------:R-:W-:Y:S02]  /*2100*/  FADD.FTZ R24, R24, R17 ;  /* 0x0000001118187221 */ /* 0x000fe40000010000 */
[----:B------:R-:W-:Y:S02]  /*2110*/  FADD.FTZ R27, R27, R18 ;  /* 0x000000121b1b7221 */ /* 0x000fe40000010000 */
[----:B------:R-:W-:Y:S02]  /*2120*/  FADD.FTZ R26, R26, R19 ;  /* 0x000000131a1a7221 */ /* 0x000fe40000010000 */
[----:B------:R-:W-:Y:S02]  /*2130*/  FADD.FTZ R16, R25, R20 ;  /* 0x0000001419107221 */ /* 0x000fe40000010000 */
[----:B------:R-:W-:Y:S02]  /*2140*/  FADD.FTZ R17, R24, R21 ;  /* 0x0000001518117221 */ /* 0x000fe40000010000 */
[----:B------:R-:W-:-:S02]  /*2150*/  FADD.FTZ R18, R27, R22 ;  /* 0x000000161b127221 */ /* 0x000fc40000010000 */
[----:B------:R-:W-:Y:S02]  /*2160*/  FADD.FTZ R19, R26, R23 ;  /* 0x000000171a137221 */ /* 0x000fe40000010000 */
.L_x_41:
[----:B0-----:R-:W-:Y:S05]  /*2170*/  BSYNC B0 ;  /* 0x0000000000007941 */ /* 0x001fea0003800000 */
.L_x_40:
[----:B------:R-:W-:Y:S01]  /*2180*/  BSSY B0, `(.L_x_42) ;  /* 0x0000013000007945 */ /* 0x000fe20003800000 */
[----:B------:R-:W-:Y:S01]  /*2190*/  HFMA2.MMA R48, -RZ, RZ, 0, 2.384185791015625e-07 ;  /* 0x00000004ff307435 */ /* 0x000fe200000001ff */
[----:B------:R-:W-:Y:S01]  /*21a0*/  LEA R21, R47, R46, 0x2 ;  /* 0x0000002e2f157211 */ /* 0x000fe200078e10ff */
[----:B------:R-:W-:Y:S08]  /*21b0*/  @P0 BRA `(.L_x_43) ;  /* 0x000000f000000947 */ /* 0x000ff00003800000 */
[----:B------:R-:W-:Y:S01]  /*21c0*/  IMAD.WIDE R20, R21, R48, c[0x0][0x1b8] ;  /* 0x00006e0015147625 */ /* 0x000fe200078e0230 */
[----:B------:R-:W-:Y:S02]  /*21d0*/  MOV R27, UR10 ;  /* 0x0000000a001b7c02 */ /* 0x000fe40008000f00 */
[----:B------:R-:W-:Y:S02]  /*21e0*/  MOV R23, c[0x0][0x1d8] ;  /* 0x0000760000177a02 */ /* 0x000fe40000000f00 */
[----:B------:R-:W-:Y:S01]  /*21f0*/  MOV R25, c[0x0][0x1dc] ;  /* 0x0000770000197a02 */ /* 0x000fe20000000f00 */
[----:B------:R0:W-:Y:S01]  /*2200*/  RED.E.ADD.F32.FTZ.RN.STRONG.GPU [R20.64], R16 ;  /* 0x000000101400798e */ /* 0x0001e2000c10e78c */
[----:B------:R-:W-:-:S02]  /*2210*/  LEA R24, P0, R27, R20, 0x2 ;  /* 0x000000141b187211 */ /* 0x000fc400078010ff */
[CC--:B------:R-:W-:Y:S02]  /*2220*/  LEA R22, P5, R23.reuse, R20.reuse, 0x2 ;  /* 0x0000001417167211 */ /* 0x0c0fe400078a10ff */
[----:B------:R-:W-:Y:S02]  /*2230*/  MOV R27, UR9 ;  /* 0x00000009001b7c02 */ /* 0x000fe40008000f00 */
[----:B------:R-:W-:Y:S02]  /*2240*/  LEA.HI.X R23, R23, R21, R25, 0x2, P5 ;  /* 0x0000001517177211 */ /* 0x000fe400028f1419 */
[----:B------:R-:W-:Y:S02]  /*2250*/  LEA R26, P5, R27, R20, 0x2 ;  /* 0x000000141b1a7211 */ /* 0x000fe400078a10ff */
[C---:B------:R-:W-:Y:S02]  /*2260*/  IADD3.X R25, R21.reuse, UR8, RZ, P0, !PT ;  /* 0x0000000815197c10 */ /* 0x040fe400087fe4ff */
[----:B------:R-:W-:-:S03]  /*2270*/  IADD3.X R27, R21, UR7, RZ, P5, !PT ;  /* 0x00000007151b7c10 */ /* 0x000fc6000affe4ff */
[----:B------:R0:W-:Y:S04]  /*2280*/  RED.E.ADD.F32.FTZ.RN.STRONG.GPU [R24.64], R17 ;  /* 0x000000111800798e */ /* 0x0001e8000c10e78c */
[----:B------:R0:W-:Y:S04]  /*2290*/  RED.E.ADD.F32.FTZ.RN.STRONG.GPU [R22.64], R18 ;  /* 0x000000121600798e */ /* 0x0001e8000c10e78c */
[----:B------:R0:W-:Y:S02]  /*22a0*/  RED.E.ADD.F32.FTZ.RN.STRONG.GPU [R26.64], R19 ;  /* 0x000000131a00798e */ /* 0x0001e4000c10e78c */
.L_x_43:
[----:B------:R-:W-:Y:S05]  /*22b0*/  BSYNC B0 ;  /* 0x0000000000007941 */ /* 0x000fea0003800000 */
.L_x_42:
[----:B------:R-:W-:Y:S01]  /*22c0*/  UISETP.GE.U32.AND UP0, UPT, UR5, 0x2, UPT ;  /* 0x000000020500788c */ /* 0x000fe2000bf06070 */
[----:B01----:R-:W-:Y:S02]  /*22d0*/  @!P3 FADD.FTZ R17, R10, R12 ;  /* 0x0000000c0a11b221 */ /* 0x003fe40000010000 */
[----:B------:R-:W-:-:S02]  /*22e0*/  @!P3 FADD.FTZ R12, R11, R13 ;  /* 0x0000000d0b0cb221 */ /* 0x000fc40000010000 */
[----:B------:R-:W-:Y:S01]  /*22f0*/  @!P3 FADD.FTZ R17, R17, R14 ;  /* 0x0000000e1111b221 */ /* 0x000fe20000010000 */
[----:B------:R-:W-:Y:S01]  /*2300*/  PLOP3.LUT P0, PT, PT, PT, UP0, 0x80, 0x0 ;  /* 0x000000000000781c */ /* 0x000fe20003f0f008 */
[----:B------:R-:W-:Y:S02]  /*2310*/  @!P3 FADD.FTZ R12, R12, R15 ;  /* 0x0000000f0c0cb221 */ /* 0x000fe40000010000 */
[----:B--2---:R-:W-:Y:S02]  /*2320*/  @!P3 FADD.FTZ R10, R17, R28 ;  /* 0x0000001c110ab221 */ /* 0x004fe40000010000 */
[----:B------:R-:W-:-:S08]  /*2330*/  @!P3 FADD.FTZ R11, R12, R29 ;  /* 0x0000001d0c0bb221 */ /* 0x000fd00000010000 */
[----:B------:R-:W-:Y:S05]  /*2340*/  @!P0 BRA `(.L_x_44) ;  /* 0x0000125000008947 */ /* 0x000fea0003800000 */
[----:B------:R-:W-:-:S05]  /*2350*/  LOP3.LUT R12, R45, 0x1, RZ, 0xc0, !PT ;  /* 0x000000012d0c7812 */ /* 0x000fca00078ec0ff */
[----:B------:R-:W-:-:S04]  /*2360*/  IMAD R12, R12, c[0x0][0x10], RZ ;  /* 0x000004000c0c7a24 */ /* 0x000fc800078e02ff */
[C---:B------:R-:W-:Y:S01]  /*2370*/  IMAD R14, R12.reuse, c[0x0][0xc], RZ ;  /* 0x000003000c0e7a24 */ /* 0x040fe200078e02ff */
[----:B------:R-:W-:-:S04]  /*2380*/  IADD3 R13, R12, R35, RZ ;  /* 0x000000230c0d7210 */ /* 0x000fc80007ffe0ff */
[----:B------:R-:W-:Y:S01]  /*2390*/  SHF.L.U32 R21, R14, 0x1, RZ ;  /* 0x000000010e157819 */ /* 0x000fe200000006ff */
[----:B------:R-:W-:-:S04]  /*23a0*/  IMAD.WIDE.U32 R12, R13, R48, c[0x0][0x1a8] ;  /* 0x00006a000d0c7625 */ /* 0x000fc800078e0030 */
[----:B------:R-:W-:Y:S01]  /*23b0*/  IMAD.WIDE R20, R21, R48, c[0x0][0x1b0] ;  /* 0x00006c0015147625 */ /* 0x000fe200078e0230 */
[----:B------:R-:W-:Y:S05]  /*23c0*/  @P3 BRA `(.L_x_45) ;  /* 0x0000019000003947 */ /* 0x000fea0003800000 */
[----:B------:R-:W0:Y:S01]  /*23d0*/  S2UR UR4, SR_CTAID.Y ;  /* 0x00000000000479c3 */ /* 0x000e220000002600 */
[----:B------:R-:W1:Y:S01]  /*23e0*/  S2R R34, SR_LANEID ;  /* 0x0000000000227919 */ /* 0x000e620000000000 */
[----:B0-----:R-:W-:-:S05]  /*23f0*/  MOV R35, UR4 ;  /* 0x0000000400237c02 */ /* 0x001fca0008000f00 */
[----:B------:R-:W-:-:S04]  /*2400*/  IMAD R15, R36, c[0x0][0x10], R35 ;  /* 0x00000400240f7a24 */ /* 0x000fc800078e0223 */
[----:B------:R-:W-:-:S05]  /*2410*/  IMAD.WIDE.U32 R14, R15, 0x8, R20 ;  /* 0x000000080f0e7825 */ /* 0x000fca00078e0014 */
[----:B------:R0:W-:Y:S01]  /*2420*/  STG.E.64 [R14.64], R10 ;  /* 0x0000000a0e007986 */ /* 0x0001e2000c101b0c */
[----:B------:R-:W-:Y:S06]  /*2430*/  MEMBAR.ALL.GPU ;  /* 0x0000000000007992 */ /* 0x000fec000000a000 */
[----:B-1----:R-:W-:Y:S01]  /*2440*/  VOTEU.ANY UR4, UPT, PT ;  /* 0x0000000000047886 */ /* 0x002fe200038e0100 */
[----:B------:R-:W-:Y:S01]  /*2450*/  LOP3.LUT P0, RZ, R45, 0x2, RZ, 0xc0, !PT ;  /* 0x000000022dff7812 */ /* 0x000fe2000780c0ff */
[----:B------:R-:W-:Y:S01]  /*2460*/  UFLO.U32 UR15, UR4 ;  /* 0x00000004000f72bd */ /* 0x000fe200080e0000 */
[----:B0-----:R-:W-:Y:S01]  /*2470*/  MOV R14, 0x1 ;  /* 0x00000001000e7802 */ /* 0x001fe20000000f00 */
[----:B------:R-:W-:Y:S01]  /*2480*/  UPOPC UR4, UR4 ;  /* 0x00000004000472bf */ /* 0x000fe20008000000 */
[----:B------:R-:W-:Y:S01]  /*2490*/  SEL R17, RZ, c[0x0][0xc], P0 ;  /* 0x00000300ff117a07 */ /* 0x000fe20000000000 */
[----:B------:R-:W-:-:S00]  /*24a0*/  ERRBAR ;  /* 0x00000000000079ab */ /* 0x000fc00000000000 */
[----:B------:R-:W-:Y:S02]  /*24b0*/  SEL R14, R14, 0xffffffff, !P0 ;  /* 0xffffffff0e0e7807 */ /* 0x000fe40004000000 */
[----:B------:R-:W-:-:S02]  /*24c0*/  ISETP.EQ.U32.AND P5, PT, R34, UR15, PT ;  /* 0x0000000f22007c0c */ /* 0x000fc4000bfa2070 */
[----:B------:R-:W-:Y:S01]  /*24d0*/  ISETP.NE.AND P0, PT, R17, -0x1, PT ;  /* 0xffffffff1100780c */ /* 0x000fe20003f05270 */
[----:B------:R-:W-:-:S10]  /*24e0*/  IMAD R15, R14, UR4, RZ ;  /* 0x000000040e0f7c24 */ /* 0x000fd4000f8e02ff */
[----:B------:R0:W-:Y:S02]  /*24f0*/  @P5 RED.E.ADD.S32.STRONG.GPU [R12.64], R15 ;  /* 0x0000000f0c00598e */ /* 0x0001e4000c10e38c */
[----:B------:R-:W-:Y:S05]  /*2500*/  @!P0 BRA `(.L_x_45) ;  /* 0x0000005000008947 */ /* 0x000fea0003800000 */
.L_x_46:
[----:B------:R-:W2:Y:S01]  /*2510*/  LDG.E.STRONG.GPU R14, [R12.64] ;  /* 0x0000000c0c0e7981 */ /* 0x000ea2000c1ef900 */
[----:B------:R-:W-:Y:S01]  /*2520*/  YIELD ;  /* 0x0000000000007946 */ /* 0x000fe20003800000 */
[----:B--2---:R-:W-:Y:S01]  /*2530*/  ISETP.NE.AND P0, PT, R14, R17, PT ;  /* 0x000000110e00720c */ /* 0x004fe20003f05270 */
[----:B------:R-:W-:-:S12]  /*2540*/  CCTL.IVALL ;  /* 0x00000000ff00798f */ /* 0x000fd80002000000 */
[----:B------:R-:W-:Y:S05]  /*2550*/  @P0 BRA `(.L_x_46) ;  /* 0xffffffb000000947 */ /* 0x000fea000383ffff */
.L_x_45:
[----:B------:R-:W-:Y:S01]  /*2560*/  ISETP.NE.AND P0, PT, RZ, c[0x0][0xc], PT ;  /* 0x00000300ff007a0c */ /* 0x000fe20003f05270 */
[----:B------:R-:W-:Y:S01]  /*2570*/  WARPSYNC 0xffffffff ;  /* 0xffffffff00007948 */ /* 0x000fe20003800000 */
[----:B------:R-:W-:Y:S11]  /*2580*/  BAR.SYNC.DEFER_BLOCKING 0x0 ;  /* 0x0000000000007b1d */ /* 0x000ff60000010000 */
[----:B------:R-:W-:Y:S05]  /*2590*/  @!P0 BRA `(.L_x_44) ;  /* 0x0000100000008947 */ /* 0x000fea0003800000 */
[----:B------:R-:W-:Y:S01]  /*25a0*/  UIADD3 UR4, UR5, -0x1, URZ ;  /* 0xffffffff05047890 */ /* 0x000fe2000fffe03f */
[----:B------:R-:W-:-:S03]  /*25b0*/  HFMA2.MMA R18, -RZ, RZ, 0, 0 ;  /* 0x00000000ff127435 */ /* 0x000fc600000001ff */
[----:B------:R-:W-:-:S06]  /*25c0*/  UISETP.GE.U32.AND UP0, UPT, UR4, 0x3, UPT ;  /* 0x000000030400788c */ /* 0x000fcc000bf06070 */
[----:B------:R-:W-:-:S13]  /*25d0*/  PLOP3.LUT P0, PT, PT, PT, UP0, 0x80, 0x0 ;  /* 0x000000000000781c */ /* 0x000fda0003f0f008 */
[----:B------:R-:W-:Y:S05]  /*25e0*/  @!P0 BRA `(.L_x_47) ;  /* 0x00000de000008947 */ /* 0x000fea0003800000 */
[----:B------:R-:W-:Y:S01]  /*25f0*/  ULOP3.LUT UR4, UR5, 0x3, URZ, 0xc0, !UPT ;  /* 0x0000000305047892 */ /* 0x000fe2000f8ec03f */
[----:B------:R-:W-:Y:S02]  /*2600*/  MOV R18, RZ ;  /* 0x000000ff00127202 */ /* 0x000fe40000000f00 */
[----:B------:R-:W-:Y:S02]  /*2610*/  ULDC UR5, c[0x0][0xc] ;  /* 0x0000030000057ab9 */ /* 0x000fe40000000800 */
[----:B------:R-:W-:-:S06]  /*2620*/  UIADD3 UR4, -UR4, UR5, URZ ;  /* 0x0000000504047290 */ /* 0x000fcc000fffe13f */
[----:B------:R-:W-:-:S13]  /*2630*/  ISETP.LT.AND P0, PT, RZ, UR4, PT ;  /* 0x00000004ff007c0c */ /* 0x000fda000bf01270 */
[----:B------:R-:W-:Y:S05]  /*2640*/  @!P0 BRA `(.L_x_48) ;  /* 0x00000b9000008947 */ /* 0x000fea0003800000 */
[----:B------:R-:W-:Y:S01]  /*2650*/  UISETP.GT.AND UP0, UPT, UR4, 0xc, UPT ;  /* 0x0000000c0400788c */ /* 0x000fe2000bf04270 */
[----:B------:R-:W-:-:S05]  /*2660*/  PLOP3.LUT P0, PT, PT, PT, PT, 0x80, 0x0 ;  /* 0x000000000000781c */ /* 0x000fca0003f0f070 */
[----:B------:R-:W-:-:S13]  /*2670*/  PLOP3.LUT P5, PT, PT, PT, UP0, 0x80, 0x0 ;  /* 0x000000000000781c */ /* 0x000fda0003faf008 */
[----:B------:R-:W-:Y:S05]  /*2680*/  @!P5 BRA `(.L_x_49) ;  /* 0x000007500000d947 */ /* 0x000fea0003800000 */
[----:B------:R-:W-:Y:S02]  /*2690*/  PLOP3.LUT P0, PT, PT, PT, PT, 0x8, 0x0 ;  /* 0x000000000000781c */ /* 0x000fe40003f0e170 */
.L_x_50:
[C---:B------:R-:W-:Y:S02]  /*26a0*/  ISETP.EQ.OR P5, PT, R18.reuse, R36, P3 ;  /* 0x000000241200720c */ /* 0x040fe40001fa2670 */
[----:B0-----:R-:W-:-:S04]  /*26b0*/  IADD3 R15, R18, 0x1, RZ ;  /* 0x00000001120f7810 */ /* 0x001fc80007ffe0ff */
[----:B------:R-:W-:-:S07]  /*26c0*/  ISETP.EQ.OR P6, PT, R15, R36, P3 ;  /* 0x000000240f00720c */ /* 0x000fce0001fc2670 */
[----:B------:R-:W-:-:S04]  /*26d0*/  @!P5 IMAD R13, R18, c[0x0][0x10], R35 ;  /* 0x00000400120dda24 */ /* 0x000fc800078e0223 */
[----:B------:R-:W-:-:S04]  /*26e0*/  @!P5 IMAD.WIDE.U32 R12, R13, 0x8, R20 ;  /* 0x000000080d0cd825 */ /* 0x000fc800078e0014 */
[----:B------:R-:W-:Y:S02]  /*26f0*/  @!P6 IMAD R15, R15, c[0x0][0x10], R35 ;  /* 0x000004000f0fea24 */ /* 0x000fe400078e0223 */
[----:B------:R-:W2:Y:S02]  /*2700*/  @!P5 LDG.E.64 R12, [R12.64] ;  /* 0x0000000c0c0cd981 */ /* 0x000ea4000c1e1b00 */
[----:B------:R-:W-:-:S06]  /*2710*/  @!P6 IMAD.WIDE.U32 R14, R15, 0x8, R20 ;  /* 0x000000080f0ee825 */ /* 0x000fcc00078e0014 */
[----:B------:R-:W3:Y:S01]  /*2720*/  @!P6 LDG.E.64 R14, [R14.64] ;  /* 0x0000000c0e0ee981 */ /* 0x000ee2000c1e1b00 */
[C---:B------:R-:W-:Y:S02]  /*2730*/  IADD3 R16, R18.reuse, 0x2, RZ ;  /* 0x0000000212107810 */ /* 0x040fe40007ffe0ff */
[----:B------:R-:W-:Y:S01]  /*2740*/  IADD3 R17, R18, 0x3, RZ ;  /* 0x0000000312117810 */ /* 0x000fe20007ffe0ff */
[----:B--2---:R-:W-:Y:S02]  /*2750*/  @!P5 FADD.FTZ R10, R10, R12 ;  /* 0x0000000c0a0ad221 */ /* 0x004fe40000010000 */
[----:B------:R-:W-:Y:S01]  /*2760*/  @!P5 FADD.FTZ R11, R11, R13 ;  /* 0x0000000d0b0bd221 */ /* 0x000fe20000010000 */
[-C--:B------:R-:W-:Y:S01]  /*2770*/  ISETP.EQ.OR P5, PT, R16, R36.reuse, P3 ;  /* 0x000000241000720c */ /* 0x080fe20001fa2670 */
[----:B---3--:R-:W-:Y:S02]  /*2780*/  @!P6 FADD.FTZ R10, R10, R14 ;  /* 0x0000000e0a0ae221 */ /* 0x008fe40000010000 */
[----:B------:R-:W-:Y:S01]  /*2790*/  @!P6 FADD.FTZ R11, R11, R15 ;  /* 0x0000000f0b0be221 */ /* 0x000fe20000010000 */
[----:B------:R-:W-:-:S09]  /*27a0*/  ISETP.EQ.OR P6, PT, R17, R36, P3 ;  /* 0x000000241100720c */ /* 0x000fd20001fc2670 */
        /* <DEDUP_REMOVED lines=90> */
[----:B------:R-:W-:Y:S01]  /*2d50*/  UIADD3 UR4, UR4, -0x10, URZ ;  /* 0xfffffff004047890 */ /* 0x000fe2000fffe03f */
[----:B------:R-:W-:-:S03]  /*2d60*/  IADD3 R18, R18, 0x10, RZ ;  /* 0x0000001012127810 */ /* 0x000fc60007ffe0ff */
[----:B------:R-:W-:Y:S01]  /*2d70*/  UISETP.GT.AND UP0, UPT, UR4, 0xc, UPT ;  /* 0x0000000c0400788c */ /* 0x000fe2000bf04270 */
[----:B--2---:R-:W-:Y:S02]  /*2d80*/  @!P5 FADD.FTZ R10, R10, R12 ;  /* 0x0000000c0a0ad221 */ /* 0x004fe40000010000 */
[----:B------:R-:W-:-:S03]  /*2d90*/  @!P5 FADD.FTZ R11, R11, R13 ;  /* 0x0000000d0b0bd221 */ /* 0x000fc60000010000 */
[----:B------:R-:W-:Y:S01]  /*2da0*/  PLOP3.LUT P5, PT, PT, PT, UP0, 0x80, 0x0 ;  /* 0x000000000000781c */ /* 0x000fe20003faf008 */
[----:B---3--:R-:W-:Y:S02]  /*2db0*/  @!P6 FADD.FTZ R10, R10, R14 ;  /* 0x0000000e0a0ae221 */ /* 0x008fe40000010000 */
[----:B------:R-:W-:-:S10]  /*2dc0*/  @!P6 FADD.FTZ R11, R11, R15 ;  /* 0x0000000f0b0be221 */ /* 0x000fd40000010000 */
[----:B------:R-:W-:Y:S05]  /*2dd0*/  @P5 BRA `(.L_x_50) ;  /* 0xfffff8c000005947 */ /* 0x000fea000383ffff */
.L_x_49:
[----:B------:R-:W-:-:S06]  /*2de0*/  UISETP.GT.AND UP0, UPT, UR4, 0x4, UPT ;  /* 0x000000040400788c */ /* 0x000fcc000bf04270 */
[----:B------:R-:W-:-:S13]  /*2df0*/  PLOP3.LUT P5, PT, PT, PT, UP0, 0x80, 0x0 ;  /* 0x000000000000781c */ /* 0x000fda0003faf008 */
[----:B------:R-:W-:Y:S05]  /*2e00*/  @!P5 BRA `(.L_x_51) ;  /* 0x000003b00000d947 */ /* 0x000fea0003800000 */
        /* <DEDUP_REMOVED lines=10> */
[----:B------:R-:W-:Y:S02]  /*2eb0*/  IADD3 R17, R18, 0x3, RZ ;  /* 0x0000000312117810 */ /* 0x000fe40007ffe0ff */
[-C--:B------:R-:W-:Y:S02]  /*2ec0*/  ISETP.EQ.OR P0, PT, R16, R36.reuse, P3 ;  /* 0x000000241000720c */ /* 0x080fe40001f02670 */
[----:B------:R-:W-:Y:S01]  /*2ed0*/  IADD3 R18, R18, 0x4, RZ ;  /* 0x0000000412127810 */ /* 0x000fe20007ffe0ff */
[----:B--2---:R-:W-:Y:S02]  /*2ee0*/  @!P6 FADD.FTZ R10, R10, R12 ;  /* 0x0000000c0a0ae221 */ /* 0x004fe40000010000 */
[----:B------:R-:W-:Y:S01]  /*2ef0*/  @!P6 FADD.FTZ R11, R11, R13 ;  /* 0x0000000d0b0be221 */ /* 0x000fe20000010000 */
[----:B------:R-:W-:-:S07]  /*2f00*/  ISETP.EQ.OR P6, PT, R17, R36, P3 ;  /* 0x000000241100720c */ /* 0x000fce0001fc2670 */
[----:B------:R-:W-:Y:S02]  /*2f10*/  @!P0 IMAD R13, R16, c[0x0][0x10], R35 ;  /* 0x00000400100d8a24 */ /* 0x000fe400078e0223 */
[----:B---3--:R-:W-:Y:S02]  /*2f20*/  @!P5 FADD.FTZ R10, R10, R14 ;  /* 0x0000000e0a0ad221 */ /* 0x008fe40000010000 */
        /* <DEDUP_REMOVED lines=18> */
[-C--:B------:R-:W-:Y:S01]  /*3050*/  ISETP.EQ.OR P6, PT, R22, R36.reuse, P3 ;  /* 0x000000241600720c */ /* 0x080fe20001fc2670 */
[----:B----4-:R-:W-:Y:S02]  /*3060*/  @!P5 FADD.FTZ R10, R10, R16 ;  /* 0x000000100a0ad221 */ /* 0x010fe40000010000 */
[----:B------:R-:W-:Y:S01]  /*3070*/  @!P5 FADD.FTZ R11, R11, R17 ;  /* 0x000000110b0bd221 */ /* 0x000fe20000010000 */
[----:B------:R-:W-:-:S05]  /*3080*/  ISETP.EQ.OR P5, PT, R23, R36, P3 ;  /* 0x000000241700720c */ /* 0x000fca0001fa2670 */
[----:B------:R-:W-:-:S04]  /*3090*/  @!P0 IMAD R13, R19, c[0x0][0x10], R35 ;  /* 0x00000400130d8a24 */ /* 0x000fc800078e0223 */
[----:B------:R-:W-:Y:S02]  /*30a0*/  @!P6 IMAD R15, R22, c[0x0][0x10], R35 ;  /* 0x00000400160fea24 */ /* 0x000fe400078e0223 */
[----:B------:R-:W-:-:S04]  /*30b0*/  @!P0 IMAD.WIDE.U32 R12, R13, 0x8, R20 ;  /* 0x000000080d0c8825 */ /* 0x000fc800078e0014 */
[----:B------:R-:W-:Y:S02]  /*30c0*/  @!P6 IMAD.WIDE.U32 R14, R15, 0x8, R20 ;  /* 0x000000080f0ee825 */ /* 0x000fe400078e0014 */
[----:B------:R-:W2:Y:S02]  /*30d0*/  @!P0 LDG.E.64 R12, [R12.64] ;  /* 0x0000000c0c0c8981 */ /* 0x000ea4000c1e1b00 */
[----:B------:R-:W-:Y:S02]  /*30e0*/  @!P5 IMAD R17, R23, c[0x0][0x10], R35 ;  /* 0x000004001711da24 */ /* 0x000fe400078e0223 */
[----:B------:R-:W3:Y:S02]  /*30f0*/  @!P6 LDG.E.64 R14, [R14.64] ;  /* 0x0000000c0e0ee981 */ /* 0x000ee4000c1e1b00 */
[----:B------:R-:W-:-:S06]  /*3100*/  @!P5 IMAD.WIDE.U32 R16, R17, 0x8, R20 ;  /* 0x000000081110d825 */ /* 0x000fcc00078e0014 */
[----:B------:R-:W4:Y:S01]  /*3110*/  @!P5 LDG.E.64 R16, [R16.64] ;  /* 0x0000000c1010d981 */ /* 0x000f22000c1e1b00 */
[----:B------:R-:W-:Y:S01]  /*3120*/  UIADD3 UR4, UR4, -0x4, URZ ;  /* 0xfffffffc04047890 */ /* 0x000fe2000fffe03f */
[----:B------:R-:W-:-:S03]  /*3130*/  IADD3 R18, R18, 0x4, RZ ;  /* 0x0000000412127810 */ /* 0x000fc60007ffe0ff */
[----:B------:R-:W-:Y:S01]  /*3140*/  UIADD3 UR4, UR4, -0x4, URZ ;  /* 0xfffffffc04047890 */ /* 0x000fe2000fffe03f */
[----:B--2---:R-:W-:Y:S02]  /*3150*/  @!P0 FADD.FTZ R10, R10, R12 ;  /* 0x0000000c0a0a8221 */ /* 0x004fe40000010000 */
[----:B------:R-:W-:Y:S02]  /*3160*/  @!P0 FADD.FTZ R11, R11, R13 ;  /* 0x0000000d0b0b8221 */ /* 0x000fe40000010000 */
[----:B---3--:R-:W-:Y:S02]  /*3170*/  @!P6 FADD.FTZ R10, R10, R14 ;  /* 0x0000000e0a0ae221 */ /* 0x008fe40000010000 */
[----:B------:R-:W-:Y:S01]  /*3180*/  @!P6 FADD.FTZ R11, R11, R15 ;  /* 0x0000000f0b0be221 */ /* 0x000fe20000010000 */
[----:B------:R-:W-:Y:S01]  /*3190*/  PLOP3.LUT P0, PT, PT, PT, PT, 0x8, 0x0 ;  /* 0x000000000000781c */ /* 0x000fe20003f0e170 */
[----:B----4-:R-:W-:Y:S02]  /*31a0*/  @!P5 FADD.FTZ R10, R10, R16 ;  /* 0x000000100a0ad221 */ /* 0x010fe40000010000 */
[----:B------:R-:W-:-:S02]  /*31b0*/  @!P5 FADD.FTZ R11, R11, R17 ;  /* 0x000000110b0bd221 */ /* 0x000fc40000010000 */
.L_x_51:
[----:B------:R-:W-:-:S13]  /*31c0*/  ISETP.NE.OR P0, PT, RZ, UR4, P0 ;  /* 0x00000004ff007c0c */ /* 0x000fda0008705670 */
[----:B------:R-:W-:Y:S05]  /*31d0*/  @!P0 BRA `(.L_x_47) ;  /* 0x000001f000008947 */ /* 0x000fea0003800000 */
.L_x_48:
[----:B------:R-:W-:-:S13]  /*31e0*/  ISETP.EQ.OR P6, PT, R18, R36, P3 ;  /* 0x000000241200720c */ /* 0x000fda0001fc2670 */
[----:B0-----:R-:W-:-:S04]  /*31f0*/  @!P6 IMAD R13, R18, c[0x0][0x10], R35 ;  /* 0x00000400120dea24 */ /* 0x001fc800078e0223 */
[----:B------:R-:W-:-:S06]  /*3200*/  @!P6 IMAD.WIDE.U32 R12, R13, 0x8, R20 ;  /* 0x000000080d0ce825 */ /* 0x000fcc00078e0014 */
[----:B------:R-:W2:Y:S01]  /*3210*/  @!P6 LDG.E.64 R12, [R12.64] ;  /* 0x0000000c0c0ce981 */ /* 0x000ea2000c1e1b00 */
[C---:B------:R-:W-:Y:S02]  /*3220*/  IADD3 R15, R18.reuse, 0x1, RZ ;  /* 0x00000001120f7810 */ /* 0x040fe40007ffe0ff */
[C---:B------:R-:W-:Y:S02]  /*3230*/  IADD3 R17, R18.reuse, 0x2, RZ ;  /* 0x0000000212117810 */ /* 0x040fe40007ffe0ff */
[-C--:B------:R-:W-:Y:S02]  /*3240*/  ISETP.EQ.OR P0, PT, R15, R36.reuse, P3 ;  /* 0x000000240f00720c */ /* 0x080fe40001f02670 */
[----:B------:R-:W-:Y:S02]  /*3250*/  IADD3 R19, R18, 0x3, RZ ;  /* 0x0000000312137810 */ /* 0x000fe40007ffe0ff */
[----:B------:R-:W-:-:S09]  /*3260*/  ISETP.EQ.OR P5, PT, R17, R36, P3 ;  /* 0x000000241100720c */ /* 0x000fd20001fa2670 */
[----:B------:R-:W-:-:S04]  /*3270*/  @!P0 IMAD R15, R15, c[0x0][0x10], R35 ;  /* 0x000004000f0f8a24 */ /* 0x000fc800078e0223 */
        /* <DEDUP_REMOVED lines=11> */
[----:B------:R-:W-:Y:S01]  /*3330*/  UIADD3 UR4, UR4, -0x4, URZ ;  /* 0xfffffffc04047890 */ /* 0x000fe2000fffe03f */
[----:B------:R-:W-:Y:S01]  /*3340*/  IADD3 R18, R18, 0x4, RZ ;  /* 0x0000000412127810 */ /* 0x000fe20007ffe0ff */
[----:B--2---:R-:W-:Y:S02]  /*3350*/  @!P0 FADD.FTZ R10, R10, R12 ;  /* 0x0000000c0a0a8221 */ /* 0x004fe40000010000 */
[----:B------:R-:W-:Y:S02]  /*3360*/  @!P0 FADD.FTZ R11, R11, R13 ;  /* 0x0000000d0b0b8221 */ /* 0x000fe40000010000 */
[----:B------:R-:W-:Y:S01]  /*3370*/  ISETP.NE.AND P0, PT, RZ, UR4, PT ;  /* 0x00000004ff007c0c */ /* 0x000fe2000bf05270 */
[----:B---3--:R-:W-:Y:S02]  /*3380*/  @!P5 FADD.FTZ R10, R10, R14 ;  /* 0x0000000e0a0ad221 */ /* 0x008fe40000010000 */
[----:B------:R-:W-:-:S02]  /*3390*/  @!P5 FADD.FTZ R11, R11, R15 ;  /* 0x0000000f0b0bd221 */ /* 0x000fc40000010000 */
[----:B----4-:R-:W-:Y:S02]  /*33a0*/  @!P6 FADD.FTZ R10, R10, R16 ;  /* 0x000000100a0ae221 */ /* 0x010fe40000010000 */
[----:B------:R-:W-:-:S06]  /*33b0*/  @!P6 FADD.FTZ R11, R11, R17 ;  /* 0x000000110b0be221 */ /* 0x000fcc0000010000 */
[----:B------:R-:W-:Y:S05]  /*33c0*/  @P0 BRA `(.L_x_48) ;  /* 0xfffffe1000000947 */ /* 0x000fea000383ffff */
.L_x_47:
[----:B------:R-:W-:-:S04]  /*33d0*/  MOV R14, c[0x0][0xc] ;  /* 0x00000300000e7a02 */ /* 0x000fc80000000f00 */
[----:B------:R-:W-:-:S13]  /*33e0*/  LOP3.LUT P0, R14, R14, 0x3, RZ, 0xc0, !PT ;  /* 0x000000030e0e7812 */ /* 0x000fda000780c0ff */
[----:B------:R-:W-:Y:S05]  /*33f0*/  @!P0 BRA `(.L_x_44) ;  /* 0x000001a000008947 */ /* 0x000fea0003800000 */
[----:B------:R-:W-:Y:S01]  /*3400*/  ISETP.EQ.OR P0, PT, R18, R36, P3 ;  /* 0x000000241200720c */ /* 0x000fe20001f02670 */
[----:B------:R-:W-:Y:S01]  /*3410*/  BSSY B0, `(.L_x_52) ;  /* 0x0000008000007945 */ /* 0x000fe20003800000 */
[----:B------:R-:W-:-:S11]  /*3420*/  ISETP.NE.AND P5, PT, R14, 0x1, PT ;  /* 0x000000010e00780c */ /* 0x000fd60003fa5270 */
[----:B------:R-:W-:Y:S05]  /*3430*/  @P0 BRA `(.L_x_53) ;  /* 0x0000005000000947 */ /* 0x000fea0003800000 */
[----:B0-----:R-:W-:-:S04]  /*3440*/  IMAD R13, R18, c[0x0][0x10], R35 ;  /* 0x00000400120d7a24 */ /* 0x001fc800078e0223 */
[----:B------:R-:W-:-:S06]  /*3450*/  IMAD.WIDE.U32 R12, R13, 0x8, R20 ;  /* 0x000000080d0c7825 */ /* 0x000fcc00078e0014 */
[----:B------:R-:W2:Y:S02]  /*3460*/  LDG.E.64 R12, [R12.64] ;  /* 0x0000000c0c0c7981 */ /* 0x000ea4000c1e1b00 */
[----:B--2---:R-:W-:Y:S02]  /*3470*/  FADD.FTZ R10, R10, R12 ;  /* 0x0000000c0a0a7221 */ /* 0x004fe40000010000 */
[----:B------:R-:W-:Y:S02]  /*3480*/  FADD.FTZ R11, R11, R13 ;  /* 0x0000000d0b0b7221 */ /* 0x000fe40000010000 */
.L_x_53:
[----:B------:R-:W-:Y:S05]  /*3490*/  BSYNC B0 ;  /* 0x0000000000007941 */ /* 0x000fea0003800000 */
.L_x_52:
[----:B------:R-:W-:Y:S05]  /*34a0*/  @!P5 BRA `(.L_x_44) ;  /* 0x000000f00000d947 */ /* 0x000fea0003800000 */
[C---:B0-----:R-:W-:Y:S02]  /*34b0*/  IADD3 R15, R18.reuse, 0x2, RZ ;  /* 0x00000002120f7810 */ /* 0x041fe40007ffe0ff */
[----:B------:R-:W-:Y:S02]  /*34c0*/  IADD3 R13, R18, 0x1, RZ ;  /* 0x00000001120d7810 */ /* 0x000fe40007ffe0ff */
[-C--:B------:R-:W-:Y:S02]  /*34d0*/  ISETP.EQ.OR P0, PT, R15, R36.reuse, P3 ;  /* 0x000000240f00720c */ /* 0x080fe40001f02670 */
[----:B------:R-:W-:-:S02]  /*34e0*/  ISETP.EQ.OR P5, PT, R13, R36, P3 ;  /* 0x000000240d00720c */ /* 0x000fc40001fa2670 */
        /* <DEDUP_REMOVED lines=11> */
.L_x_44:
[----:B------:R1:W-:Y:S01]  /*35a0*/  @!P3 STS.64 [0x30], R10 ;  /* 0x0000300aff00b388 */ /* 0x0003e20000000a00 */
[----:B0-----:R-:W-:-:S03]  /*35b0*/  SHF.R.U32.HI R15, RZ, 0x2, R46 ;  /* 0x00000002ff0f7819 */ /* 0x001fc6000001162e */
[----:B------:R-:W-:Y:S02]  /*35c0*/  BAR.SYNC.DEFER_BLOCKING 0x0 ;  /* 0x0000000000007b1d */ /* 0x000fe40000010000 */
[----:B------:R-:W-:Y:S01]  /*35d0*/  IMAD R15, R36, c[0x0][0x1fc], R15 ;  /* 0x00007f00240f7a24 */ /* 0x000fe200078e020f */
[----:B-1----:R-:W-:-:S04]  /*35e0*/  PRMT R10, RZ, 0x5410, R43 ;  /* 0x00005410ff0a7816 */ /* 0x002fc8000000002b */
[C---:B------:R-:W-:Y:S02]  /*35f0*/  IADD3 R14, R15.reuse, 0x40, RZ ;  /* 0x000000400f0e7810 */ /* 0x040fe40007ffe0ff */
[----:B------:R-:W-:Y:S01]  /*3600*/  IADD3 R15, R15, 0x60, RZ ;  /* 0x000000600f0f7810 */ /* 0x000fe20007ffe0ff */
[----:B------:R-:W-:Y:S01]  /*3610*/  FADD.FTZ R10, R10, -UR17 ;  /* 0x800000110a0a7e21 */ /* 0x000fe20008010000 */
[----:B------:R-:W-:Y:S02]  /*3620*/  PRMT R43, RZ, 0x7610, R43 ;  /* 0x00007610ff2b7816 */ /* 0x000fe4000000002b */
[----:B------:R-:W-:Y:S01]  /*3630*/  ISETP.GE.U32.AND P0, PT, R14, c[0x0][0x1e0], PT ;  /* 0x000078000e007a0c */ /* 0x000fe20003f06070 */
[----:B------:R-:W-:Y:S01]  /*3640*/  FMUL.FTZ R25, R10, UR11 ;  /* 0x0000000b0a197c20 */ /* 0x000fe20008410000 */
[----:B------:R-:W-:Y:S01]  /*3650*/  ISETP.GE.U32.AND P3, PT, R15, c[0x0][0x1e0], PT ;  /* 0x000078000f007a0c */ /* 0x000fe20003f66070 */
[----:B------:R-:W-:Y:S01]  /*3660*/  FADD.FTZ R43, R43, -UR17 ;  /* 0x800000112b2b7e21 */ /* 0x000fe20008010000 */
[----:B------:R-:W-:-:S02]  /*3670*/  SHF.R.S32.HI R14, RZ, 0x1f, R14 ;  /* 0x0000001fff0e7819 */ /* 0x000fc4000001140e */
[----:B------:R-:W-:Y:S01]  /*3680*/  SHF.R.S32.HI R15, RZ, 0x1f, R15 ;  /* 0x0000001fff0f7819 */ /* 0x000fe2000001140f */
[----:B------:R-:W-:Y:S01]  /*3690*/  FMUL.FTZ R20, R43, UR11 ;  /* 0x0000000b2b147c20 */ /* 0x000fe20008410000 */
[----:B------:R-:W-:Y:S01]  /*36a0*/  ISETP.GE.AND.EX P0, PT, R14, c[0x0][0x1e4], PT, P0 ;  /* 0x000079000e007a0c */ /* 0x000fe20003f06300 */
[----:B------:R-:W0:Y:S01]  /*36b0*/  LDS.64 R12, [0x30] ;  /* 0x00003000ff0c7984 */ /* 0x000e220000000a00 */
[----:B------:R-:W-:Y:S02]  /*36c0*/  ISETP.GE.AND.EX P3, PT, R15, c[0x0][0x1e4], PT, P3 ;  /* 0x000079000f007a0c */ /* 0x000fe40003f66330 */
[--C-:B------:R-:W-:Y:S02]  /*36d0*/  PRMT R11, RZ, 0x5410, R42.reuse ;  /* 0x00005410ff0b7816 */ /* 0x100fe4000000002a */
[----:B------:R-:W-:Y:S01]  /*36e0*/  PRMT R42, RZ, 0x7610, R42 ;  /* 0x00007610ff2a7816 */ /* 0x000fe2000000002a */
[----:B0-----:R-:W-:Y:S02]  /*36f0*/  FMUL.FTZ R14, R12, c[0x0][0x20c] ;  /* 0x000083000c0e7a20 */ /* 0x001fe40000410000 */
[----:B------:R-:W-:Y:S01]  /*3700*/  FMUL.FTZ R15, R13, c[0x0][0x20c] ;  /* 0x000083000d0f7a20 */ /* 0x000fe20000410000 */
        /* <DEDUP_REMOVED lines=19> */
.L_x_54:
[----:B------:R-:W-:Y:S01]  /*3840*/  BSSY B0, `(.L_x_55) ;  /* 0x0000012000007945 */ /* 0x000fe20003800000 */
[----:B------:R-:W-:Y:S05]  /*3850*/  @!P2 BRA `(.L_x_56) ;  /* 0x000001000000a947 */ /* 0x000fea0003800000 */
[C-C-:B------:R-:W-:Y:S02]  /*3860*/  FFMA.FTZ R10, R14.reuse, R25, R15.reuse ;  /* 0x000000190e0a7223 */ /* 0x140fe4000001000f */
[----:B------:R-:W-:Y:S02]  /*3870*/  FFMA.FTZ R13, R14, R20, R15 ;  /* 0x000000140e0d7223 */ /* 0x000fe4000001000f */
[----:B------:R-:W-:Y:S01]  /*3880*/  FFMA.FTZ R12, R11, R6, -R10 ;  /* 0x000000060b0c7223 */ /* 0x000fe2000001080a */
[----:B------:R-:W-:Y:S01]  /*3890*/  MOV R10, R50 ;  /* 0x00000032000a7202 */ /* 0x000fe20000000f00 */
[----:B------:R-:W-:Y:S01]  /*38a0*/  IMAD R16, R32, c[0x0][0x1d8], RZ ;  /* 0x0000760020107a24 */ /* 0x000fe200078e02ff */
[----:B------:R-:W-:Y:S01]  /*38b0*/  MOV R11, R53 ;  /* 0x00000035000b7202 */ /* 0x000fe20000000f00 */
[----:B------:R-:W-:-:S02]  /*38c0*/  FFMA.FTZ R13, R42, R7, -R13 ;  /* 0x000000072a0d7223 */ /* 0x000fc4000001080d */
[C---:B------:R-:W-:Y:S02]  /*38d0*/  IMAD R19, R33.reuse, c[0x0][0x1dc], R16 ;  /* 0x0000770021137a24 */ /* 0x040fe400078e0210 */
[----:B------:R-:W-:-:S04]  /*38e0*/  IMAD.WIDE.U32 R10, R33, c[0x0][0x1d8], R10 ;  /* 0x00007600210a7a25 */ /* 0x000fc800078e000a */
[----:B------:R-:W-:Y:S01]  /*38f0*/  FMUL.FTZ R17, R12, UR11 ;  /* 0x0000000b0c117c20 */ /* 0x000fe20008410000 */
[----:B------:R-:W-:Y:S01]  /*3900*/  IADD3 R19, R11, R19, RZ ;  /* 0x000000130b137210 */ /* 0x000fe20007ffe0ff */
[----:B------:R-:W-:Y:S01]  /*3910*/  FMUL.FTZ R16, R13, UR11 ;  /* 0x0000000b0d107c20 */ /* 0x000fe20008410000 */
[----:B------:R-:W-:-:S04]  /*3920*/  LEA R12, P5, R10, c[0x0][0x160], 0x1 ;  /* 0x000058000a0c7a11 */ /* 0x000fc800078a08ff */
[----:B------:R-:W-:Y:S02]  /*3930*/  LEA.HI.X R13, R10, c[0x0][0x164], R19, 0x1, P5 ;  /* 0x000059000a0d7a11 */ /* 0x000fe400028f0c13 */
[----:B------:R-:W-:-:S05]  /*3940*/  F2FP.BF16.PACK_AB R11, R16, R17 ;  /* 0x00000011100b723e */ /* 0x000fca00000010ff */
[----:B------:R0:W-:Y:S02]  /*3950*/  STG.E [R12.64], R11 ;  /* 0x0000000b0c007986 */ /* 0x0001e4000c10190c */
.L_x_56:
[----:B------:R-:W-:Y:S05]  /*3960*/  BSYNC B0 ;  /* 0x0000000000007941 */ /* 0x000fea0003800000 */
.L_x_55:
[--C-:B------:R-:W-:Y:S02]  /*3970*/  PRMT R10, RZ, 0x5410, R44.reuse ;  /* 0x00005410ff0a7816 */ /* 0x100fe4000000002c */
[----:B------:R-:W-:Y:S02]  /*3980*/  PRMT R44, RZ, 0x7610, R44 ;  /* 0x00007610ff2c7816 */ /* 0x000fe4000000002c */
[--C-:B0-----:R-:W-:Y:S01]  /*3990*/  PRMT R11, RZ, 0x5410, R41.reuse ;  /* 0x00005410ff0b7816 */ /* 0x101fe20000000029 */
[----:B------:R-:W-:Y:S01]  /*39a0*/  FADD.FTZ R12, R10, -UR17 ;  /* 0x800000110a0c7e21 */ /* 0x000fe20008010000 */
        /* <DEDUP_REMOVED lines=23> */
.L_x_57:
        /* <DEDUP_REMOVED lines=18> */
.L_x_59:
[----:B------:R-:W-:Y:S05]  /*3c40*/  BSYNC B0 ;  /* 0x0000000000007941 */ /* 0x000fea0003800000 */
.L_x_58:
[--C-:B------:R-:W-:Y:S02]  /*3c50*/  PRMT R10, RZ, 0x5410, R39.reuse ;  /* 0x00005410ff0a7816 */ /* 0x100fe40000000027 */
[----:B------:R-:W-:Y:S02]  /*3c60*/  PRMT R39, RZ, 0x7610, R39 ;  /* 0x00007610ff277816 */ /* 0x000fe40000000027 */
[--C-:B0-----:R-:W-:Y:S01]  /*3c70*/  PRMT R11, RZ, 0x5410, R38.reuse ;  /* 0x00005410ff0b7816 */ /* 0x101fe20000000026 */
[----:B------:R-:W-:Y:S01]  /*3c80*/  FADD.FTZ R12, R10, -UR17 ;  /* 0x800000110a0c7e21 */ /* 0x000fe20008010000 */
[C---:B------:R-:W-:Y:S01]  /*3c90*/  ISETP.LT.U32.AND P0, PT, R46.reuse, 0x80, !P0 ;  /* 0x000000802e00780c */ /* 0x040fe20004701070 */
[----:B------:R-:W-:Y:S01]  /*3ca0*/  FADD.FTZ R39, R39, -UR17 ;  /* 0x8000001127277e21 */ /* 0x000fe20008010000 */
[----:B------:R-:W-:Y:S01]  /*3cb0*/  ISETP.LT.U32.AND P3, PT, R46, 0x80, !P3 ;  /* 0x000000802e00780c */ /* 0x000fe20005f61070 */
[----:B------:R-:W-:Y:S01]  /*3cc0*/  FMUL.FTZ R25, R12, UR11 ;  /* 0x0000000b0c197c20 */ /* 0x000fe20008410000 */
[----:B------:R-:W-:Y:S01]  /*3cd0*/  PRMT R38, RZ, 0x7610, R38 ;  /* 0x00007610ff267816 */ /* 0x000fe20000000026 */
        /* <DEDUP_REMOVED lines=21> */
.L_x_60:
        /* <DEDUP_REMOVED lines=18> */
.L_x_62:
[----:B------:R-:W-:Y:S05]  /*3f50*/  BSYNC B0 ;  /* 0x0000000000007941 */ /* 0x000fea0003800000 */
.L_x_61:
[----:B------:R-:W-:Y:S01]  /*3f60*/  PRMT R40, RZ, 0x7610, R40 ;  /* 0x00007610ff287816 */ /* 0x000fe20000000028 */
[----:B------:R-:W-:Y:S01]  /*3f70*/  FADD.FTZ R12, R10, -UR17 ;  /* 0x800000110a0c7e21 */ /* 0x000fe20008010000 */
[--C-:B0-----:R-:W-:Y:S02]  /*3f80*/  PRMT R11, RZ, 0x5410, R37.reuse ;  /* 0x00005410ff0b7816 */ /* 0x101fe40000000025 */
        /* <DEDUP_REMOVED lines=23> */
.L_x_63:
        /* <DEDUP_REMOVED lines=17> */
.L_x_65:
[----:B------:R-:W-:Y:S05]  /*4210*/  BSYNC B0 ;  /* 0x0000000000007941 */ /* 0x000fea0003800000 */
.L_x_64:
[----:B------:R-:W-:Y:S01]  /*4220*/  ULDC UR4, c[0x0][0x10] ;  /* 0x0000040000047ab9 */ /* 0x000fe20000000800 */
[----:B------:R-:W-:Y:S01]  /*4230*/  IADD3 R45, R45, 0x1, RZ ;  /* 0x000000012d2d7810 */ /* 0x000fe20007ffe0ff */
[----:B------:R-:W-:-:S04]  /*4240*/  UIADD3 UR14, UR14, UR4, URZ ;  /* 0x000000040e0e7290 */ /* 0x000fc8000fffe03f */
[----:B------:R-:W-:-:S06]  /*4250*/  UISETP.GE.AND UP0, UPT, UR14, UR6, UPT ;  /* 0x000000060e00728c */ /* 0x000fcc000bf06270 */
[----:B------:R-:W-:-:S13]  /*4260*/  PLOP3.LUT P0, PT, PT, PT, UP0, 0x80, 0x0 ;  /* 0x000000000000781c */ /* 0x000fda0003f0f008 */
[----:B------:R-:W-:Y:S01]  /*4270*/  @P0 CALL.REL.NOINC `(.L_x_33) ;  /* 0x0000001000000944 */ /* 0x000fe20003c00000 */
[----:B------:R-:W-:Y:S05]  /*4280*/  BRA `(.L_x_66) ;  /* 0xffffc06000007947 */ /* 0x000fea000383ffff */
.L_x_33:
[----:B-12---:R-:W-:Y:S01]  /*4290*/  ISETP.NE.AND P2, PT, R46, RZ, PT ;  /* 0x000000ff2e00720c */ /* 0x006fe20003f45270 */
[----:B------:R-:W-:Y:S01]  /*42a0*/  HFMA2.MMA R25, -RZ, RZ, 0, 2.384185791015625e-07 ;  /* 0x00000004ff197435 */ /* 0x000fe200000001ff */
[----:B------:R-:W-:Y:S01]  /*42b0*/  MOV R0, c[0x0][0x10] ;  /* 0x0000040000007a02 */ /* 0x000fe20000000f00 */
[----:B------:R-:W-:Y:S01]  /*42c0*/  BSSY B0, `(.L_x_67) ;  /* 0x0000013000007945 */ /* 0x000fe20003800000 */
[----:B------:R-:W-:Y:S02]  /*42d0*/  MOV R4, c[0x0][0xc] ;  /* 0x0000030000047a02 */ /* 0x000fe40000000f00 */
[----:B------:R-:W-:Y:S02]  /*42e0*/  IADD3 R2, R0, -0x1, RZ ;  /* 0xffffffff00027810 */ /* 0x000fe40007ffe0ff */
[C---:B------:R-:W-:Y:S02]  /*42f0*/  IADD3 R3, R4.reuse, -0x1, RZ ;  /* 0xffffffff04037810 */ /* 0x040fe40007ffe0ff */
[----:B------:R-:W-:-:S02]  /*4300*/  ISETP.NE.AND P1, PT, R4, 0x1, PT ;  /* 0x000000010400780c */ /* 0x000fc40003f25270 */
[----:B------:R-:W-:Y:S02]  /*4310*/  SHF.L.U32 R0, R0, 0x1, RZ ;  /* 0x0000000100007819 */ /* 0x000fe400000006ff */
[----:B------:R-:W-:Y:S02]  /*4320*/  ISETP.NE.AND P0, PT, R36, R3, PT ;  /* 0x000000032400720c */ /* 0x000fe40003f05270 */
[----:B------:R-:W-:Y:S02]  /*4330*/  SEL R0, R0, RZ, P1 ;  /* 0x000000ff00007207 */ /* 0x000fe40000800000 */
[----:B------:R-:W-:-:S03]  /*4340*/  ISETP.NE.OR P0, PT, R35, R2, P0 ;  /* 0x000000022300720c */ /* 0x000fc60000705670 */
        /* <DEDUP_REMOVED lines=10> */
.L_x_68:
[----:B------:R-:W-:Y:S05]  /*43f0*/  BSYNC B0 ;  /* 0x0000000000007941 */ /* 0x000fea0003800000 */
.L_x_67:
[----:B------:R-:W-:Y:S05]  /*4400*/  @P0 EXIT ;  /* 0x000000000000094d */ /* 0x000fea0003800000 */
[----:B------:R-:W-:Y:S05]  /*4410*/  @P2 BRA `(.L_x_69) ;  /* 0x0000008000002947 */ /* 0x000fea0003800000 */
[----:B------:R-:W-:-:S05]  /*4420*/  IMAD R0, R4, c[0x0][0x10], RZ ;  /* 0x0000040004007a24 */ /* 0x000fca00078e02ff */
[----:B------:R-:W-:-:S13]  /*4430*/  ISETP.NE.AND P0, PT, R0, -0x1, PT ;  /* 0xffffffff0000780c */ /* 0x000fda0003f05270 */
[----:B------:R-:W-:Y:S05]  /*4440*/  @!P0 BRA `(.L_x_69) ;  /* 0x0000005000008947 */ /* 0x000fea0003800000 */
.L_x_70:
[----:B-1----:R-:W2:Y:S01]  /*4450*/  LDG.E.STRONG.GPU R5, [R2.64] ;  /* 0x0000000c02057981 */ /* 0x002ea2000c1ef900 */
[----:B------:R-:W-:Y:S01]  /*4460*/  YIELD ;  /* 0x0000000000007946 */ /* 0x000fe20003800000 */
[----:B--2---:R-:W-:Y:S01]  /*4470*/  ISETP.NE.AND P0, PT, R5, R0, PT ;  /* 0x000000000500720c */ /* 0x004fe20003f05270 */
[----:B------:R-:W-:-:S12]  /*4480*/  CCTL.IVALL ;  /* 0x00000000ff00798f */ /* 0x000fd80002000000 */
[----:B------:R-:W-:Y:S05]  /*4490*/  @P0 BRA `(.L_x_70) ;  /* 0xffffffb000000947 */ /* 0x000fea000383ffff */
.L_x_69:
[----:B------:R-:W-:Y:S02]  /*44a0*/  WARPSYNC 0xffffffff ;  /* 0xffffffff00007948 */ /* 0x000fe40003800000 */
[----:B------:R-:W-:Y:S01]  /*44b0*/  MOV R19, c[0x0][0x1dc] ;  /* 0x0000770000137a02 */ /* 0x000fe20000000f00 */
[----:B------:R-:W-:Y:S03]  /*44c0*/  BAR.SYNC.DEFER_BLOCKING 0x0 ;  /* 0x0000000000007b1d */ /* 0x000fe60000010000 */
[----:B------:R-:W-:-:S04]  /*44d0*/  LEA.HI R0, P0, R19, c[0x0][0x1d8], RZ, 0x1 ;  /* 0x0000760013007a11 */ /* 0x000fc800078108ff */
[----:B-1----:R-:W-:-:S04]  /*44e0*/  IADD3.X R3, RZ, c[0x0][0x1dc], RZ, P0, !PT ;  /* 0x00007700ff037a10 */ /* 0x002fc800007fe4ff */
[--C-:B------:R-:W-:Y:S02]  /*44f0*/  SHF.R.S64 R27, R0, 0x1, R3.reuse ;  /* 0x00000001001b7819 */ /* 0x100fe40000001003 */
        /* <DEDUP_REMOVED lines=8> */
[----:B0-----:R-:W-:Y:S01]  /*4580*/  MOV R7, R0 ;  /* 0x0000000000077202 */ /* 0x001fe20000000f00 */
        /* <DEDUP_REMOVED lines=10> */
.L_x_71:
[----:B------:R-:W-:-:S04]  /*4630*/  LEA R6, P0, R46, c[0x0][0x1b8], 0x2 ;  /* 0x00006e002e067a11 */ /* 0x000fc800078010ff */
[----:B------:R-:W-:Y:S02]  /*4640*/  LEA.HI.X R7, R46, c[0x0][0x1bc], R7, 0x2, P0 ;  /* 0x00006f002e077a11 */ /* 0x000fe400000f1407 */
[-C--:B------:R-:W-:Y:S02]  /*4650*/  LEA R8, P0, R27, R6.reuse, 0x2 ;  /* 0x000000061b087211 */ /* 0x080fe400078010ff */
[-C--:B------:R-:W-:Y:S01]  /*4660*/  LEA R12, P1, R20, R6.reuse, 0x2 ;  /* 0x00000006140c7211 */ /* 0x080fe200078210ff */
[----:B0-----:R0:W2:Y:S01]  /*4670*/  LDG.E R14, [R6.64] ;  /* 0x0000000c060e7981 */ /* 0x0010a2000c1e1900 */
        /* <DEDUP_REMOVED lines=12> */
[----:B0-----:R-:W-:-:S04]  /*4740*/  SHF.R.S32.HI R7, RZ, 0x1f, R46 ;  /* 0x0000001fff077819 */ /* 0x001fc8000001142e */
[----:B------:R-:W-:Y:S01]  /*4750*/  ISETP.GT.AND.EX P0, PT, R18, R7, PT, P0 ;  /* 0x000000071200720c */ /* 0x000fe20003f04300 */
[----:B--2---:R0:W-:Y:S04]  /*4760*/  STG.E.64 [R2.64], R14 ;  /* 0x0000000e02007986 */ /* 0x0041e8000c101b0c */
[----:B---3--:R0:W-:Y:S08]  /*4770*/  STG.E.64 [R4.64], R16 ;  /* 0x0000001004007986 */ /* 0x0081f0000c101b0c */
[----:B------:R-:W-:Y:S05]  /*4780*/  @P0 BRA `(.L_x_71) ;  /* 0xfffffea000000947 */ /* 0x000fea000383ffff */
[----:B------:R-:W-:Y:S05]  /*4790*/  EXIT ;  /* 0x000000000000794d */ /* 0x000fea0003800000 */
.L_x_72:
        /* <DEDUP_REMOVED lines=14> */
.L_x_3225:


//--------------------- .text._Z35group_norm_nhwc_bwd_one_pass_kernelI11Bf16IOFp32WLi256ELi8ELi128EEv26Group_norm_nhwc_bwd_params --------------------------
	.section	.text._Z35group_norm_nhwc_bwd_one_pass_kernelI11Bf16IOFp32WLi256ELi8ELi128EEv26Group_norm_nhwc_bwd_params,"ax",@progbits
	.sectioninfo	@"SHI_REGISTERS=72"
	.align	128
        .global         _Z35group_norm_nhwc_bwd_one_pass_kernelI11Bf16IOFp32WLi256ELi8ELi128EEv26Group_norm_nhwc_bwd_params
        .type           _Z35group_norm_nhwc_bwd_one_pass_kernelI11Bf16IOFp32WLi256ELi8ELi128EEv26Group_norm_nhwc_bwd_params,@function
        .size           _Z35group_norm_nhwc_bwd_one_pass_kernelI11Bf16IOFp32WLi256ELi8ELi128EEv26Group_norm_nhwc_bwd_params,(.L_x_3226 - _Z35group_norm_nhwc_bwd_one_pass_kernelI11Bf16IOFp32WLi256ELi8ELi128EEv26Group_norm_nhwc_bwd_params)
        .other          _Z35group_norm_nhwc_bwd_one_pass_kernelI11Bf16IOFp32WLi256ELi8ELi128EEv26Group_norm_nhwc_bwd_params,@"STO_CUDA_ENTRY STV_DEFAULT"
_Z35group_norm_nhwc_bwd_one_pass_kernelI11Bf16IOFp32WLi256ELi8ELi128EEv26Group_norm_nhwc_bwd_params:
.text._Z35group_norm_nhwc_bwd_one_pass_kernelI11Bf16IOFp32WLi256ELi8ELi128EEv26Group_norm_nhwc_bwd_params:
        /* <DEDUP_REMOVED lines=10> */
[--C-:B-12---:R-:W-:Y:S01]  /*00a0*/  SHF.R.U32.HI R39, RZ, 0x2, R62.reuse ;  /* 0x00000002ff277819 */ /* 0x106fe2000001163e */
[----:B------:R-:W-:Y:S01]  /*00b0*/  UMOV UR7, 0x3 ;  /* 0x0000000300077882 */ /* 0x000fe20000000000 */
[----:B------:R-:W0:Y:S01]  /*00c0*/  S2R R40, SR_LANEID ;  /* 0x0000000000287919 */ /* 0x000e220000000000 */
[----:B------:R-:W-:Y:S01]  /*00d0*/  ULDC.64 UR12, c[0x0][0x1d8] ;  /* 0x00007600000c7ab9 */ /* 0x000fe20000000a00 */
[----:B------:R-:W-:Y:S01]  /*00e0*/  SHF.R.S32.HI R3, RZ, 0x1f, R62 ;  /* 0x0000001fff037819 */ /* 0x000fe2000001143e */
[----:B------:R-:W-:Y:S01]  /*00f0*/  UIMAD.WIDE.U32 UR4, UR7, UR12, URZ ;  /* 0x0000000c070472a5 */ /* 0x000fe2000f8e003f */
[----:B------:R-:W-:Y:S01]  /*0100*/  IMAD R39, R42, c[0x0][0x1fc], R39 ;  /* 0x00007f002a277a24 */ /* 0x000fe200078e0227 */
[----:B------:R-:W-:Y:S01]  /*0110*/  UIMAD UR9, UR7, UR13, URZ ;  /* 0x0000000d070972a4 */ /* 0x000fe2000f8e023f */
[----:B------:R-:W-:Y:S01]  /*0120*/  ISETP.GE.U32.AND P1, PT, R62, 0x80, PT ;  /* 0x000000803e00780c */ /* 0x000fe20003f26070 */
[----:B------:R-:W-:Y:S01]  /*0130*/  ULEA.HI UR10, UP0, UR13, UR12, URZ, 0x1 ;  /* 0x0000000c0d0a7291 */ /* 0x000fe2000f81083f */
[----:B------:R-:W-:Y:S01]  /*0140*/  LEA.HI R8, R3, R62, RZ, 0x5 ;  /* 0x0000003e03087211 */ /* 0x000fe200078f28ff */
[----:B------:R-:W-:Y:S01]  /*0150*/  UIADD3 UR5, UR5, UR9, URZ ;  /* 0x0000000905057290 */ /* 0x000fe2000fffe03f */
[C---:B------:R-:W-:Y:S01]  /*0160*/  IADD3 R37, R39.reuse, 0x20, RZ ;  /* 0x0000002027257810 */ /* 0x040fe20007ffe0ff */
[----:B------:R-:W-:Y:S01]  /*0170*/  UIADD3.X UR8, URZ, UR13, URZ, UP0, !UPT ;  /* 0x0000000d3f087290 */ /* 0x000fe200087fe43f */
[C---:B------:R-:W-:Y:S01]  /*0180*/  IADD3 R35, R39.reuse, 0x40, RZ ;  /* 0x0000004027237810 */ /* 0x040fe20007ffe0ff */
[----:B------:R-:W-:Y:S01]  /*0190*/  ULEA.HI UR9, UP0, UR5, UR4, URZ, 0x1 ;  /* 0x0000000405097291 */ /* 0x000fe2000f81083f */
[C---:B------:R-:W-:Y:S01]  /*01a0*/  IADD3 R11, R39.reuse, 0x60, RZ ;  /* 0x00000060270b7810 */ /* 0x040fe20007ffe0ff */
[----:B------:R-:W-:Y:S01]  /*01b0*/  HFMA2.MMA R60, -RZ, RZ, 0, 0 ;  /* 0x00000000ff3c7435 */ /* 0x000fe200000001ff */
[C---:B------:R-:W-:Y:S01]  /*01c0*/  IADD3 R0, R39.reuse, 0x80, RZ ;  /* 0x0000008027007810 */ /* 0x040fe20007ffe0ff */
[----:B------:R-:W-:Y:S01]  /*01d0*/  UIADD3.X UR5, URZ, UR5, URZ, UP0, !UPT ;  /* 0x000000053f057290 */ /* 0x000fe200087fe43f */
[----:B------:R-:W-:Y:S01]  /*01e0*/  IADD3 R2, R39, 0xa0, RZ ;  /* 0x000000a027027810 */ /* 0x000fe20007ffe0ff */
[----:B------:R-:W-:Y:S01]  /*01f0*/  USHF.R.S64 UR10, UR10, 0x1, UR8 ;  /* 0x000000010a0a7899 */ /* 0x000fe20008001008 */
[----:B------:R-:W-:Y:S01]  /*0200*/  ISETP.LT.U32.AND P6, PT, R37, c[0x0][0x1e0], PT ;  /* 0x0000780025007a0c */ /* 0x000fe20003fc1070 */
[----:B------:R-:W-:Y:S01]  /*0210*/  USHF.R.S64 UR9, UR9, 0x1, UR5 ;  /* 0x0000000109097899 */ /* 0x000fe20008001005 */
[----:B------:R-:W-:Y:S01]  /*0220*/  SHF.R.S32.HI R36, RZ, 0x1f, R37 ;  /* 0x0000001fff247819 */ /* 0x000fe20000011425 */
[----:B------:R-:W-:Y:S01]  /*0230*/  USHF.R.S32.HI UR8, URZ, 0x1, UR8 ;  /* 0x000000013f087899 */ /* 0x000fe20008011408 */
[----:B------:R-:W-:Y:S01]  /*0240*/  ISETP.LT.U32.AND P5, PT, R39, c[0x0][0x1e0], PT ;  /* 0x0000780027007a0c */ /* 0x000fe20003fa1070 */
[----:B------:R-:W-:Y:S01]  /*0250*/  USHF.R.S32.HI UR5, URZ, 0x1, UR5 ;  /* 0x000000013f057899 */ /* 0x000fe20008011405 */
[----:B------:R-:W-:Y:S01]  /*0260*/  SHF.R.S32.HI R38, RZ, 0x1f, R39 ;  /* 0x0000001fff267819 */ /* 0x000fe20000011427 */
[----:B------:R-:W-:Y:S01]  /*0270*/  IMAD R61, R42, c[0x0][0x10], R41 ;  /* 0x000004002a3d7a24 */ /* 0x000fe200078e0229 */
[----:B------:R-:W-:Y:S01]  /*0280*/  ISETP.LT.U32.AND P4, PT, R35, c[0x0][0x1e0], PT ;  /* 0x0000780023007a0c */ /* 0x000fe20003f81070 */
[----:B------:R-:W-:Y:S01]  /*0290*/  ULDC UR11, c[0x0][0xc] ;  /* 0x00000300000b7ab9 */ /* 0x000fe20000000800 */
[----:B------:R-:W-:Y:S01]  /*02a0*/  ISETP.LT.U32.AND P3, PT, R11, c[0x0][0x1e0], PT ;  /* 0x000078000b007a0c */ /* 0x000fe20003f61070 */
[----:B------:R-:W-:Y:S01]  /*02b0*/  ULOP3.LUT UR7, UR7, UR11, URZ, 0xc0, !UPT ;  /* 0x0000000b07077292 */ /* 0x000fe2000f8ec03f */
[----:B------:R-:W-:Y:S01]  /*02c0*/  ISETP.LT.U32.AND P2, PT, R0, c[0x0][0x1e0], PT ;  /* 0x0000780000007a0c */ /* 0x000fe20003f41070 */
[----:B------:R-:W-:Y:S01]  /*02d0*/  USHF.L.U64.HI UR8, UR10, 0x2, UR8 ;  /* 0x000000020a087899 */ /* 0x000fe20008010208 */
[----:B------:R-:W-:Y:S01]  /*02e0*/  SHF.R.S32.HI R34, RZ, 0x1f, R35 ;  /* 0x0000001fff227819 */ /* 0x000fe20000011423 */
[----:B------:R-:W-:Y:S01]  /*02f0*/  USHF.L.U64.HI UR5, UR9, 0x2, UR5 ;  /* 0x0000000209057899 */ /* 0x000fe20008010205 */
[----:B------:R-:W-:Y:S01]  /*0300*/  SHF.R.S32.HI R4, RZ, 0x1f, R11 ;  /* 0x0000001fff047819 */ /* 0x000fe2000001140b */
[----:B------:R-:W-:Y:S01]  /*0310*/  ULDC.U8 UR13, c[0x0][0x1f4] ;  /* 0x00007d00000d7ab9 */ /* 0x000fe20000000000 */
[----:B------:R-:W-:-:S02]  /*0320*/  SHF.R.S32.HI R5, RZ, 0x1f, R0 ;  /* 0x0000001fff057819 */ /* 0x000fc40000011400 */
[C---:B------:R-:W-:Y:S02]  /*0330*/  IADD3 R3, R39.reuse, 0xc0, RZ ;  /* 0x000000c027037810 */ /* 0x040fe40007ffe0ff */
[----:B------:R-:W-:Y:S02]  /*0340*/  ISETP.LT.U32.AND P0, PT, R2, c[0x0][0x1e0], PT ;  /* 0x0000780002007a0c */ /* 0x000fe40003f01070 */
[----:B------:R-:W-:Y:S02]  /*0350*/  SHF.R.S32.HI R6, RZ, 0x1f, R2 ;  /* 0x0000001fff067819 */ /* 0x000fe40000011402 */
[----:B------:R-:W-:Y:S02]  /*0360*/  ISETP.LT.AND.EX P6, PT, R36, c[0x0][0x1e4], !P1, P6 ;  /* 0x0000790024007a0c */ /* 0x000fe40004fc1360 */
[----:B------:R-:W-:Y:S02]  /*0370*/  IADD3 R7, R39, 0xe0, RZ ;  /* 0x000000e027077810 */ /* 0x000fe40007ffe0ff */
[----:B------:R-:W-:-:S02]  /*0380*/  ISETP.LT.AND.EX P5, PT, R38, c[0x0][0x1e4], !P1, P5 ;  /* 0x0000790026007a0c */ /* 0x000fc40004fa1350 */
[----:B------:R-:W-:Y:S02]  /*0390*/  ISETP.LT.AND.EX P4, PT, R34, c[0x0][0x1e4], !P1, P4 ;  /* 0x0000790022007a0c */ /* 0x000fe40004f81340 */
[----:B------:R-:W-:Y:S02]  /*03a0*/  ISETP.LT.AND.EX P3, PT, R4, c[0x0][0x1e4], !P1, P3 ;  /* 0x0000790004007a0c */ /* 0x000fe40004f61330 */
[----:B------:R-:W-:Y:S02]  /*03b0*/  ISETP.LT.AND.EX P2, PT, R5, c[0x0][0x1e4], !P1, P2 ;  /* 0x0000790005007a0c */ /* 0x000fe40004f41320 */
[----:B------:R-:W-:Y:S02]  /*03c0*/  P2R R63, PR, RZ, 0x40 ;  /* 0x00000040ff3f7803 */ /* 0x000fe40000000000 */
[----:B------:R-:W-:Y:S02]  /*03d0*/  ISETP.LT.AND.EX P1, PT, R6, c[0x0][0x1e4], !P1, P0 ;  /* 0x0000790006007a0c */ /* 0x000fe40004f21300 */
[----:B------:R-:W-:-:S02]  /*03e0*/  MOV R59, R41 ;  /* 0x00000029003b7202 */ /* 0x000fc40000000f00 */
[----:B------:R-:W-:Y:S02]  /*03f0*/  SHF.R.S32.HI R8, RZ, 0x5, R8 ;  /* 0x00000005ff087819 */ /* 0x000fe40000011408 */
[----:B------:R-:W-:Y:S02]  /*0400*/  SHF.R.S32.HI R9, RZ, 0x1f, R3 ;  /* 0x0000001fff097819 */ /* 0x000fe40000011403 */
[----:B0-----:R-:W-:Y:S02]  /*0410*/  SHF.R.S32.HI R10, RZ, 0x1f, R7 ;  /* 0x0000001fff0a7819 */ /* 0x001fe40000011407 */
.L_x_122:
[----:B------:R-:W-:Y:S01]  /*0420*/  IABS R17, c[0x0][0x1f0] ;  /* 0x00007c0000117a13 */ /* 0x000fe20000000000 */
[----:B------:R-:W-:Y:S01]  /*0430*/  @P4 IMAD R20, R34, c[0x0][0x1d8], RZ ;  /* 0x0000760022144a24 */ /* 0x000fe200078e02ff */
[----:B------:R-:W-:Y:S01]  /*0440*/  ISETP.NE.AND P6, PT, R63, RZ, PT ;  /* 0x000000ff3f00720c */ /* 0x000fe20003fc5270 */
[----:B------:R-:W-:Y:S01]  /*0450*/  CS2R R44, SRZ ;  /* 0x00000000002c7805 */ /* 0x000fe2000001ff00 */
[----:B0-----:R-:W0:Y:S01]  /*0460*/  I2F.RP R14, R17 ;  /* 0x00000011000e7306 */ /* 0x001e220000209400 */
[----:B------:R-:W-:-:S07]  /*0470*/  @P4 IMAD R21, R35, c[0x0][0x1dc], R20 ;  /* 0x0000770023154a24 */ /* 0x000fce00078e0214 */
[----:B0-----:R-:W0:Y:S02]  /*0480*/  MUFU.RCP R14, R14 ;  /* 0x0000000e000e7308 */ /* 0x001e240000001000 */
[----:B0-----:R-:W-:-:S06]  /*0490*/  IADD3 R12, R14, 0xffffffe, RZ ;  /* 0x0ffffffe0e0c7810 */ /* 0x001fcc0007ffe0ff */
[----:B------:R0:W1:Y:S02]  /*04a0*/  F2I.FTZ.U32.TRUNC.NTZ R13, R12 ;  /* 0x0000000c000d7305 */ /* 0x000064000021f000 */
[----:B0-----:R-:W-:Y:S02]  /*04b0*/  MOV R12, RZ ;  /* 0x000000ff000c7202 */ /* 0x001fe40000000f00 */
[----:B-1----:R-:W-:-:S05]  /*04c0*/  IADD3 R16, RZ, -R13, RZ ;  /* 0x8000000dff107210 */ /* 0x002fca0007ffe0ff */
[----:B------:R-:W-:Y:S01]  /*04d0*/  IMAD R15, R16, R17, RZ ;  /* 0x00000011100f7224 */ /* 0x000fe200078e02ff */
[----:B------:R-:W-:-:S03]  /*04e0*/  IABS R16, R59 ;  /* 0x0000003b00107213 */ /* 0x000fc60000000000 */
[----:B------:R-:W-:Y:S01]  /*04f0*/  IMAD.HI.U32 R13, R13, R15, R12 ;  /* 0x0000000f0d0d7227 */ /* 0x000fe200078e000c */
[----:B------:R-:W-:-:S05]  /*0500*/  LOP3.LUT R12, R59, c[0x0][0x1f0], RZ, 0x3c, !PT ;  /* 0x00007c003b0c7a12 */ /* 0x000fca00078e3cff */
[----:B------:R-:W-:-:S05]  /*0510*/  IMAD.HI.U32 R13, R13, R16, RZ ;  /* 0x000000100d0d7227 */ /* 0x000fca00078e00ff */
[----:B------:R-:W-:-:S05]  /*0520*/  IADD3 R14, -R13, RZ, RZ ;  /* 0x000000ff0d0e7210 */ /* 0x000fca0007ffe1ff */
[----:B------:R-:W-:-:S05]  /*0530*/  IMAD R14, R17, R14, R16 ;  /* 0x0000000e110e7224 */ /* 0x000fca00078e0210 */
[----:B------:R-:W-:-:S13]  /*0540*/  ISETP.GT.U32.AND P0, PT, R17, R14, PT ;  /* 0x0000000e1100720c */ /* 0x000fda0003f04070 */
[-C--:B------:R-:W-:Y:S02]  /*0550*/  @!P0 IADD3 R14, R14, -R17.reuse, RZ ;  /* 0x800000110e0e8210 */ /* 0x080fe40007ffe0ff */
[----:B------:R-:W-:Y:S02]  /*0560*/  @!P0 IADD3 R13, R13, 0x1, RZ ;  /* 0x000000010d0d8810 */ /* 0x000fe40007ffe0ff */
[----:B------:R-:W-:Y:S02]  /*0570*/  ISETP.GT.U32.AND P0, PT, R17, R14, PT ;  /* 0x0000000e1100720c */ /* 0x000fe40003f04070 */
[----:B------:R-:W-:-:S04]  /*0580*/  IADD3 R15, R14, -R17, RZ ;  /* 0x800000110e0f7210 */ /* 0x000fc80007ffe0ff */
[----:B------:R-:W-:Y:S02]  /*0590*/  SEL R15, R15, R14, !P0 ;  /* 0x0000000e0f0f7207 */ /* 0x000fe40004000000 */
[----:B------:R-:W-:Y:S02]  /*05a0*/  ISETP.GE.U32.AND P0, PT, R14, R17, PT ;  /* 0x000000110e00720c */ /* 0x000fe40003f06070 */
[----:B------:R-:W-:-:S04]  /*05b0*/  SHF.L.U32 R14, R62, 0x1, RZ ;  /* 0x000000013e0e7819 */ /* 0x000fc800000006ff */
[----:B------:R-:W-:-:S07]  /*05c0*/  LOP3.LUT R14, R14, 0x6, RZ, 0xc0, !PT ;  /* 0x000000060e0e7812 */ /* 0x000fce00078ec0ff */
[----:B------:R-:W-:Y:S02]  /*05d0*/  @P0 IADD3 R13, R13, 0x1, RZ ;  /* 0x000000010d0d0810 */ /* 0x000fe40007ffe0ff */
[----:B------:R-:W-:-:S13]  /*05e0*/  ISETP.GE.AND P0, PT, R59, RZ, PT ;  /* 0x000000ff3b00720c */ /* 0x000fda0003f06270 */
[----:B------:R-:W-:Y:S02]  /*05f0*/  @!P0 IADD3 R15, -R15, RZ, RZ ;  /* 0x000000ff0f0f8210 */ /* 0x000fe40007ffe1ff */
[----:B------:R-:W-:Y:S02]  /*0600*/  ISETP.GE.AND P0, PT, R12, RZ, PT ;  /* 0x000000ff0c00720c */ /* 0x000fe40003f06270 */
[----:B------:R-:W-:-:S11]  /*0610*/  LOP3.LUT R12, RZ, c[0x0][0x1f0], RZ, 0x33, !PT ;  /* 0x00007c00ff0c7a12 */ /* 0x000fd600078e33ff */
[----:B------:R-:W-:Y:S02]  /*0620*/  @!P0 IADD3 R13, -R13, RZ, RZ ;  /* 0x000000ff0d0d8210 */ /* 0x000fe40007ffe1ff */
[----:B------:R-:W-:-:S04]  /*0630*/  ISETP.NE.AND P0, PT, RZ, c[0x0][0x1f0], PT ;  /* 0x00007c00ff007a0c */ /* 0x000fc80003f05270 */
[C---:B------:R-:W-:Y:S02]  /*0640*/  SEL R65, R12.reuse, R15, !P0 ;  /* 0x0000000f0c417207 */ /* 0x040fe40004000000 */
[----:B------:R-:W-:Y:S02]  /*0650*/  SEL R13, R12, R13, !P0 ;  /* 0x0000000d0c0d7207 */ /* 0x000fe40004000000 */
[----:B------:R-:W-:Y:S01]  /*0660*/  LEA R16, R65, R14, 0x3 ;  /* 0x0000000e41107211 */ /* 0x000fe200078e18ff */
[----:B------:R-:W-:Y:S01]  /*0670*/  @P6 IMAD R14, R36, c[0x0][0x1d8], RZ ;  /* 0x00007600240e6a24 */ /* 0x000fe200078e02ff */
[----:B------:R-:W-:Y:S02]  /*0680*/  SHF.R.S32.HI R12, RZ, 0x1f, R13 ;  /* 0x0000001fff0c7819 */ /* 0x000fe4000001140d */
[----:B------:R-:W-:Y:S01]  /*0690*/  SHF.R.S32.HI R17, RZ, 0x1f, R16 ;  /* 0x0000001fff117819 */ /* 0x000fe20000011410 */
[----:B------:R-:W-:Y:S02]  /*06a0*/  @P6 IMAD R19, R37, c[0x0][0x1dc], R14 ;  /* 0x0000770025136a24 */ /* 0x000fe400078e020e */
[----:B------:R-:W-:-:S02]  /*06b0*/  IMAD R12, R12, c[0x0][0x1e8], RZ ;  /* 0x00007a000c0c7a24 */ /* 0x000fc400078e02ff */
[----:B------:R-:W-:-:S04]  /*06c0*/  IMAD.WIDE.U32 R66, R13, c[0x0][0x1e8], R16 ;  /* 0x00007a000d427a25 */ /* 0x000fc800078e0010 */
[----:B------:R-:W-:Y:S01]  /*06d0*/  IMAD R69, R13, c[0x0][0x1ec], R12 ;  /* 0x00007b000d457a24 */ /* 0x000fe200078e020c */
[-C--:B------:R-:W-:Y:S01]  /*06e0*/  @P5 MOV R68, R66.reuse ;  /* 0x0000004200445202 */ /* 0x080fe20000000f00 */
[----:B------:R-:W-:Y:S01]  /*06f0*/  @P5 IMAD R12, R38, c[0x0][0x1d8], RZ ;  /* 0x00007600260c5a24 */ /* 0x000fe200078e02ff */
[----:B------:R-:W-:Y:S02]  /*0700*/  @P6 MOV R14, R66 ;  /* 0x00000042000e6202 */ /* 0x000fe40000000f00 */
[----:B------:R-:W-:Y:S01]  /*0710*/  IADD3 R69, R67, R69, RZ ;  /* 0x0000004543457210 */ /* 0x000fe20007ffe0ff */
[----:B------:R-:W-:-:S04]  /*0720*/  @P5 IMAD R15, R39, c[0x0][0x1dc], R12 ;  /* 0x00007700270f5a24 */ /* 0x000fc800078e020c */
[----:B------:R-:W-:-:S05]  /*0730*/  @P5 IMAD.WIDE.U32 R12, R39, c[0x0][0x1d8], R68 ;  /* 0x00007600270c5a25 */ /* 0x000fca00078e0044 */
[----:B------:R-:W-:Y:S02]  /*0740*/  @P5 IADD3 R13, R13, R15, RZ ;  /* 0x0000000f0d0d5210 */ /* 0x000fe40007ffe0ff */
[----:B------:R-:W-:Y:S02]  /*0750*/  @P6 MOV R15, R69 ;  /* 0x00000045000f6202 */ /* 0x000fe40000000f00 */
[C---:B------:R-:W-:Y:S02]  /*0760*/  @P5 SHF.L.U32 R54, R12.reuse, 0x1, RZ ;  /* 0x000000010c365819 */ /* 0x040fe400000006ff */
[----:B------:R-:W-:Y:S01]  /*0770*/  @P5 SHF.L.U64.HI R18, R12, 0x1, R13 ;  /* 0x000000010c125819 */ /* 0x000fe2000001020d */
[----:B------:R-:W-:Y:S01]  /*0780*/  @P6 IMAD.WIDE.U32 R14, R37, c[0x0][0x1d8], R14 ;  /* 0x00007600250e6a25 */ /* 0x000fe200078e000e */
[----:B------:R-:W-:Y:S02]  /*0790*/  @P5 IADD3 R52, P0, R54, c[0x0][0x180], RZ ;  /* 0x0000600036345a10 */ /* 0x000fe40007f1e0ff */
[----:B------:R-:W-:-:S02]  /*07a0*/  @P4 MOV R12, R66 ;  /* 0x00000042000c4202 */ /* 0x000fc40000000f00 */
[----:B------:R-:W-:Y:S02]  /*07b0*/  @P4 MOV R13, R69 ;  /* 0x00000045000d4202 */ /* 0x000fe40000000f00 */
[----:B------:R-:W-:Y:S02]  /*07c0*/  @P5 IADD3.X R53, R18, c[0x0][0x184], RZ, P0, !PT ;  /* 0x0000610012355a10 */ /* 0x000fe400007fe4ff */
[----:B------:R-:W-:Y:S01]  /*07d0*/  @P5 IADD3 R54, P0, R54, c[0x0][0x178], RZ ;  /* 0x00005e0036365a10 */ /* 0x000fe20007f1e0ff */
[----:B------:R-:W-:Y:S01]  /*07e0*/  @P4 IMAD.WIDE.U32 R12, R35, c[0x0][0x1d8], R12 ;  /* 0x00007600230c4a25 */ /* 0x000fe200078e000c */
[----:B------:R-:W-:Y:S02]  /*07f0*/  @P6 IADD3 R19, R15, R19, RZ ;  /* 0x000000130f136210 */ /* 0x000fe40007ffe0ff */
[----:B------:R-:W-:Y:S02]  /*0800*/  @P6 SHF.L.U32 R50, R14, 0x1, RZ ;  /* 0x000000010e326819 */ /* 0x000fe400000006ff */
[----:B------:R-:W-:-:S02]  /*0810*/  @P5 IADD3.X R55, R18, c[0x0][0x17c], RZ, P0, !PT ;  /* 0x00005f0012375a10 */ /* 0x000fc400007fe4ff */
[----:B------:R-:W-:Y:S01]  /*0820*/  @P6 SHF.L.U64.HI R19, R14, 0x1, R19 ;  /* 0x000000010e136819 */ /* 0x000fe20000010213 */
[----:B------:R-:W-:Y:S01]  /*0830*/  @P3 IMAD R14, R4, c[0x0][0x1d8], RZ ;  /* 0x00007600040e3a24 */ /* 0x000fe200078e02ff */
[----:B------:R-:W-:Y:S02]  /*0840*/  @P6 IADD3 R48, P0, R50, c[0x0][0x180], RZ ;  /* 0x0000600032306a10 */ /* 0x000fe40007f1e0ff */
[----:B------:R-:W-:Y:S01]  /*0850*/  @P4 IADD3 R13, R13, R21, RZ ;  /* 0x000000150d0d4210 */ /* 0x000fe20007ffe0ff */
[----:B------:R-:W-:Y:S01]  /*0860*/  @P3 IMAD R21, R11, c[0x0][0x1dc], R14 ;  /* 0x000077000b153a24 */ /* 0x000fe200078e020e */
[----:B------:R-:W-:Y:S02]  /*0870*/  @P6 IADD3.X R49, R19, c[0x0][0x184], RZ, P0, !PT ;  /* 0x0000610013316a10 */ /* 0x000fe400007fe4ff */
[----:B------:R-:W-:Y:S01]  /*0880*/  @P4 SHF.L.U64.HI R18, R12, 0x1, R13 ;  /* 0x000000010c124819 */ /* 0x000fe2000001020d */
[----:B------:R-:W-:Y:S01]  /*0890*/  @P2 IMAD R13, R5, c[0x0][0x1d8], RZ ;  /* 0x00007600050d2a24 */ /* 0x000fe200078e02ff */
[----:B------:R-:W-:-:S02]  /*08a0*/  @P6 IADD3 R50, P0, R50, c[0x0][0x178], RZ ;  /* 0x00005e0032326a10 */ /* 0x000fc40007f1e0ff */
[----:B------:R-:W-:Y:S01]  /*08b0*/  @P4 SHF.L.U32 R32, R12, 0x1, RZ ;  /* 0x000000010c204819 */ /* 0x000fe200000006ff */
[----:B------:R-:W-:Y:S01]  /*08c0*/  @P2 IMAD R23, R0, c[0x0][0x1dc], R13 ;  /* 0x0000770000172a24 */ /* 0x000fe200078e020d */
[-C--:B------:R-:W-:Y:S02]  /*08d0*/  @P3 MOV R14, R66.reuse ;  /* 0x00000042000e3202 */ /* 0x080fe40000000f00 */
[----:B------:R-:W-:Y:S02]  /*08e0*/  @P3 MOV R15, R69 ;  /* 0x00000045000f3202 */ /* 0x000fe40000000f00 */
[----:B------:R-:W-:Y:S01]  /*08f0*/  @P6 IADD3.X R51, R19, c[0x0][0x17c], RZ, P0, !PT ;  /* 0x00005f0013336a10 */ /* 0x000fe200007fe4ff */
[----:B------:R-:W-:Y:S01]  /*0900*/  @P1 IMAD R19, R6, c[0x0][0x1d8], RZ ;  /* 0x0000760006131a24 */ /* 0x000fe200078e02ff */
[----:B------:R-:W-:Y:S01]  /*0910*/  @P4 IADD3 R46, P0, R32, c[0x0][0x180], RZ ;  /* 0x00006000202e4a10 */ /* 0x000fe20007f1e0ff */
[----:B------:R-:W-:Y:S01]  /*0920*/  @P3 IMAD.WIDE.U32 R14, R11, c[0x0][0x1d8], R14 ;  /* 0x000076000b0e3a25 */ /* 0x000fe200078e000e */
[----:B------:R-:W-:-:S02]  /*0930*/  @P2 MOV R12, R66 ;  /* 0x00000042000c2202 */ /* 0x000fc40000000f00 */
[----:B------:R-:W-:Y:S01]  /*0940*/  @P2 MOV R13, R69 ;  /* 0x00000045000d2202 */ /* 0x000fe20000000f00 */
[----:B------:R-:W-:Y:S01]  /*0950*/  @P1 IMAD R19, R2, c[0x0][0x1dc], R19 ;  /* 0x0000770002131a24 */ /* 0x000fe200078e0213 */
[----:B------:R-:W-:Y:S02]  /*0960*/  @P4 IADD3.X R47, R18, c[0x0][0x184], RZ, P0, !PT ;  /* 0x00006100122f4a10 */ /* 0x000fe400007fe4ff */
[----:B------:R-:W-:Y:S01]  /*0970*/  @P4 IADD3 R32, P0, R32, c[0x0][0x178], RZ ;  /* 0x00005e0020204a10 */ /* 0x000fe20007f1e0ff */
[----:B------:R-:W-:Y:S01]  /*0980*/  @P2 IMAD.WIDE.U32 R12, R0, c[0x0][0x1d8], R12 ;  /* 0x00007600000c2a25 */ /* 0x000fe200078e000c */
[----:B------:R-:W-:Y:S02]  /*0990*/  @P3 IADD3 R15, R15, R21, RZ ;  /* 0x000000150f0f3210 */ /* 0x000fe40007ffe0ff */
[----:B------:R-:W-:Y:S02]  /*09a0*/  @P3 SHF.L.U32 R28, R14, 0x1, RZ ;  /* 0x000000010e1c3819 */ /* 0x000fe400000006ff */
[----:B------:R-:W-:-:S02]  /*09b0*/  @P4 IADD3.X R33, R18, c[0x0][0x17c], RZ, P0, !PT ;  /* 0x00005f0012214a10 */ /* 0x000fc400007fe4ff */
[----:B------:R-:W-:Y:S02]  /*09c0*/  @P3 SHF.L.U64.HI R15, R14, 0x1, R15 ;  /* 0x000000010e0f3819 */ /* 0x000fe4000001020f */
[----:B------:R-:W-:Y:S02]  /*09d0*/  @P3 IADD3 R30, P0, R28, c[0x0][0x180], RZ ;  /* 0x000060001c1e3a10 */ /* 0x000fe40007f1e0ff */
[----:B------:R-:W-:Y:S02]  /*09e0*/  @P2 IADD3 R13, R13, R23, RZ ;  /* 0x000000170d0d2210 */ /* 0x000fe40007ffe0ff */
[----:B------:R-:W-:Y:S02]  /*09f0*/  @P3 IADD3.X R31, R15, c[0x0][0x184], RZ, P0, !PT ;  /* 0x000061000f1f3a10 */ /* 0x000fe400007fe4ff */
[C---:B------:R-:W-:Y:S02]  /*0a00*/  @P2 SHF.L.U32 R24, R12.reuse, 0x1, RZ ;  /* 0x000000010c182819 */ /* 0x040fe400000006ff */
[----:B------:R-:W-:-:S02]  /*0a10*/  @P2 SHF.L.U64.HI R14, R12, 0x1, R13 ;  /* 0x000000010c0e2819 */ /* 0x000fc4000001020d */
[----:B------:R-:W-:Y:S02]  /*0a20*/  @P3 IADD3 R28, P0, R28, c[0x0][0x178], RZ ;  /* 0x00005e001c1c3a10 */ /* 0x000fe40007f1e0ff */
[----:B------:R-:W-:Y:S02]  /*0a30*/  @P1 MOV R12, R66 ;  /* 0x00000042000c1202 */ /* 0x000fe40000000f00 */
[----:B------:R-:W-:Y:S02]  /*0a40*/  @P1 MOV R13, R69 ;  /* 0x00000045000d1202 */ /* 0x000fe40000000f00 */
[----:B------:R-:W-:Y:S02]  /*0a50*/  @P3 IADD3.X R29, R15, c[0x0][0x17c], RZ, P0, !PT ;  /* 0x00005f000f1d3a10 */ /* 0x000fe400007fe4ff */
[----:B------:R-:W-:Y:S01]  /*0a60*/  @P2 IADD3 R26, P0, R24, c[0x0][0x180], RZ ;  /* 0x00006000181a2a10 */ /* 0x000fe20007f1e0ff */
[----:B------:R-:W-:Y:S01]  /*0a70*/  @P1 IMAD.WIDE.U32 R12, R2, c[0x0][0x1d8], R12 ;  /* 0x00007600020c1a25 */ /* 0x000fe200078e000c */
[----:B------:R-:W-:-:S02]  /*0a80*/  SHF.R.U32.HI R15, RZ, 0x2, R62 ;  /* 0x00000002ff0f7819 */ /* 0x000fc4000001163e */
[----:B------:R-:W-:Y:S02]  /*0a90*/  @P2 IADD3.X R27, R14, c[0x0][0x184], RZ, P0, !PT ;  /* 0x000061000e1b2a10 */ /* 0x000fe400007fe4ff */
[----:B------:R-:W-:Y:S01]  /*0aa0*/  @P2 IADD3 R24, P0, R24, c[0x0][0x178], RZ ;  /* 0x00005e0018182a10 */ /* 0x000fe20007f1e0ff */
[----:B------:R-:W-:Y:S01]  /*0ab0*/  IMAD R18, R42, c[0x0][0x1fc], R15 ;  /* 0x00007f002a127a24 */ /* 0x000fe200078e020f */
[----:B------:R-:W-:Y:S02]  /*0ac0*/  @P1 IADD3 R13, R13, R19, RZ ;  /* 0x000000130d0d1210 */ /* 0x000fe40007ffe0ff */
[----:B------:R-:W-:Y:S02]  /*0ad0*/  @P1 SHF.L.U32 R20, R12, 0x1, RZ ;  /* 0x000000010c141819 */ /* 0x000fe400000006ff */
[----:B------:R-:W-:Y:S02]  /*0ae0*/  @P2 IADD3.X R25, R14, c[0x0][0x17c], RZ, P0, !PT ;  /* 0x00005f000e192a10 */ /* 0x000fe400007fe4ff */
[----:B------:R-:W-:-:S02]  /*0af0*/  @P1 SHF.L.U64.HI R13, R12, 0x1, R13 ;  /* 0x000000010c0d1819 */ /* 0x000fc4000001020d */
[----:B------:R-:W-:Y:S02]  /*0b00*/  @P1 IADD3 R22, P0, R20, c[0x0][0x180], RZ ;  /* 0x0000600014161a10 */ /* 0x000fe40007f1e0ff */
[----:B------:R-:W-:Y:S02]  /*0b10*/  IADD3 R12, R18, 0xc0, RZ ;  /* 0x000000c0120c7810 */ /* 0x000fe40007ffe0ff */
[----:B------:R-:W-:Y:S02]  /*0b20*/  @P1 IADD3.X R23, R13, c[0x0][0x184], RZ, P0, !PT ;  /* 0x000061000d171a10 */ /* 0x000fe400007fe4ff */
[----:B------:R-:W-:-:S04]  /*0b30*/  @P1 IADD3 R20, P0, R20, c[0x0][0x178], RZ ;  /* 0x00005e0014141a10 */ /* 0x000fc80007f1e0ff */
[----:B------:R-:W-:Y:S02]  /*0b40*/  @P1 IADD3.X R21, R13, c[0x0][0x17c], RZ, P0, !PT ;  /* 0x00005f000d151a10 */ /* 0x000fe400007fe4ff */
[----:B------:R-:W-:Y:S02]  /*0b50*/  ISETP.GE.U32.AND P0, PT, R12, c[0x0][0x1e0], PT ;  /* 0x000078000c007a0c */ /* 0x000fe40003f06070 */
[----:B------:R-:W-:-:S04]  /*0b60*/  SHF.R.S32.HI R12, RZ, 0x1f, R12 ;  /* 0x0000001fff0c7819 */ /* 0x000fc8000001140c */
[----:B------:R-:W-:-:S04]  /*0b70*/  ISETP.GE.AND.EX P0, PT, R12, c[0x0][0x1e4], PT, P0 ;  /* 0x000079000c007a0c */ /* 0x000fc80003f06300 */
[----:B------:R-:W-:-:S13]  /*0b80*/  ISETP.LT.U32.AND P0, PT, R62, 0x80, !P0 ;  /* 0x000000803e00780c */ /* 0x000fda0004701070 */
[----:B------:R-:W-:Y:S01]  /*0b90*/  @P0 IMAD R12, R9, c[0x0][0x1d8], RZ ;  /* 0x00007600090c0a24 */ /* 0x000fe200078e02ff */
[----:B------:R-:W-:-:S03]  /*0ba0*/  @P0 MOV R13, R69 ;  /* 0x00000045000d0202 */ /* 0x000fc60000000f00 */
[----:B------:R-:W-:Y:S01]  /*0bb0*/  @P0 IMAD R15, R3, c[0x0][0x1dc], R12 ;  /* 0x00007700030f0a24 */ /* 0x000fe200078e020c */
[----:B------:R-:W-:-:S05]  /*0bc0*/  @P0 MOV R12, R66 ;  /* 0x00000042000c0202 */ /* 0x000fca0000000f00 */
[----:B------:R-:W-:-:S05]  /*0bd0*/  @P0 IMAD.WIDE.U32 R12, R3, c[0x0][0x1d8], R12 ;  /* 0x00007600030c0a25 */ /* 0x000fca00078e000c */
[----:B------:R-:W-:Y:S02]  /*0be0*/  @P0 IADD3 R15, R13, R15, RZ ;  /* 0x0000000f0d0f0210 */ /* 0x000fe40007ffe0ff */
[C---:B------:R-:W-:Y:S02]  /*0bf0*/  @P0 SHF.L.U32 R14, R12.reuse, 0x1, RZ ;  /* 0x000000010c0e0819 */ /* 0x040fe400000006ff */
[----:B------:R-:W-:Y:S02]  /*0c00*/  @P0 SHF.L.U64.HI R15, R12, 0x1, R15 ;  /* 0x000000010c0f0819 */ /* 0x000fe4000001020f */
[----:B------:R-:W-:-:S04]  /*0c10*/  @P0 IADD3 R12, P6, R14, c[0x0][0x180], RZ ;  /* 0x000060000e0c0a10 */ /* 0x000fc80007fde0ff */
[C---:B------:R-:W-:Y:S02]  /*0c20*/  @P0 IADD3.X R13, R15.reuse, c[0x0][0x184], RZ, P6, !PT ;  /* 0x000061000f0d0a10 */ /* 0x040fe400037fe4ff */
[----:B------:R-:W-:Y:S02]  /*0c30*/  @P0 IADD3 R14, P6, R14, c[0x0][0x178], RZ ;  /* 0x00005e000e0e0a10 */ /* 0x000fe40007fde0ff */
[----:B------:R-:W-:Y:S01]  /*0c40*/  IADD3 R18, R18, 0xe0, RZ ;  /* 0x000000e012127810 */ /* 0x000fe20007ffe0ff */
[----:B------:R0:W5:Y:S01]  /*0c50*/  @P0 LDG.E R45, [R12.64] ;  /* 0x0000000e0c2d0981 */ /* 0x000162000c1e1900 */
[----:B------:R-:W-:-:S05]  /*0c60*/  @P0 IADD3.X R15, R15, c[0x0][0x17c], RZ, P6, !PT ;  /* 0x00005f000f0f0a10 */ /* 0x000fca00037fe4ff */
[----:B------:R1:W5:Y:S01]  /*0c70*/  @P0 LDG.E R44, [R14.64] ;  /* 0x0000000e0e2c0981 */ /* 0x000362000c1e1900 */
[----:B------:R-:W-:Y:S02]  /*0c80*/  ISETP.GE.U32.AND P0, PT, R18, c[0x0][0x1e0], PT ;  /* 0x0000780012007a0c */ /* 0x000fe40003f06070 */
[----:B------:R-:W-:-:S04]  /*0c90*/  SHF.R.S32.HI R18, RZ, 0x1f, R18 ;  /* 0x0000001fff127819 */ /* 0x000fc80000011412 */
[----:B------:R-:W-:-:S04]  /*0ca0*/  ISETP.GE.AND.EX P0, PT, R18, c[0x0][0x1e4], PT, P0 ;  /* 0x0000790012007a0c */ /* 0x000fc80003f06300 */
[----:B------:R-:W-:-:S13]  /*0cb0*/  ISETP.LT.U32.AND P0, PT, R62, 0x80, !P0 ;  /* 0x000000803e00780c */ /* 0x000fda0004701070 */
[----:B0-----:R-:W-:Y:S01]  /*0cc0*/  @P0 MOV R12, R66 ;  /* 0x00000042000c0202 */ /* 0x001fe20000000f00 */
[----:B------:R-:W-:Y:S01]  /*0cd0*/  @P0 IMAD R18, R10, c[0x0][0x1d8], RZ ;  /* 0x000076000a120a24 */ /* 0x000fe200078e02ff */
[----:B------:R-:W-:-:S03]  /*0ce0*/  @P0 MOV R13, R69 ;  /* 0x00000045000d0202 */ /* 0x000fc60000000f00 */
[C---:B------:R-:W-:Y:S02]  /*0cf0*/  @P0 IMAD R19, R7.reuse, c[0x0][0x1dc], R18 ;  /* 0x0000770007130a24 */ /* 0x040fe400078e0212 */
[----:B------:R-:W-:-:S05]  /*0d00*/  @P0 IMAD.WIDE.U32 R12, R7, c[0x0][0x1d8], R12 ;  /* 0x00007600070c0a25 */ /* 0x000fca00078e000c */
[----:B------:R-:W-:Y:S02]  /*0d10*/  @P0 IADD3 R19, R13, R19, RZ ;  /* 0x000000130d130210 */ /* 0x000fe40007ffe0ff */
[C---:B------:R-:W-:Y:S02]  /*0d20*/  @P0 SHF.L.U32 R13, R12.reuse, 0x1, RZ ;  /* 0x000000010c0d0819 */ /* 0x040fe400000006ff */
[----:B------:R-:W-:Y:S02]  /*0d30*/  @P0 SHF.L.U64.HI R12, R12, 0x1, R19 ;  /* 0x000000010c0c0819 */ /* 0x000fe40000010213 */
[----:B------:R-:W-:-:S04]  /*0d40*/  @P0 IADD3 R18, P6, R13, c[0x0][0x180], RZ ;  /* 0x000060000d120a10 */ /* 0x000fc80007fde0ff */
[----:B------:R-:W-:Y:S02]  /*0d50*/  @P0 IADD3.X R19, R12, c[0x0][0x184], RZ, P6, !PT ;  /* 0x000061000c130a10 */ /* 0x000fe400037fe4ff */
[----:B-1----:R-:W-:-:S04]  /*0d60*/  @P0 IADD3 R14, P6, R13, c[0x0][0x178], RZ ;  /* 0x00005e000d0e0a10 */ /* 0x002fc80007fde0ff */
[----:B------:R-:W-:Y:S02]  /*0d70*/  @P0 IADD3.X R15, R12, c[0x0][0x17c], RZ, P6, !PT ;  /* 0x00005f000c0f0a10 */ /* 0x000fe400037fe4ff */
[----:B------:R-:W-:-:S05]  /*0d80*/  MOV R12, 0x8 ;  /* 0x00000008000c7802 */ /* 0x000fca0000000f00 */
[----:B------:R-:W-:-:S06]  /*0d90*/  IMAD.WIDE R12, R59, R12, c[0x0][0x198] ;  /* 0x000066003b0c7625 */ /* 0x000fcc00078e020c */
[----:B------:R-:W2:Y:S01]  /*0da0*/  LDG.E.64 R12, [R12.64] ;  /* 0x0000000e0c0c7981 */ /* 0x000ea2000c1e1b00 */
[----:B------:R-:W-:Y:S01]  /*0db0*/  ISETP.NE.AND P6, PT, R63, RZ, PT ;  /* 0x000000ff3f00720c */ /* 0x000fe20003fc5270 */
[----:B------:R-:W-:Y:S01]  /*0dc0*/  CS2R R56, SRZ ;  /* 0x0000000000387805 */ /* 0x000fe2000001ff00 */
[----:B------:R-:W-:-:S05]  /*0dd0*/  MOV R58, RZ ;  /* 0x000000ff003a7202 */ /* 0x000fca0000000f00 */
[----:B------:R0:W5:Y:S04]  /*0de0*/  @P5 LDG.E R57, [R52.64] ;  /* 0x0000000e34395981 */ /* 0x000168000c1e1900 */
[----:B------:R1:W5:Y:S04]  /*0df0*/  @P5 LDG.E R56, [R54.64] ;  /* 0x0000000e36385981 */ /* 0x000368000c1e1900 */
[----:B------:R3:W5:Y:S01]  /*0e00*/  @P6 LDG.E R58, [R48.64] ;  /* 0x0000000e303a6981 */ /* 0x000762000c1e1900 */
[----:B0-----:R-:W-:Y:S01]  /*0e10*/  CS2R R52, SRZ ;  /* 0x0000000000347805 */ /* 0x001fe2000001ff00 */
[----:B-1----:R-:W-:-:S05]  /*0e20*/  CS2R R54, SRZ ;  /* 0x0000000000367805 */ /* 0x002fca000001ff00 */
[----:B------:R0:W5:Y:S01]  /*0e30*/  @P4 LDG.E R53, [R46.64] ;  /* 0x0000000e2e354981 */ /* 0x000162000c1e1900 */
[----:B---3--:R-:W-:-:S03]  /*0e40*/  CS2R R48, SRZ ;  /* 0x0000000000307805 */ /* 0x008fc6000001ff00 */
[----:B------:R1:W5:Y:S04]  /*0e50*/  @P6 LDG.E R55, [R50.64] ;  /* 0x0000000e32376981 */ /* 0x000368000c1e1900 */
[----:B------:R3:W5:Y:S01]  /*0e60*/  @P4 LDG.E R52, [R32.64] ;  /* 0x0000000e20344981 */ /* 0x000762000c1e1900 */
[----:B0-----:R-:W-:-:S03]  /*0e70*/  CS2R R46, SRZ ;  /* 0x00000000002e7805 */ /* 0x001fc6000001ff00 */
[----:B------:R3:W5:Y:S01]  /*0e80*/  @P3 LDG.E R54, [R30.64] ;  /* 0x0000000e1e363981 */ /* 0x000762000c1e1900 */
[----:B-1----:R-:W-:-:S03]  /*0e90*/  CS2R R50, SRZ ;  /* 0x0000000000327805 */ /* 0x002fc6000001ff00 */
[----:B------:R3:W5:Y:S04]  /*0ea0*/  @P2 LDG.E R48, [R24.64] ;  /* 0x0000000e18302981 */ /* 0x000768000c1e1900 */
[----:B------:R3:W5:Y:S04]  /*0eb0*/  @P3 LDG.E R51, [R28.64] ;  /* 0x0000000e1c333981 */ /* 0x000768000c1e1900 */
[----:B------:R3:W5:Y:S04]  /*0ec0*/  @P1 LDG.E R47, [R20.64] ;  /* 0x0000000e142f1981 */ /* 0x000768000c1e1900 */
[----:B------:R0:W5:Y:S01]  /*0ed0*/  @P2 LDG.E R49, [R26.64] ;  /* 0x0000000e1a312981 */ /* 0x000162000c1e1900 */
[----:B------:R-:W-:-:S03]  /*0ee0*/  MOV R43, RZ ;  /* 0x000000ff002b7202 */ /* 0x000fc60000000f00 */
[----:B------:R3:W5:Y:S04]  /*0ef0*/  @P0 LDG.E R46, [R18.64] ;  /* 0x0000000e122e0981 */ /* 0x000768000c1e1900 */
[----:B------:R1:W5:Y:S04]  /*0f00*/  @P0 LDG.E R43, [R14.64] ;  /* 0x0000000e0e2b0981 */ /* 0x000368000c1e1900 */
[----:B------:R4:W5:Y:S01]  /*0f10*/  @P1 LDG.E R50, [R22.64] ;  /* 0x0000000e16321981 */ /* 0x000962000c1e1900 */
[----:B------:R-:W-:Y:S01]  /*0f20*/  UMOV UR11, 0x3f800000 ;  /* 0x3f800000000b7882 */ /* 0x000fe20000000000 */
[----:B------:R-:W-:Y:S01]  /*0f30*/  BSSY B0, `(.L_x_74) ;  /* 0x0000019000007945 */ /* 0x000fe20003800000 */
[----:B-1----:R-:W-:Y:S01]  /*0f40*/  CS2R R14, SRZ ;  /* 0x00000000000e7805 */ /* 0x002fe2000001ff00 */
[----:B--2---:R-:W0:Y:S02]  /*0f50*/  R2UR UR16, R12 ;  /* 0x000000000c1073c2 */ /* 0x004e2400000e0000 */
[----:B0-----:R-:W-:-:S05]  /*0f60*/  MOV R26, UR16 ;  /* 0x00000010001a7c02 */ /* 0x001fca0008000f00 */
[----:B------:R-:W-:-:S05]  /*0f70*/  FFMA.FTZ R13, -R26, UR16, R13 ;  /* 0x000000101a0d7c23 */ /* 0x000fca000801010d */
[----:B------:R-:W-:-:S13]  /*0f80*/  FSETP.GTU.FTZ.AND P0, PT, R13, RZ, PT ;  /* 0x000000ff0d00720b */ /* 0x000fda0003f1c000 */
[----:B------:R-:W-:Y:S01]  /*0f90*/  VOTEU.ANY UP0, P0 ;  /* 0x00000000003f7886 */ /* 0x000fe20000000100 */
[----:B------:R-:W-:-:S13]  /*0fa0*/  PLOP3.LUT P0, PT, PT, PT, UP0, 0x80, 0x0 ;  /* 0x000000000000781c */ /* 0x000fda0003f0f008 */
[----:B----4-:R-:W-:Y:S01]  /*0fb0*/  @P0 FADD.FTZ R22, R13, c[0x0][0x1a0] ;  /* 0x000068000d160621 */ /* 0x010fe20000010000 */
[----:B------:R-:W-:-:S13]  /*0fc0*/  PLOP3.LUT P0, PT, PT, PT, UP0, 0x80, 0x0 ;  /* 0x000000000000781c */ /* 0x000fda0003f0f008 */
[----:B------:R-:W0:Y:S01]  /*0fd0*/  @P0 MUFU.RSQ R22, R22 ;  /* 0x0000001600160308 */ /* 0x000e220000001400 */
[----:B------:R-:W-:-:S13]  /*0fe0*/  PLOP3.LUT P0, PT, PT, PT, UP0, 0x80, 0x0 ;  /* 0x000000000000781c */ /* 0x000fda0003f0f008 */
[----:B0-----:R3:W0:Y:S01]  /*0ff0*/  @P0 R2UR UR11, R22 ;  /* 0x00000000160b03c2 */ /* 0x00162200000e0000 */
[----:B------:R-:W-:Y:S01]  /*1000*/  ISETP.GT.U32.AND P0, PT, R62, 0x7f, PT ;  /* 0x0000007f3e00780c */ /* 0x000fe20003f04070 */
[----:B------:R-:W-:-:S12]  /*1010*/  CS2R R12, SRZ ;  /* 0x00000000000c7805 */ /* 0x000fd8000001ff00 */
[----:B------:R-:W-:Y:S05]  /*1020*/  @P0 BRA `(.L_x_75) ;  /* 0x0000009000000947 */ /* 0x000fea0003800000 */
[C---:B---3--:R-:W-:Y:S02]  /*1030*/  SHF.L.U32 R18, R16.reuse, 0x2, RZ ;  /* 0x0000000210127819 */ /* 0x048fe400000006ff */
[----:B------:R-:W-:Y:S02]  /*1040*/  SHF.L.U64.HI R17, R16, 0x2, R17 ;  /* 0x0000000210117819 */ /* 0x000fe40000010211 */
[----:B------:R-:W-:-:S04]  /*1050*/  IADD3 R12, P0, R18, c[0x0][0x188], RZ ;  /* 0x00006200120c7a10 */ /* 0x000fc80007f1e0ff */
[----:B------:R-:W-:Y:S02]  /*1060*/  IADD3.X R13, R17, c[0x0][0x18c], RZ, P0, !PT ;  /* 0x00006300110d7a10 */ /* 0x000fe400007fe4ff */
[----:B------:R-:W-:-:S04]  /*1070*/  ISETP.NE.AND P0, PT, RZ, UR13, PT ;  /* 0x0000000dff007c0c */ /* 0x000fc8000bf05270 */
[----:B------:R-:W5:Y:S09]  /*1080*/  LDG.E.64 R12, [R12.64] ;  /* 0x0000000e0c0c7981 */ /* 0x000f72000c1e1b00 */
[----:B------:R-:W-:-:S04]  /*1090*/  @P0 IADD3 R16, P6, R18, c[0x0][0x190], RZ ;  /* 0x0000640012100a10 */ /* 0x000fc80007fde0ff */
[----:B------:R-:W-:-:S05]  /*10a0*/  @P0 IADD3.X R17, R17, c[0x0][0x194], RZ, P6, !PT ;  /* 0x0000650011110a10 */ /* 0x000fca00037fe4ff */
[----:B------:R1:W5:Y:S04]  /*10b0*/  @P0 LDG.E.64 R14, [R16.64] ;  /* 0x0000000e100e0981 */ /* 0x000368000c1e1b00 */
.L_x_75:
[----:B---3--:R-:W-:Y:S05]  /*10c0*/  BSYNC B0 ;  /* 0x0000000000007941 */ /* 0x008fea0003800000 */
.L_x_74:
[----:B------:R-:W-:Y:S02]  /*10d0*/  ISETP.NE.AND P0, PT, RZ, UR13, PT ;  /* 0x0000000dff007c0c */ /* 0x000fe4000bf05270 */
[--C-:B-----5:R-:W-:Y:S02]  /*10e0*/  PRMT R20, RZ, 0x5410, R57.reuse ;  /* 0x00005410ff147816 */ /* 0x120fe40000000039 */
[----:B------:R-:W-:Y:S02]  /*10f0*/  PRMT R21, RZ, 0x7610, R57 ;  /* 0x00007610ff157816 */ /* 0x000fe40000000039 */
[--C-:B------:R-:W-:Y:S01]  /*1100*/  PRMT R23, RZ, 0x5410, R58.reuse ;  /* 0x00005410ff177816 */ /* 0x100fe2000000003a */
[----:B------:R-:W-:Y:S01]  /*1110*/  FADD.FTZ R20, R20, -UR16 ;  /* 0x8000001014147e21 */ /* 0x000fe20008010000 */
[----:B------:R-:W-:Y:S01]  /*1120*/  PRMT R22, RZ, 0x7610, R58 ;  /* 0x00007610ff167816 */ /* 0x000fe2000000003a */
[----:B------:R-:W-:Y:S01]  /*1130*/  FADD.FTZ R24, R21, -UR16 ;  /* 0x8000001015187e21 */ /* 0x000fe20008010000 */
[----:B-1----:R-:W-:Y:S01]  /*1140*/  P2R R16, PR, RZ, 0x1 ;  /* 0x00000001ff107803 */ /* 0x002fe20000000000 */
[----:B0-----:R-:W-:Y:S01]  /*1150*/  FMUL.FTZ R21, R20, UR11 ;  /* 0x0000000b14157c20 */ /* 0x001fe20008410000 */
[--C-:B------:R-:W-:Y:S01]  /*1160*/  PRMT R17, RZ, 0x5410, R56.reuse ;  /* 0x00005410ff117816 */ /* 0x100fe20000000038 */
[----:B------:R-:W-:Y:S01]  /*1170*/  FADD.FTZ R23, R23, -UR16 ;  /* 0x8000001017177e21 */ /* 0x000fe20008010000 */
        /* <DEDUP_REMOVED lines=16> */
[----:B0-----:R-:W-:Y:S02]  /*1280*/  FMUL.FTZ R17, R17, R28 ;  /* 0x0000001c11117220 */ /* 0x001fe40000410000 */
[----:B------:R-:W-:-:S04]  /*1290*/  FADD.FTZ R28, -R28, 1 ;  /* 0x3f8000001c1c7421 */ /* 0x000fc80000010100 */
[----:B------:R-:W-:Y:S02]  /*12a0*/  FFMA.FTZ R28, R25, R28, 1 ;  /* 0x3f800000191c7423 */ /* 0x000fe4000001001c */
[----:B-1----:R-:W-:Y:S02]  /*12b0*/  FADD.FTZ R33, -R31, 1 ;  /* 0x3f8000001f217421 */ /* 0x002fe40000010100 */
[----:B------:R-:W-:Y:S02]  /*12c0*/  FMUL.FTZ R18, R18, R31 ;  /* 0x0000001f12127220 */ /* 0x000fe40000410000 */
[----:B------:R-:W-:Y:S02]  /*12d0*/  FFMA.FTZ R33, R24, R33, 1 ;  /* 0x3f80000018217423 */ /* 0x000fe40000010021 */
[----:B------:R-:W-:Y:S02]  /*12e0*/  FMUL.FTZ R17, R17, R28 ;  /* 0x0000001c11117220 */ /* 0x000fe40000410000 */
[----:B------:R-:W-:-:S02]  /*12f0*/  FMUL.FTZ R18, R18, R33 ;  /* 0x0000002112127220 */ /* 0x000fc40000410000 */
.L_x_76:
[----:B------:R-:W-:Y:S02]  /*1300*/  FMUL.FTZ R26, R17, R12 ;  /* 0x0000000c111a7220 */ /* 0x000fe40000410000 */
[----:B------:R-:W-:-:S02]  /*1310*/  FFMA.FTZ R24, R21, R17, RZ ;  /* 0x0000001115187223 */ /* 0x000fc400000100ff */
[----:B------:R-:W-:Y:S02]  /*1320*/  FFMA.FTZ R21, R21, R26, RZ ;  /* 0x0000001a15157223 */ /* 0x000fe400000100ff */
[----:B------:R-:W-:Y:S02]  /*1330*/  FMUL.FTZ R23, R23, UR11 ;  /* 0x0000000b17177c20 */ /* 0x000fe40008410000 */
[----:B------:R-:W-:Y:S02]  /*1340*/  FMUL.FTZ R25, R18, R13 ;  /* 0x0000000d12197220 */ /* 0x000fe40000410000 */
[----:B------:R-:W-:Y:S02]  /*1350*/  FADD.FTZ R26, RZ, R26 ;  /* 0x0000001aff1a7221 */ /* 0x000fe40000010000 */
        /* <DEDUP_REMOVED lines=20> */
.L_x_77:
[----:B------:R-:W-:Y:S02]  /*14a0*/  FADD.FTZ R28, RZ, R17 ;  /* 0x00000011ff1c7221 */ /* 0x000fe40000010000 */
[----:B------:R-:W-:Y:S02]  /*14b0*/  FFMA.FTZ R17, R23, R19, R24 ;  /* 0x0000001317117223 */ /* 0x000fe40000010018 */
[C---:B------:R-:W-:Y:S02]  /*14c0*/  FFMA.FTZ R21, R20.reuse, R25, R21 ;  /* 0x0000001914157223 */ /* 0x040fe40000010015 */
[----:B------:R-:W-:Y:S02]  /*14d0*/  FMUL.FTZ R24, R19, R12 ;  /* 0x0000000c13187220 */ /* 0x000fe40000410000 */
[----:B------:R-:W-:Y:S01]  /*14e0*/  FADD.FTZ R29, R25, R26 ;  /* 0x0000001a191d7221 */ /* 0x000fe20000010000 */
[----:B------:R-:W-:Y:S01]  /*14f0*/  PRMT R26, RZ, 0x5410, R52 ;  /* 0x00005410ff1a7816 */ /* 0x000fe20000000034 */
[----:B------:R-:W-:-:S02]  /*1500*/  FFMA.FTZ R27, R20, R18, RZ ;  /* 0x00000012141b7223 */ /* 0x000fc400000100ff */
[----:B------:R-:W-:Y:S02]  /*1510*/  FADD.FTZ R25, RZ, R18 ;  /* 0x00000012ff197221 */ /* 0x000fe40000010000 */
[----:B------:R-:W-:Y:S02]  /*1520*/  FFMA.FTZ R23, R23, R24, R21 ;  /* 0x0000001817177223 */ /* 0x000fe40000010015 */
[----:B------:R-:W-:Y:S02]  /*1530*/  FMUL.FTZ R21, R16, R13 ;  /* 0x0000000d10157220 */ /* 0x000fe40000410000 */
[C---:B------:R-:W-:Y:S02]  /*1540*/  FFMA.FTZ R18, R22.reuse, R16, R27 ;  /* 0x0000001016127223 */ /* 0x040fe4000001001b */
[----:B------:R-:W-:Y:S01]  /*1550*/  FADD.FTZ R20, R25, R16 ;  /* 0x0000001019147221 */ /* 0x000fe20000010000 */
[----:B------:R-:W-:Y:S01]  /*1560*/  PRMT R16, RZ, 0x5410, R53 ;  /* 0x00005410ff107816 */ /* 0x000fe20000000035 */
[----:B------:R-:W-:Y:S01]  /*1570*/  FFMA.FTZ R22, R22, R21, R23 ;  /* 0x0000001516167223 */ /* 0x000fe20000010017 */
[----:B------:R-:W-:Y:S01]  /*1580*/  PRMT R23, RZ, 0x7610, R53 ;  /* 0x00007610ff177816 */ /* 0x000fe20000000035 */
[----:B------:R-:W-:-:S02]  /*1590*/  FADD.FTZ R19, R28, R19 ;  /* 0x000000131c137221 */ /* 0x000fc40000010000 */
[----:B------:R-:W-:Y:S02]  /*15a0*/  FADD.FTZ R16, R16, -UR16 ;  /* 0x8000001010107e21 */ /* 0x000fe40008010000 */
[----:B------:R-:W-:Y:S01]  /*15b0*/  FADD.FTZ R27, R23, -UR16 ;  /* 0x80000010171b7e21 */ /* 0x000fe20008010000 */
[----:B------:R-:W-:Y:S01]  /*15c0*/  PRMT R23, RZ, 0x7610, R52 ;  /* 0x00007610ff177816 */ /* 0x000fe20000000034 */
[----:B------:R-:W-:Y:S02]  /*15d0*/  FMUL.FTZ R25, R16, UR11 ;  /* 0x0000000b10197c20 */ /* 0x000fe40008410000 */
[----:B------:R-:W-:Y:S02]  /*15e0*/  FADD.FTZ R24, R29, R24 ;  /* 0x000000181d187221 */ /* 0x000fe40000010000 */
        /* <DEDUP_REMOVED lines=20> */
.L_x_78:
[----:B------:R-:W-:Y:S02]  /*1730*/  FMUL.FTZ R27, R26, R12 ;  /* 0x0000000c1a1b7220 */ /* 0x000fe40000410000 */
[----:B------:R-:W-:-:S02]  /*1740*/  FADD.FTZ R28, R21, R24 ;  /* 0x00000018151c7221 */ /* 0x000fc40000010000 */
[----:B------:R-:W-:Y:S02]  /*1750*/  FFMA.FTZ R24, R25, R27, R22 ;  /* 0x0000001b19187223 */ /* 0x000fe40000010016 */
[----:B------:R-:W-:Y:S02]  /*1760*/  FMUL.FTZ R21, R23, R13 ;  /* 0x0000000d17157220 */ /* 0x000fe40000410000 */
[----:B------:R-:W-:Y:S02]  /*1770*/  FADD.FTZ R20, R20, R23 ;  /* 0x0000001714147221 */ /* 0x000fe40000010000 */
[C---:B------:R-:W-:Y:S01]  /*1780*/  FFMA.FTZ R23, R16.reuse, R23, R18 ;  /* 0x0000001710177223 */ /* 0x040fe20000010012 */
[----:B------:R-:W-:Y:S01]  /*1790*/  PRMT R18, RZ, 0x7610, R54 ;  /* 0x00007610ff127816 */ /* 0x000fe20000000036 */
[----:B------:R-:W-:Y:S01]  /*17a0*/  FFMA.FTZ R24, R16, R21, R24 ;  /* 0x0000001510187223 */ /* 0x000fe20000010018 */
[----:B------:R-:W-:Y:S01]  /*17b0*/  PRMT R16, RZ, 0x5410, R54 ;  /* 0x00005410ff107816 */ /* 0x000fe20000000036 */
[----:B------:R-:W-:-:S02]  /*17c0*/  FADD.FTZ R22, R28, R27 ;  /* 0x0000001b1c167221 */ /* 0x000fc40000010000 */
[----:B------:R-:W-:Y:S01]  /*17d0*/  FADD.FTZ R27, R18, -UR16 ;  /* 0x80000010121b7e21 */ /* 0x000fe20008010000 */
[----:B------:R-:W-:Y:S01]  /*17e0*/  PRMT R18, RZ, 0x7610, R51 ;  /* 0x00007610ff127816 */ /* 0x000fe20000000033 */
[----:B------:R-:W-:Y:S02]  /*17f0*/  FADD.FTZ R16, R16, -UR16 ;  /* 0x8000001010107e21 */ /* 0x000fe40008010000 */
[----:B------:R-:W-:Y:S02]  /*1800*/  FFMA.FTZ R17, R25, R26, R17 ;  /* 0x0000001a19117223 */ /* 0x000fe40000010011 */
[----:B------:R-:W-:Y:S01]  /*1810*/  FADD.FTZ R19, R19, R26 ;  /* 0x0000001a13137221 */ /* 0x000fe20000010000 */
[----:B------:R-:W-:Y:S01]  /*1820*/  PRMT R26, RZ, 0x5410, R51 ;  /* 0x00005410ff1a7816 */ /* 0x000fe20000000033 */
        /* <DEDUP_REMOVED lines=20> */
[----:B------:R-:W-:-:S04]  /*1970*/  FMUL.FTZ R26, R26, R27 ;  /* 0x0000001b1a1a7220 */ /* 0x000fc80000410000 */
.L_x_79:
[----:B------:R-:W-:Y:S02]  /*1980*/  FMUL.FTZ R27, R26, R12 ;  /* 0x0000000c1a1b7220 */ /* 0x000fe40000410000 */
[----:B------:R-:W-:Y:S02]  /*1990*/  FADD.FTZ R28, R21, R22 ;  /* 0x00000016151c7221 */ /* 0x000fe40000010000 */
[----:B------:R-:W-:Y:S01]  /*19a0*/  FFMA.FTZ R22, R25, R27, R24 ;  /* 0x0000001b19167223 */ /* 0x000fe20000010018 */
[----:B------:R-:W-:Y:S01]  /*19b0*/  PRMT R24, RZ, 0x7610, R49 ;  /* 0x00007610ff187816 */ /* 0x000fe20000000031 */
[----:B------:R-:W-:Y:S02]  /*19c0*/  FMUL.FTZ R21, R18, R13 ;  /* 0x0000000d12157220 */ /* 0x000fe40000410000 */
[----:B------:R-:W-:-:S02]  /*19d0*/  FFMA.FTZ R23, R16, R18, R23 ;  /* 0x0000001210177223 */ /* 0x000fc40000010017 */
[----:B------:R-:W-:Y:S01]  /*19e0*/  FFMA.FTZ R22, R16, R21, R22 ;  /* 0x0000001510167223 */ /* 0x000fe20000010016 */
[----:B------:R-:W-:Y:S01]  /*19f0*/  PRMT R16, RZ, 0x5410, R49 ;  /* 0x00005410ff107816 */ /* 0x000fe20000000031 */
[----:B------:R-:W-:Y:S02]  /*1a00*/  FFMA.FTZ R17, R25, R26, R17 ;  /* 0x0000001a19117223 */ /* 0x000fe40000010011 */
[----:B------:R-:W-:Y:S02]  /*1a10*/  FADD.FTZ R24, R24, -UR16 ;  /* 0x8000001018187e21 */ /* 0x000fe40008010000 */
[----:B------:R-:W-:Y:S01]  /*1a20*/  FADD.FTZ R25, R16, -UR16 ;  /* 0x8000001010197e21 */ /* 0x000fe20008010000 */
[----:B------:R-:W-:Y:S01]  /*1a30*/  PRMT R16, RZ, 0x7610, R48 ;  /* 0x00007610ff107816 */ /* 0x000fe20000000030 */
[----:B------:R-:W-:Y:S01]  /*1a40*/  FADD.FTZ R19, R19, R26 ;  /* 0x0000001a13137221 */ /* 0x000fe20000010000 */
[----:B------:R-:W-:Y:S01]  /*1a50*/  PRMT R26, RZ, 0x5410, R48 ;  /* 0x00005410ff1a7816 */ /* 0x000fe20000000030 */
[----:B------:R-:W-:-:S02]  /*1a60*/  FADD.FTZ R20, R20, R18 ;  /* 0x0000001214147221 */ /* 0x000fc40000010000 */
[----:B------:R-:W-:Y:S02]  /*1a70*/  FADD.FTZ R18, R28, R27 ;  /* 0x0000001b1c127221 */ /* 0x000fe40000010000 */
        /* <DEDUP_REMOVED lines=21> */
.L_x_80:
[----:B------:R-:W-:Y:S02]  /*1bd0*/  FMUL.FTZ R27, R26, R12 ;  /* 0x0000000c1a1b7220 */ /* 0x000fe40000410000 */
[----:B------:R-:W-:Y:S01]  /*1be0*/  FADD.FTZ R18, R21, R18 ;  /* 0x0000001215127221 */ /* 0x000fe20000010000 */
[----:B------:R-:W-:Y:S01]  /*1bf0*/  PRMT R21, RZ, 0x7610, R50 ;  /* 0x00007610ff157816 */ /* 0x000fe20000000032 */
[C---:B------:R-:W-:Y:S02]  /*1c00*/  FFMA.FTZ R17, R25.reuse, R26, R17 ;  /* 0x0000001a19117223 */ /* 0x040fe40000010011 */
[----:B------:R-:W-:Y:S02]  /*1c10*/  FFMA.FTZ R25, R25, R27, R22 ;  /* 0x0000001b19197223 */ /* 0x000fe40000010016 */
[----:B------:R-:W-:Y:S01]  /*1c20*/  FADD.FTZ R27, R18, R27 ;  /* 0x0000001b121b7221 */ /* 0x000fe20000010000 */
[----:B------:R-:W-:Y:S01]  /*1c30*/  PRMT R18, RZ, 0x5410, R50 ;  /* 0x00005410ff127816 */ /* 0x000fe20000000032 */
[----:B------:R-:W-:-:S02]  /*1c40*/  FMUL.FTZ R22, R16, R13 ;  /* 0x0000000d10167220 */ /* 0x000fc40000410000 */
[C---:B------:R-:W-:Y:S02]  /*1c50*/  FFMA.FTZ R23, R24.reuse, R16, R23 ;  /* 0x0000001018177223 */ /* 0x040fe40000010017 */
[----:B------:R-:W-:Y:S02]  /*1c60*/  FFMA.FTZ R24, R24, R22, R25 ;  /* 0x0000001618187223 */ /* 0x000fe40000010019 */
[----:B------:R-:W-:Y:S01]  /*1c70*/  FADD.FTZ R25, R18, -UR16 ;  /* 0x8000001012197e21 */ /* 0x000fe20008010000 */
[--C-:B------:R-:W-:Y:S01]  /*1c80*/  PRMT R18, RZ, 0x5410, R47.reuse ;  /* 0x00005410ff127816 */ /* 0x100fe2000000002f */
[----:B------:R-:W-:Y:S02]  /*1c90*/  FADD.FTZ R28, R21, -UR16 ;  /* 0x80000010151c7e21 */ /* 0x000fe40008010000 */
[----:B------:R-:W-:Y:S01]  /*1ca0*/  FADD.FTZ R19, R19, R26 ;  /* 0x0000001a13137221 */ /* 0x000fe20000010000 */
[----:B------:R-:W-:Y:S01]  /*1cb0*/  PRMT R26, RZ, 0x7610, R47 ;  /* 0x00007610ff1a7816 */ /* 0x000fe2000000002f */
[----:B------:R-:W-:-:S02]  /*1cc0*/  FADD.FTZ R22, R22, R27 ;  /* 0x0000001b16167221 */ /* 0x000fc40000010000 */
        /* <DEDUP_REMOVED lines=21> */
.L_x_81:
[----:B------:R-:W-:Y:S02]  /*1e20*/  FMUL.FTZ R25, R18, R12 ;  /* 0x0000000c12197220 */ /* 0x000fe40000410000 */
[----:B------:R-:W-:Y:S02]  /*1e30*/  FADD.FTZ R31, R20, R16 ;  /* 0x00000010141f7221 */ /* 0x000fe40000010000 */
[----:B------:R-:W-:Y:S02]  /*1e40*/  FMUL.FTZ R29, R26, R13 ;  /* 0x0000000d1a1d7220 */ /* 0x000fe40000410000 */
[----:B------:R-:W-:Y:S02]  /*1e50*/  FADD.FTZ R22, R22, R25 ;  /* 0x0000001916167221 */ /* 0x000fe40000010000 */
[----:B------:R-:W-:-:S02]  /*1e60*/  FADD.FTZ R16, R31, R26 ;  /* 0x0000001a1f107221 */ /* 0x000fc40000010000 */
[C---:B------:R-:W-:Y:S01]  /*1e70*/  FFMA.FTZ R20, R28.reuse, R26, R23 ;  /* 0x0000001a1c147223 */ /* 0x040fe20000010017 */
[--C-:B------:R-:W-:Y:S01]  /*1e80*/  PRMT R23, RZ, 0x7610, R45.reuse ;  /* 0x00007610ff177816 */ /* 0x100fe2000000002d */
[----:B------:R-:W-:Y:S01]  /*1e90*/  FADD.FTZ R26, R29, R22 ;  /* 0x000000161d1a7221 */ /* 0x000fe20000010000 */
[----:B------:R-:W-:Y:S01]  /*1ea0*/  PRMT R22, RZ, 0x5410, R45 ;  /* 0x00005410ff167816 */ /* 0x000fe2000000002d */
[----:B------:R-:W-:Y:S01]  /*1eb0*/  FFMA.FTZ R27, R21, R25, R24 ;  /* 0x00000019151b7223 */ /* 0x000fe20000010018 */
[--C-:B------:R-:W-:Y:S02]  /*1ec0*/  PRMT R24, RZ, 0x5410, R44.reuse ;  /* 0x00005410ff187816 */ /* 0x100fe4000000002c */
[----:B------:R-:W-:Y:S01]  /*1ed0*/  PRMT R25, RZ, 0x7610, R44 ;  /* 0x00007610ff197816 */ /* 0x000fe2000000002c */
[----:B------:R-:W-:Y:S02]  /*1ee0*/  FFMA.FTZ R28, R28, R29, R27 ;  /* 0x0000001d1c1c7223 */ /* 0x000fe4000001001b */
        /* <DEDUP_REMOVED lines=23> */
.L_x_82:
[----:B------:R-:W-:Y:S02]  /*2060*/  FMUL.FTZ R27, R24, R12 ;  /* 0x0000000c181b7220 */ /* 0x000fe40000410000 */
[----:B------:R-:W-:Y:S01]  /*2070*/  FFMA.FTZ R17, R21, R18, R17 ;  /* 0x0000001215117223 */ /* 0x000fe20000010011 */
[----:B------:R-:W-:Y:S01]  /*2080*/  PRMT R21, RZ, 0x5410, R46 ;  /* 0x00005410ff157816 */ /* 0x000fe2000000002e */
[----:B------:R-:W-:Y:S02]  /*2090*/  FFMA.FTZ R29, R23, R27, R28 ;  /* 0x0000001b171d7223 */ /* 0x000fe4000001001c */
[----:B------:R-:W-:Y:S02]  /*20a0*/  FADD.FTZ R27, R26, R27 ;  /* 0x0000001b1a1b7221 */ /* 0x000fe40000010000 */
[----:B------:R-:W-:-:S04]  /*20b0*/  FMUL.FTZ R26, R25, R13 ;  /* 0x0000000d191a7220 */ /* 0x000fc80000410000 */
[----:B------:R-:W-:Y:S02]  /*20c0*/  FFMA.FTZ R28, R22, R26, R29 ;  /* 0x0000001a161c7223 */ /* 0x000fe4000001001d */
[----:B------:R-:W-:Y:S01]  /*20d0*/  FADD.FTZ R29, R26, R27 ;  /* 0x0000001b1a1d7221 */ /* 0x000fe20000010000 */
[----:B------:R-:W-:Y:S01]  /*20e0*/  PRMT R26, RZ, 0x7610, R43 ;  /* 0x00007610ff1a7816 */ /* 0x000fe2000000002b */
[----:B------:R-:W-:Y:S01]  /*20f0*/  FADD.FTZ R27, R21, -UR16 ;  /* 0x80000010151b7e21 */ /* 0x000fe20008010000 */
[----:B------:R-:W-:-:S03]  /*2100*/  PRMT R21, RZ, 0x7610, R46 ;  /* 0x00007610ff157816 */ /* 0x000fc6000000002e */
[----:B------:R-:W-:Y:S02]  /*2110*/  FMUL.FTZ R27, R27, UR11 ;  /* 0x0000000b1b1b7c20 */ /* 0x000fe40008410000 */
[----:B------:R-:W-:-:S04]  /*2120*/  FADD.FTZ R21, R21, -UR16 ;  /* 0x8000001015157e21 */ /* 0x000fc80008010000 */
[----:B------:R-:W-:Y:S01]  /*2130*/  FMUL.FTZ R30, R21, UR11 ;  /* 0x0000000b151e7c20 */ /* 0x000fe20008410000 */
[----:B------:R-:W-:Y:S01]  /*2140*/  PRMT R21, RZ, 0x5410, R43 ;  /* 0x00005410ff157816 */ /* 0x000fe2000000002b */
[----:B------:R-:W-:Y:S05]  /*2150*/  @!P0 BRA `(.L_x_83) ;  /* 0x0000012000008947 */ /* 0x000fea0003800000 */
[----:B------:R-:W-:-:S04]  /*2160*/  FFMA.FTZ R31, R27, R12, R14 ;  /* 0x0000000c1b1f7223 */ /* 0x000fc8000001000e */
[----:B------:R-:W-:-:S06]  /*2170*/  FMUL.FTZ R32, R31, -1.4426950216293334961 ;  /* 0xbfb8aa3b1f207820 */ /* 0x000fcc0000410000 */
[----:B------:R-:W0:Y:S02]  /*2180*/  MUFU.EX2 R32, R32 ;  /* 0x0000002000207308 */ /* 0x000e240000000800 */
[----:B0-----:R-:W-:-:S06]  /*2190*/  FADD.FTZ R33, R32, 1 ;  /* 0x3f80000020217421 */ /* 0x001fcc0000010000 */
[----:B------:R-:W0:Y:S02]  /*21a0*/  MUFU.RCP R64, R33 ;  /* 0x0000002100407308 */ /* 0x000e240000001000 */
[----:B0-----:R-:W-:Y:S02]  /*21b0*/  FMUL.FTZ R21, R21, R64 ;  /* 0x0000004015157220 */ /* 0x001fe40000410000 */
[----:B------:R-:W-:-:S04]  /*21c0*/  FADD.FTZ R64, -R64, 1 ;  /* 0x3f80000040407421 */ /* 0x000fc80000010100 */
[----:B------:R-:W-:Y:S02]  /*21d0*/  FFMA.FTZ R64, R31, R64, 1 ;  /* 0x3f8000001f407423 */ /* 0x000fe40000010040 */
[----:B------:R-:W-:Y:S02]  /*21e0*/  FFMA.FTZ R31, R30, R13, R15 ;  /* 0x0000000d1e1f7223 */ /* 0x000fe4000001000f */
[----:B------:R-:W-:Y:S02]  /*21f0*/  FMUL.FTZ R21, R21, R64 ;  /* 0x0000004015157220 */ /* 0x000fe40000410000 */
[----:B------:R-:W-:-:S06]  /*2200*/  FMUL.FTZ R64, R31, -1.4426950216293334961 ;  /* 0xbfb8aa3b1f407820 */ /* 0x000fcc0000410000 */
[----:B------:R-:W0:Y:S02]  /*2210*/  MUFU.EX2 R64, R64 ;  /* 0x0000004000407308 */ /* 0x000e240000000800 */
[----:B0-----:R-:W-:-:S06]  /*2220*/  FADD.FTZ R64, R64, 1 ;  /* 0x3f80000040407421 */ /* 0x001fcc0000010000 */
[----:B------:R-:W0:Y:S02]  /*2230*/  MUFU.RCP R32, R64 ;  /* 0x0000004000207308 */ /* 0x000e240000001000 */
[----:B0-----:R-:W-:Y:S02]  /*2240*/  FMUL.FTZ R26, R26, R32 ;  /* 0x000000201a1a7220 */ /* 0x001fe40000410000 */
[----:B------:R-:W-:-:S04]  /*2250*/  FADD.FTZ R32, -R32, 1 ;  /* 0x3f80000020207421 */ /* 0x000fc80000010100 */
[----:B------:R-:W-:-:S04]  /*2260*/  FFMA.FTZ R31, R31, R32, 1 ;  /* 0x3f8000001f1f7423 */ /* 0x000fc80000010020 */
[----:B------:R-:W-:Y:S02]  /*2270*/  FMUL.FTZ R26, R26, R31 ;  /* 0x0000001f1a1a7220 */ /* 0x000fe40000410000 */
.L_x_83:
[----:B------:R-:W-:Y:S01]  /*2280*/  FMUL.FTZ R32, R21, R12 ;  /* 0x0000000c15207220 */ /* 0x000fe20000410000 */
[----:B------:R-:W-:Y:S01]  /*2290*/  ISETP.GT.AND P0, PT, R40, 0x1e, PT ;  /* 0x0000001e2800780c */ /* 0x000fe20003f04270 */
[----:B------:R-:W-:Y:S01]  /*22a0*/  FMUL.FTZ R33, R26, R13 ;  /* 0x0000000d1a217220 */ /* 0x000fe20000410000 */
[----:B------:R-:W-:Y:S01]  /*22b0*/  ISETP.GT.U32.AND P6, PT, R62, 0x3, PT ;  /* 0x000000033e00780c */ /* 0x000fe20003fc4070 */
[----:B------:R-:W-:Y:S01]  /*22c0*/  FFMA.FTZ R31, R27, R32, R28 ;  /* 0x000000201b1f7223 */ /* 0x000fe2000001001c */
[----:B------:R-:W-:Y:S01]  /*22d0*/  BSSY B0, `(.L_x_84) ;  /* 0x00000d1000007945 */ /* 0x000fe20003800000 */
[----:B------:R-:W-:Y:S02]  /*22e0*/  FADD.FTZ R28, R29, R32 ;  /* 0x000000201d1c7221 */ /* 0x000fe40000010000 */
[----:B------:R-:W-:Y:S02]  /*22f0*/  FFMA.FTZ R32, R30, R33, R31 ;  /* 0x000000211e207223 */ /* 0x000fe4000001001f */
[----:B------:R-:W-:-:S02]  /*2300*/  FADD.FTZ R33, R33, R28 ;  /* 0x0000001c21217221 */ /* 0x000fc40000010000 */
[----:B------:R-:W-:Y:S01]  /*2310*/  FADD.FTZ R19, R19, R18 ;  /* 0x0000001213137221 */ /* 0x000fe20000010000 */
[----:B------:R-:W0:Y:S03]  /*2320*/  SHFL.DOWN PT, R29, R32, 0x1, 0x1f ;  /* 0x08201f00201d7f89 */ /* 0x000e2600000e0000 */
[----:B------:R-:W-:Y:S01]  /*2330*/  FADD.FTZ R18, R19, R24 ;  /* 0x0000001813127221 */ /* 0x000fe20000010000 */
[----:B------:R-:W1:Y:S03]  /*2340*/  SHFL.DOWN PT, R28, R33, 0x1, 0x1f ;  /* 0x08201f00211c7f89 */ /* 0x000e6600000e0000 */
[----:B------:R-:W-:Y:S02]  /*2350*/  FADD.FTZ R18, R18, R21 ;  /* 0x0000001512127221 */ /* 0x000fe40000010000 */
        /* <DEDUP_REMOVED lines=21> */
[----:B------:R-:W-:Y:S02]  /*24b0*/  FFMA.FTZ R29, R22, R25, R20 ;  /* 0x00000019161d7223 */ /* 0x000fe40000010014 */
[----:B-1----:R-:W-:Y:S01]  /*24c0*/  @!P0 FADD.FTZ R33, R33, R28 ;  /* 0x0000001c21218221 */ /* 0x002fe20000010000 */
[----:B------:R-:W-:Y:S01]  /*24d0*/  ISETP.NE.AND P0, PT, R40, RZ, PT ;  /* 0x000000ff2800720c */ /* 0x000fe20003f05270 */
[----:B------:R-:W-:Y:S02]  /*24e0*/  FADD.FTZ R25, R16, R25 ;  /* 0x0000001910197221 */ /* 0x000fe40000010000 */
[----:B------:R-:W-:Y:S02]  /*24f0*/  FFMA.FTZ R16, R23, R24, R17 ;  /* 0x0000001817107223 */ /* 0x000fe40000010011 */
[----:B------:R-:W-:Y:S02]  /*2500*/  FFMA.FTZ R17, R30, R26, R29 ;  /* 0x0000001a1e117223 */ /* 0x000fe4000001001d */
[----:B------:R-:W-:-:S02]  /*2510*/  FADD.FTZ R19, R25, R26 ;  /* 0x0000001a19137221 */ /* 0x000fc40000010000 */
[----:B------:R-:W-:-:S05]  /*2520*/  FFMA.FTZ R16, R27, R21, R16 ;  /* 0x000000151b107223 */ /* 0x000fca0000010010 */
[----:B------:R-:W-:Y:S04]  /*2530*/  STS.128 [R62.X16+0x40], R16 ;  /* 0x000040103e007388 */ /* 0x000fe8000000cc00 */
[----:B------:R-:W-:Y:S04]  /*2540*/  @!P0 STS.64 [R8.X8+0x8], R32 ;  /* 0x0000082008008388 */ /* 0x000fe80000008a00 */
[----:B------:R-:W-:Y:S01]  /*2550*/  BAR.SYNC.DEFER_BLOCKING 0x0 ;  /* 0x0000000000007b1d */ /* 0x000fe20000010000 */
[----:B------:R-:W-:-:S13]  /*2560*/  ISETP.NE.AND P0, PT, R62, RZ, PT ;  /* 0x000000ff3e00720c */ /* 0x000fda0003f05270 */
[----:B------:R-:W0:Y:S04]  /*2570*/  @!P0 LDS.128 R20, [0x10] ;  /* 0x00001000ff148984 */ /* 0x000e280000000c00 */
[----:B------:R-:W1:Y:S01]  /*2580*/  @!P0 LDS.64 R24, [0x20] ;  /* 0x00002000ff188984 */ /* 0x000e620000000a00 */
[----:B0-----:R-:W-:Y:S02]  /*2590*/  @!P0 FADD.FTZ R27, R32, R20 ;  /* 0x00000014201b8221 */ /* 0x001fe40000010000 */
[----:B------:R-:W-:Y:S02]  /*25a0*/  @!P0 FADD.FTZ R20, R33, R21 ;  /* 0x0000001521148221 */ /* 0x000fe40000010000 */
[----:B------:R-:W-:Y:S02]  /*25b0*/  @!P0 FADD.FTZ R27, R27, R22 ;  /* 0x000000161b1b8221 */ /* 0x000fe40000010000 */
[----:B------:R-:W-:-:S02]  /*25c0*/  @!P0 FADD.FTZ R20, R20, R23 ;  /* 0x0000001714148221 */ /* 0x000fc40000010000 */
[----:B-1----:R-:W-:Y:S02]  /*25d0*/  @!P0 FADD.FTZ R32, R27, R24 ;  /* 0x000000181b208221 */ /* 0x002fe40000010000 */
[----:B------:R-:W-:Y:S01]  /*25e0*/  @!P0 FADD.FTZ R33, R20, R25 ;  /* 0x0000001914218221 */ /* 0x000fe20000010000 */
[----:B------:R-:W-:Y:S01]  /*25f0*/  P2R R20, PR, RZ, 0x40 ;  /* 0x00000040ff147803 */ /* 0x000fe20000000000 */
[----:B------:R-:W-:Y:S06]  /*2600*/  BAR.SYNC.DEFER_BLOCKING 0x0 ;  /* 0x0000000000007b1d */ /* 0x000fec0000010000 */
[----:B------:R-:W-:Y:S05]  /*2610*/  @P6 BRA `(.L_x_85) ;  /* 0x000009c000006947 */ /* 0x000fea0003800000 */
[----:B------:R-:W-:-:S05]  /*2620*/  SHF.L.U32 R64, R62, 0x4, RZ ;  /* 0x000000043e407819 */ /* 0x000fca00000006ff */
[----:B------:R-:W0:Y:S04]  /*2630*/  LDS.128 R20, [R64+0x80] ;  /* 0x0000800040147984 */ /* 0x000e280000000c00 */
[----:B------:R-:W1:Y:S04]  /*2640*/  LDS.128 R24, [R64+0xc0] ;  /* 0x0000c00040187984 */ /* 0x000e680000000c00 */
[----:B------:R-:W2:Y:S01]  /*2650*/  LDS.128 R28, [R64+0x100] ;  /* 0x00010000401c7984 */ /* 0x000ea20000000c00 */
[----:B0-----:R-:W-:Y:S02]  /*2660*/  FADD.FTZ R20, R16, R20 ;  /* 0x0000001410147221 */ /* 0x001fe40000010000 */
[----:B------:R-:W-:-:S02]  /*2670*/  FADD.FTZ R16, R17, R21 ;  /* 0x0000001511107221 */ /* 0x000fc40000010000 */
[----:B------:R-:W-:Y:S02]  /*2680*/  FADD.FTZ R17, R18, R22 ;  /* 0x0000001612117221 */ /* 0x000fe40000010000 */
[----:B------:R-:W-:Y:S02]  /*2690*/  FADD.FTZ R18, R19, R23 ;  /* 0x0000001713127221 */ /* 0x000fe40000010000 */
[----:B-1----:R-:W-:Y:S02]  /*26a0*/  FADD.FTZ R19, R20, R24 ;  /* 0x0000001814137221 */ /* 0x002fe40000010000 */
[----:B------:R-:W-:Y:S01]  /*26b0*/  FADD.FTZ R16, R16, R25 ;  /* 0x0000001910107221 */ /* 0x000fe20000010000 */
[----:B------:R-:W0:Y:S01]  /*26c0*/  LDS.128 R20, [R64+0x140] ;  /* 0x0001400040147984 */ /* 0x000e220000000c00 */
[----:B------:R-:W-:Y:S02]  /*26d0*/  FADD.FTZ R25, R17, R26 ;  /* 0x0000001a11197221 */ /* 0x000fe40000010000 */
[----:B------:R-:W-:-:S02]  /*26e0*/  FADD.FTZ R24, R18, R27 ;  /* 0x0000001b12187221 */ /* 0x000fc40000010000 */
[----:B--2---:R-:W-:Y:S02]  /*26f0*/  FADD.FTZ R27, R19, R28 ;  /* 0x0000001c131b7221 */ /* 0x004fe40000010000 */
[----:B------:R-:W-:Y:S02]  /*2700*/  FADD.FTZ R26, R16, R29 ;  /* 0x0000001d101a7221 */ /* 0x000fe40000010000 */
[----:B------:R-:W1:Y:S01]  /*2710*/  LDS.128 R16, [R64+0x180] ;  /* 0x0001800040107984 */ /* 0x000e620000000c00 */
[----:B------:R-:W-:Y:S02]  /*2720*/  FADD.FTZ R25, R25, R30 ;  /* 0x0000001e19197221 */ /* 0x000fe40000010000 */
[----:B------:R-:W-:Y:S02]  /*2730*/  FADD.FTZ R24, R24, R31 ;  /* 0x0000001f18187221 */ /* 0x000fe40000010000 */
[----:B0-----:R-:W-:Y:S02]  /*2740*/  FADD.FTZ R27, R27, R20 ;  /* 0x000000141b1b7221 */ /* 0x001fe40000010000 */
[----:B------:R-:W-:-:S02]  /*2750*/  FADD.FTZ R26, R26, R21 ;  /* 0x000000151a1a7221 */ /* 0x000fc40000010000 */
[----:B------:R-:W-:Y:S02]  /*2760*/  FADD.FTZ R29, R25, R22 ;  /* 0x00000016191d7221 */ /* 0x000fe40000010000 */
[----:B------:R-:W-:Y:S02]  /*2770*/  FADD.FTZ R28, R24, R23 ;  /* 0x00000017181c7221 */ /* 0x000fe40000010000 */
[----:B------:R-:W-:Y:S01]  /*2780*/  LDS.128 R20, [R64+0x200] ;  /* 0x0002000040147984 */ /* 0x000fe20000000c00 */
[----:B-1----:R-:W-:Y:S02]  /*2790*/  FADD.FTZ R31, R27, R16 ;  /* 0x000000101b1f7221 */ /* 0x002fe40000010000 */
[----:B------:R-:W-:Y:S02]  /*27a0*/  FADD.FTZ R16, R26, R17 ;  /* 0x000000111a107221 */ /* 0x000fe40000010000 */
[----:B------:R-:W0:Y:S01]  /*27b0*/  LDS.128 R24, [R64+0x1c0] ;  /* 0x0001c00040187984 */ /* 0x000e220000000c00 */
[----:B------:R-:W-:-:S02]  /*27c0*/  FADD.FTZ R29, R29, R18 ;  /* 0x000000121d1d7221 */ /* 0x000fc40000010000 */
[----:B------:R-:W-:Y:S02]  /*27d0*/  FADD.FTZ R28, R28, R19 ;  /* 0x000000131c1c7221 */ /* 0x000fe40000010000 */
[----:B0-----:R-:W-:Y:S02]  /*27e0*/  FADD.FTZ R31, R31, R24 ;  /* 0x000000181f1f7221 */ /* 0x001fe40000010000 */
[----:B------:R-:W-:Y:S02]  /*27f0*/  FADD.FTZ R16, R16, R25 ;  /* 0x0000001910107221 */ /* 0x000fe40000010000 */
[----:B------:R-:W-:Y:S02]  /*2800*/  FADD.FTZ R29, R29, R26 ;  /* 0x0000001a1d1d7221 */ /* 0x000fe40000010000 */
[----:B------:R-:W-:Y:S02]  /*2810*/  FADD.FTZ R28, R28, R27 ;  /* 0x0000001b1c1c7221 */ /* 0x000fe40000010000 */
[----:B------:R-:W0:Y:S01]  /*2820*/  LDS.128 R24, [R64+0x240] ;  /* 0x0002400040187984 */ /* 0x000e220000000c00 */
[----:B------:R-:W-:-:S02]  /*2830*/  FADD.FTZ R31, R31, R20 ;  /* 0x000000141f1f7221 */ /* 0x000fc40000010000 */
[----:B------:R-:W-:Y:S02]  /*2840*/  FADD.FTZ R20, R16, R21 ;  /* 0x0000001510147221 */ /* 0x000fe40000010000 */
[----:B------:R-:W1:Y:S01]  /*2850*/  LDS.128 R16, [R64+0x280] ;  /* 0x0002800040107984 */ /* 0x000e620000000c00 */
[----:B------:R-:W-:Y:S02]  /*2860*/  FADD.FTZ R29, R29, R22 ;  /* 0x000000161d1d7221 */ /* 0x000fe40000010000 */
[----:B------:R-:W-:Y:S02]  /*2870*/  FADD.FTZ R28, R28, R23 ;  /* 0x000000171c1c7221 */ /* 0x000fe40000010000 */
[----:B0-----:R-:W-:Y:S02]  /*2880*/  FADD.FTZ R31, R31, R24 ;  /* 0x000000181f1f7221 */ /* 0x001fe40000010000 */
[----:B------:R-:W-:Y:S02]  /*2890*/  FADD.FTZ R20, R20, R25 ;  /* 0x0000001914147221 */ /* 0x000fe40000010000 */
[----:B------:R-:W-:-:S02]  /*28a0*/  FADD.FTZ R29, R29, R26 ;  /* 0x0000001a1d1d7221 */ /* 0x000fc40000010000 */
[----:B------:R-:W-:Y:S02]  /*28b0*/  FADD.FTZ R28, R28, R27 ;  /* 0x0000001b1c1c7221 */ /* 0x000fe40000010000 */
[----:B------:R-:W0:Y:S01]  /*28c0*/  LDS.128 R24, [R64+0x2c0] ;  /* 0x0002c00040187984 */ /* 0x000e220000000c00 */
[----:B-1----:R-:W-:Y:S02]  /*28d0*/  FADD.FTZ R31, R31, R16 ;  /* 0x000000101f1f7221 */ /* 0x002fe40000010000 */
[----:B------:R-:W-:Y:S02]  /*28e0*/  FADD.FTZ R16, R20, R17 ;  /* 0x0000001114107221 */ /* 0x000fe40000010000 */
[----:B------:R-:W1:Y:S01]  /*28f0*/  LDS.128 R20, [R64+0x300] ;  /* 0x0003000040147984 */ /* 0x000e620000000c00 */
[----:B------:R-:W-:Y:S02]  /*2900*/  FADD.FTZ R29, R29, R18 ;  /* 0x000000121d1d7221 */ /* 0x000fe40000010000 */
[----:B------:R-:W-:-:S02]  /*2910*/  FADD.FTZ R28, R28, R19 ;  /* 0x000000131c1c7221 */ /* 0x000fc40000010000 */
[----:B0-----:R-:W-:Y:S02]  /*2920*/  FADD.FTZ R31, R31, R24 ;  /* 0x000000181f1f7221 */ /* 0x001fe40000010000 */
[----:B------:R-:W-:Y:S02]  /*2930*/  FADD.FTZ R16, R16, R25 ;  /* 0x0000001910107221 */ /* 0x000fe40000010000 */
[----:B------:R-:W-:Y:S02]  /*2940*/  FADD.FTZ R29, R29, R26 ;  /* 0x0000001a1d1d7221 */ /* 0x000fe40000010000 */
[----:B------:R-:W-:Y:S02]  /*2950*/  FADD.FTZ R28, R28, R27 ;  /* 0x0000001b1c1c7221 */ /* 0x000fe40000010000 */
[----:B------:R-:W0:Y:S01]  /*2960*/  LDS.128 R24, [R64+0x340] ;  /* 0x0003400040187984 */ /* 0x000e220000000c00 */
[----:B-1----:R-:W-:Y:S02]  /*2970*/  FADD.FTZ R31, R31, R20 ;  /* 0x000000141f1f7221 */ /* 0x002fe40000010000 */
[----:B------:R-:W-:-:S02]  /*2980*/  FADD.FTZ R20, R16, R21 ;  /* 0x0000001510147221 */ /* 0x000fc40000010000 */
[----:B------:R-:W1:Y:S01]  /*2990*/  LDS.128 R16, [R64+0x380] ;  /* 0x0003800040107984 */ /* 0x000e620000000c00 */
[----:B------:R-:W-:Y:S02]  /*29a0*/  FADD.FTZ R29, R29, R22 ;  /* 0x000000161d1d7221 */ /* 0x000fe40000010000 */
[----:B------:R-:W-:Y:S02]  /*29b0*/  FADD.FTZ R28, R28, R23 ;  /* 0x000000171c1c7221 */ /* 0x000fe40000010000 */
[----:B0-----:R-:W-:Y:S02]  /*29c0*/  FADD.FTZ R31, R31, R24 ;  /* 0x000000181f1f7221 */ /* 0x001fe40000010000 */
[----:B------:R-:W-:Y:S02]  /*29d0*/  FADD.FTZ R20, R20, R25 ;  /* 0x0000001914147221 */ /* 0x000fe40000010000 */
[----:B------:R-:W-:Y:S02]  /*29e0*/  FADD.FTZ R29, R29, R26 ;  /* 0x0000001a1d1d7221 */ /* 0x000fe40000010000 */
[----:B------:R-:W-:-:S02]  /*29f0*/  FADD.FTZ R28, R28, R27 ;  /* 0x0000001b1c1c7221 */ /* 0x000fc40000010000 */
[----:B------:R-:W0:Y:S01]  /*2a00*/  LDS.128 R24, [R64+0x3c0] ;  /* 0x0003c00040187984 */ /* 0x000e220000000c00 */
[----:B-1----:R-:W-:Y:S02]  /*2a10*/  FADD.FTZ R31, R31, R16 ;  /* 0x000000101f1f7221 */ /* 0x002fe40000010000 */
[----:B------:R-:W-:Y:S02]  /*2a20*/  FADD.FTZ R16, R20, R17 ;  /* 0x0000001114107221 */ /* 0x000fe40000010000 */
[----:B------:R-:W1:Y:S01]  /*2a30*/  LDS.128 R20, [R64+0x400] ;  /* 0x0004000040147984 */ /* 0x000e620000000c00 */
[----:B------:R-:W-:Y:S02]  /*2a40*/  FADD.FTZ R29, R29, R18 ;  /* 0x000000121d1d7221 */ /* 0x000fe40000010000 */
[----:B------:R-:W-:Y:S02]  /*2a50*/  FADD.FTZ R28, R28, R19 ;  /* 0x000000131c1c7221 */ /* 0x000fe40000010000 */
[----:B0-----:R-:W-:-:S02]  /*2a60*/  FADD.FTZ R31, R31, R24 ;  /* 0x000000181f1f7221 */ /* 0x001fc40000010000 */
[----:B------:R-:W-:Y:S02]  /*2a70*/  FADD.FTZ R16, R16, R25 ;  /* 0x0000001910107221 */ /* 0x000fe40000010000 */
[----:B------:R-:W-:Y:S02]  /*2a80*/  FADD.FTZ R29, R29, R26 ;  /* 0x0000001a1d1d7221 */ /* 0x000fe40000010000 */
[----:B------:R-:W-:Y:S02]  /*2a90*/  FADD.FTZ R28, R28, R27 ;  /* 0x0000001b1c1c7221 */ /* 0x000fe40000010000 */
[----:B------:R-:W0:Y:S01]  /*2aa0*/  LDS.128 R24, [R64+0x440] ;  /* 0x0004400040187984 */ /* 0x000e220000000c00 */
[----:B-1----:R-:W-:Y:S02]  /*2ab0*/  FADD.FTZ R31, R31, R20 ;  /* 0x000000141f1f7221 */ /* 0x002fe40000010000 */
[----:B------:R-:W-:Y:S02]  /*2ac0*/  FADD.FTZ R20, R16, R21 ;  /* 0x0000001510147221 */ /* 0x000fe40000010000 */
[----:B------:R-:W1:Y:S01]  /*2ad0*/  LDS.128 R16, [R64+0x480] ;  /* 0x0004800040107984 */ /* 0x000e620000000c00 */
[----:B------:R-:W-:-:S02]  /*2ae0*/  FADD.FTZ R29, R29, R22 ;  /* 0x000000161d1d7221 */ /* 0x000fc40000010000 */
[----:B------:R-:W-:Y:S02]  /*2af0*/  FADD.FTZ R28, R28, R23 ;  /* 0x000000171c1c7221 */ /* 0x000fe40000010000 */
[----:B0-----:R-:W-:Y:S02]  /*2b00*/  FADD.FTZ R31, R31, R24 ;  /* 0x000000181f1f7221 */ /* 0x001fe40000010000 */
[----:B------:R-:W-:Y:S02]  /*2b10*/  FADD.FTZ R20, R20, R25 ;  /* 0x0000001914147221 */ /* 0x000fe40000010000 */
[----:B------:R-:W-:Y:S02]  /*2b20*/  FADD.FTZ R29, R29, R26 ;  /* 0x0000001a1d1d7221 */ /* 0x000fe40000010000 */
[----:B------:R-:W-:Y:S02]  /*2b30*/  FADD.FTZ R28, R28, R27 ;  /* 0x0000001b1c1c7221 */ /* 0x000fe40000010000 */
[----:B------:R-:W0:Y:S01]  /*2b40*/  LDS.128 R24, [R64+0x4c0] ;  /* 0x0004c00040187984 */ /* 0x000e220000000c00 */
[----:B-1----:R-:W-:-:S02]  /*2b50*/  FADD.FTZ R31, R31, R16 ;  /* 0x000000101f1f7221 */ /* 0x002fc40000010000 */
        /* <DEDUP_REMOVED lines=55> */
[----:B------:R-:W0:Y:S01]  /*2ed0*/  LDS.128 R20, [R64+0x7c0] ;  /* 0x0007c00040147984 */ /* 0x000e220000000c00 */
[----:B------:R-:W-:-:S02]  /*2ee0*/  FADD.FTZ R31, R31, R24 ;  /* 0x000000181f1f7221 */ /* 0x000fc40000010000 */
[----:B------:R-:W-:Y:S02]  /*2ef0*/  FADD.FTZ R29, R29, R26 ;  /* 0x0000001a1d1d7221 */ /* 0x000fe40000010000 */
[----:B------:R-:W-:Y:S02]  /*2f00*/  FADD.FTZ R30, R30, R27 ;  /* 0x0000001b1e1e7221 */ /* 0x000fe40000010000 */
[----:B------:R-:W2:Y:S01]  /*2f10*/  LDS.128 R24, [R64+0x800] ;  /* 0x0008000040187984 */ /* 0x000ea20000000c00 */
[----:B-1----:R-:W-:Y:S02]  /*2f20*/  FADD.FTZ R31, R31, R16 ;  /* 0x000000101f1f7221 */ /* 0x002fe40000010000 */
[----:B------:R-:W-:Y:S02]  /*2f30*/  FADD.FTZ R28, R28, R17 ;  /* 0x000000111c1c7221 */ /* 0x000fe40000010000 */
[----:B------:R-:W-:Y:S02]  /*2f40*/  FADD.FTZ R29, R29, R18 ;  /* 0x000000121d1d7221 */ /* 0x000fe40000010000 */
[----:B------:R-:W-:-:S02]  /*2f50*/  FADD.FTZ R30, R30, R19 ;  /* 0x000000131e1e7221 */ /* 0x000fc40000010000 */
[----:B0-----:R-:W-:Y:S02]  /*2f60*/  FADD.FTZ R31, R31, R20 ;  /* 0x000000141f1f7221 */ /* 0x001fe40000010000 */
[----:B------:R-:W-:Y:S02]  /*2f70*/  FADD.FTZ R28, R28, R21 ;  /* 0x000000151c1c7221 */ /* 0x000fe40000010000 */
[----:B------:R-:W-:Y:S02]  /*2f80*/  FADD.FTZ R29, R29, R22 ;  /* 0x000000161d1d7221 */ /* 0x000fe40000010000 */
[----:B------:R-:W-:Y:S02]  /*2f90*/  FADD.FTZ R30, R30, R23 ;  /* 0x000000171e1e7221 */ /* 0x000fe40000010000 */
[----:B--2---:R-:W-:Y:S02]  /*2fa0*/  FADD.FTZ R16, R31, R24 ;  /* 0x000000181f107221 */ /* 0x004fe40000010000 */
[----:B------:R-:W-:-:S02]  /*2fb0*/  FADD.FTZ R17, R28, R25 ;  /* 0x000000191c117221 */ /* 0x000fc40000010000 */
[----:B------:R-:W-:Y:S02]  /*2fc0*/  FADD.FTZ R18, R29, R26 ;  /* 0x0000001a1d127221 */ /* 0x000fe40000010000 */
[----:B------:R-:W-:Y:S02]  /*2fd0*/  FADD.FTZ R19, R30, R27 ;  /* 0x0000001b1e137221 */ /* 0x000fe40000010000 */
.L_x_85:
[----:B------:R-:W-:Y:S05]  /*2fe0*/  BSYNC B0 ;  /* 0x0000000000007941 */ /* 0x000fea0003800000 */
.L_x_84:
[----:B------:R-:W-:Y:S01]  /*2ff0*/  BSSY B0, `(.L_x_86) ;  /* 0x0000014000007945 */ /* 0x000fe20003800000 */
[----:B------:R-:W-:Y:S01]  /*3000*/  HFMA2.MMA R29, -RZ, RZ, 0, 2.384185791015625e-07 ;  /* 0x00000004ff1d7435 */ /* 0x000fe200000001ff */
[----:B------:R-:W-:Y:S02]  /*3010*/  MOV R28, c[0x0][0xc] ;  /* 0x00000300001c7a02 */ /* 0x000fe40000000f00 */
[----:B------:R-:W-:Y:S01]  /*3020*/  LEA R20, R65, R62, 0x2 ;  /* 0x0000003e41147211 */ /* 0x000fe200078e10ff */
[----:B------:R-:W-:Y:S06]  /*3030*/  @P6 BRA `(.L_x_87) ;  /* 0x000000f000006947 */ /* 0x000fec0003800000 */
[----:B------:R-:W-:Y:S01]  /*3040*/  IMAD.WIDE R20, R20, R29, c[0x0][0x1b8] ;  /* 0x00006e0014147625 */ /* 0x000fe200078e021d */
[----:B------:R-:W-:Y:S02]  /*3050*/  MOV R23, c[0x0][0x1d8] ;  /* 0x0000760000177a02 */ /* 0x000fe40000000f00 */
[----:B------:R-:W-:-:S02]  /*3060*/  MOV R22, c[0x0][0x1dc] ;  /* 0x0000770000167a02 */ /* 0x000fc40000000f00 */
[CC--:B------:R-:W-:Y:S01]  /*3070*/  LEA R24, P6, R23.reuse, R20.reuse, 0x2 ;  /* 0x0000001417187211 */ /* 0x0c0fe200078c10ff */
[----:B------:R0:W-:Y:S01]  /*3080*/  RED.E.ADD.F32.FTZ.RN.STRONG.GPU [R20.64], R16 ;  /* 0x000000101400798e */ /* 0x0001e2000c10e78e */
[----:B------:R-:W-:Y:S02]  /*3090*/  MOV R27, UR10 ;  /* 0x0000000a001b7c02 */ /* 0x000fe40008000f00 */
[----:B------:R-:W-:Y:S02]  /*30a0*/  LEA.HI.X R25, R23, R21, R22, 0x2, P6 ;  /* 0x0000001517197211 */ /* 0x000fe400030f1416 */
[----:B------:R-:W-:Y:S02]  /*30b0*/  LEA R26, P6, R27, R20, 0x2 ;  /* 0x000000141b1a7211 */ /* 0x000fe400078c10ff */
[----:B------:R-:W-:Y:S02]  /*30c0*/  MOV R23, UR9 ;  /* 0x0000000900177c02 */ /* 0x000fe40008000f00 */
[----:B------:R-:W-:-:S02]  /*30d0*/  IADD3.X R27, R21, UR8, RZ, P6, !PT ;  /* 0x00000008151b7c10 */ /* 0x000fc4000b7fe4ff */
[----:B------:R-:W-:-:S03]  /*30e0*/  LEA R22, P6, R23, R20, 0x2 ;  /* 0x0000001417167211 */ /* 0x000fc600078c10ff */
[----:B------:R0:W-:Y:S01]  /*30f0*/  RED.E.ADD.F32.FTZ.RN.STRONG.GPU [R26.64], R17 ;  /* 0x000000111a00798e */ /* 0x0001e2000c10e78e */
[----:B------:R-:W-:-:S03]  /*3100*/  IADD3.X R23, R21, UR5, RZ, P6, !PT ;  /* 0x0000000515177c10 */ /* 0x000fc6000b7fe4ff */
[----:B------:R0:W-:Y:S04]  /*3110*/  RED.E.ADD.F32.FTZ.RN.STRONG.GPU [R24.64], R18 ;  /* 0x000000121800798e */ /* 0x0001e8000c10e78e */
[----:B------:R0:W-:Y:S02]  /*3120*/  RED.E.ADD.F32.FTZ.RN.STRONG.GPU [R22.64], R19 ;  /* 0x000000131600798e */ /* 0x0001e4000c10e78e */
.L_x_87:
[----:B------:R-:W-:Y:S05]  /*3130*/  BSYNC B0 ;  /* 0x0000000000007941 */ /* 0x000fea0003800000 */
.L_x_86:
[----:B------:R-:W-:-:S13]  /*3140*/  ISETP.GE.U32.AND P6, PT, R28, 0x2, PT ;  /* 0x000000021c00780c */ /* 0x000fda0003fc6070 */
[----:B------:R-:W-:Y:S05]  /*3150*/  @!P6 BRA `(.L_x_88) ;  /* 0x000012b00000e947 */ /* 0x000fea0003800000 */
[----:B0-----:R-:W-:-:S05]  /*3160*/  LOP3.LUT R16, R60, 0x1, RZ, 0xc0, !PT ;  /* 0x000000013c107812 */ /* 0x001fca00078ec0ff */
[----:B------:R-:W-:-:S04]  /*3170*/  IMAD R16, R16, c[0x0][0x10], RZ ;  /* 0x0000040010107a24 */ /* 0x000fc800078e02ff */
        /* <DEDUP_REMOVED lines=11> */
[----:B-1----:R-:W-:Y:S01]  /*3230*/  HFMA2.MMA R18, -RZ, RZ, 0, 5.9604644775390625e-08 ;  /* 0x00000001ff127435 */ /* 0x002fe200000001ff */
[----:B------:R-:W-:Y:S01]  /*3240*/  VOTEU.ANY UR4, UPT, PT ;  /* 0x0000000000047886 */ /* 0x000fe200038e0100 */
[----:B------:R-:W-:Y:S01]  /*3250*/  LOP3.LUT P6, RZ, R60, 0x2, RZ, 0xc0, !PT ;  /* 0x000000023cff7812 */ /* 0x000fe200078cc0ff */
[----:B------:R-:W-:Y:S01]  /*3260*/  UPOPC UR12, UR4 ;  /* 0x00000004000c72bf */ /* 0x000fe20008000000 */
[----:B------:R-:W-:Y:S01]  /*3270*/  P2R R22, PR, RZ, 0x1 ;  /* 0x00000001ff167803 */ /* 0x000fe20000000000 */
[----:B------:R-:W-:Y:S01]  /*3280*/  UFLO.U32 UR4, UR4 ;  /* 0x00000004000472bd */ /* 0x000fe200080e0000 */
[----:B------:R-:W-:Y:S01]  /*3290*/  SEL R23, RZ, c[0x0][0xc], P6 ;  /* 0x00000300ff177a07 */ /* 0x000fe20003000000 */
[----:B------:R-:W-:-:S00]  /*32a0*/  ERRBAR ;  /* 0x00000000000079ab */ /* 0x000fc00000000000 */
[----:B------:R-:W-:Y:S02]  /*32b0*/  SEL R18, R18, 0xffffffff, !P6 ;  /* 0xffffffff12127807 */ /* 0x000fe40007000000 */
[----:B0-----:R-:W-:Y:S02]  /*32c0*/  ISETP.EQ.U32.AND P0, PT, R40, UR4, PT ;  /* 0x0000000428007c0c */ /* 0x001fe4000bf02070 */
[----:B------:R-:W-:Y:S01]  /*32d0*/  ISETP.NE.AND P6, PT, R23, -0x1, PT ;  /* 0xffffffff1700780c */ /* 0x000fe20003fc5270 */
[----:B------:R-:W-:-:S10]  /*32e0*/  IMAD R19, R18, UR12, RZ ;  /* 0x0000000c12137c24 */ /* 0x000fd4000f8e02ff */
[----:B------:R0:W-:Y:S01]  /*32f0*/  @P0 RED.E.ADD.S32.STRONG.GPU [R16.64], R19 ;  /* 0x000000131000098e */ /* 0x0001e2000c10e38e */
[----:B------:R-:W-:Y:S01]  /*3300*/  ISETP.NE.AND P0, PT, R22, RZ, PT ;  /* 0x000000ff1600720c */ /* 0x000fe20003f05270 */
[----:B------:R-:W-:Y:S05]  /*3310*/  @!P6 BRA `(.L_x_89) ;  /* 0x000000500000e947 */ /* 0x000fea0003800000 */
.L_x_90:
[----:B------:R-:W2:Y:S01]  /*3320*/  LDG.E.STRONG.GPU R18, [R16.64] ;  /* 0x0000000e10127981 */ /* 0x000ea2000c1ef900 */
[----:B------:R-:W-:Y:S01]  /*3330*/  YIELD ;  /* 0x0000000000007946 */ /* 0x000fe20003800000 */
[----:B--2---:R-:W-:Y:S01]  /*3340*/  ISETP.NE.AND P6, PT, R18, R23, PT ;  /* 0x000000171200720c */ /* 0x004fe20003fc5270 */
[----:B------:R-:W-:-:S12]  /*3350*/  CCTL.IVALL ;  /* 0x00000000ff00798f */ /* 0x000fd80002000000 */
[----:B------:R-:W-:Y:S05]  /*3360*/  @P6 BRA `(.L_x_90) ;  /* 0xffffffb000006947 */ /* 0x000fea000383ffff */
.L_x_89:
[----:B------:R-:W-:Y:S01]  /*3370*/  ISETP.NE.AND P6, PT, RZ, c[0x0][0xc], PT ;  /* 0x00000300ff007a0c */ /* 0x000fe20003fc5270 */
[----:B------:R-:W-:Y:S01]  /*3380*/  WARPSYNC 0xffffffff ;  /* 0xffffffff00007948 */ /* 0x000fe20003800000 */
[----:B------:R-:W-:Y:S11]  /*3390*/  BAR.SYNC.DEFER_BLOCKING 0x0 ;  /* 0x0000000000007b1d */ /* 0x000ff60000010000 */
[----:B------:R-:W-:Y:S05]  /*33a0*/  @!P6 BRA `(.L_x_88) ;  /* 0x000010600000e947 */ /* 0x000fea0003800000 */
[----:B------:R-:W-:Y:S02]  /*33b0*/  IADD3 R28, R28, -0x1, RZ ;  /* 0xffffffff1c1c7810 */ /* 0x000fe40007ffe0ff */
[----:B------:R-:W-:-:S02]  /*33c0*/  MOV R18, RZ ;  /* 0x000000ff00127202 */ /* 0x000fc40000000f00 */
[----:B------:R-:W-:-:S13]  /*33d0*/  ISETP.GE.U32.AND P6, PT, R28, 0x3, PT ;  /* 0x000000031c00780c */ /* 0x000fda0003fc6070 */
[----:B------:R-:W-:Y:S05]  /*33e0*/  @!P6 BRA `(.L_x_91) ;  /* 0x00000e400000e947 */ /* 0x000fea0003800000 */
[----:B------:R-:W-:Y:S01]  /*33f0*/  ULDC UR4, c[0x0][0xc] ;  /* 0x0000030000047ab9 */ /* 0x000fe20000000800 */
[----:B------:R-:W-:Y:S01]  /*3400*/  HFMA2.MMA R18, -RZ, RZ, 0, 0 ;  /* 0x00000000ff127435 */ /* 0x000fe200000001ff */
[----:B------:R-:W-:-:S06]  /*3410*/  UIADD3 UR4, -UR7, UR4, URZ ;  /* 0x0000000407047290 */ /* 0x000fcc000fffe13f */
[----:B------:R-:W-:-:S13]  /*3420*/  ISETP.LT.AND P6, PT, RZ, UR4, PT ;  /* 0x00000004ff007c0c */ /* 0x000fda000bfc1270 */
[----:B------:R-:W-:Y:S05]  /*3430*/  @!P6 BRA `(.L_x_92) ;  /* 0x00000bf00000e947 */ /* 0x000fea0003800000 */
[----:B------:R-:W-:Y:S01]  /*3440*/  UISETP.GT.AND UP0, UPT, UR4, 0xc, UPT ;  /* 0x0000000c0400788c */ /* 0x000fe2000bf04270 */
[----:B0-----:R-:W-:Y:S02]  /*3450*/  P2R R16, PR, RZ, 0x1 ;  /* 0x00000001ff107803 */ /* 0x001fe40000000000 */
[----:B------:R-:W-:-:S03]  /*3460*/  PLOP3.LUT P0, PT, PT, PT, PT, 0x80, 0x0 ;  /* 0x000000000000781c */ /* 0x000fc60003f0f070 */
[----:B------:R-:W-:Y:S02]  /*3470*/  PLOP3.LUT P6, PT, PT, PT, UP0, 0x40, 0x0 ;  /* 0x000000000000781c */ /* 0x000fe40003fce808 */
[----:B------:R-:W-:Y:S02]  /*3480*/  P2R R19, PR, RZ, 0x1 ;  /* 0x00000001ff137803 */ /* 0x000fe40000000000 */
[----:B------:R-:W-:-:S09]  /*3490*/  ISETP.NE.AND P0, PT, R16, RZ, PT ;  /* 0x000000ff1000720c */ /* 0x000fd20003f05270 */
[----:B------:R-:W-:Y:S05]  /*34a0*/  @P6 BRA `(.L_x_93) ;  /* 0x0000076000006947 */ /* 0x000fea0003800000 */
[----:B------:R-:W-:-:S04]  /*34b0*/  PLOP3.LUT P6, PT, PT, PT, PT, 0x8, 0x0 ;  /* 0x000000000000781c */ /* 0x000fc80003fce170 */
[----:B------:R-:W-:Y:S02]  /*34c0*/  P2R R19, PR, RZ, 0x40 ;  /* 0x00000040ff137803 */ /* 0x000fe40000000000 */
.L_x_94:
[----:B------:R-:W-:-:S13]  /*34d0*/  ISETP.EQ.OR P6, PT, R18, R42, P0 ;  /* 0x0000002a1200720c */ /* 0x000fda00007c2670 */
[----:B------:R-:W-:-:S04]  /*34e0*/  @!P6 IMAD R23, R18, c[0x0][0x10], R41 ;  /* 0x000004001217ea24 */ /* 0x000fc800078e0229 */
[----:B------:R-:W-:-:S05]  /*34f0*/  @!P6 IMAD.WIDE.U32 R22, R23, 0x8, R20 ;  /* 0x000000081716e825 */ /* 0x000fca00078e0014 */
[----:B------:R-:W2:Y:S01]  /*3500*/  @!P6 LDG.E.64 R16, [R22.64] ;  /* 0x0000000e1610e981 */ /* 0x000ea2000c1e1b00 */
[----:B------:R-:W-:Y:S01]  /*3510*/  IADD3 R25, R18, 0x1, RZ ;  /* 0x0000000112197810 */ /* 0x000fe20007ffe0ff */
[----:B--2---:R-:W-:Y:S02]  /*3520*/  @!P6 FADD.FTZ R32, R32, R16 ;  /* 0x000000102020e221 */ /* 0x004fe40000010000 */
[----:B------:R-:W-:Y:S01]  /*3530*/  @!P6 FADD.FTZ R33, R33, R17 ;  /* 0x000000112121e221 */ /* 0x000fe20000010000 */
[----:B------:R-:W-:-:S13]  /*3540*/  ISETP.EQ.OR P6, PT, R25, R42, P0 ;  /* 0x0000002a1900720c */ /* 0x000fda00007c2670 */
[----:B------:R-:W-:-:S04]  /*3550*/  @!P6 IMAD R25, R25, c[0x0][0x10], R41 ;  /* 0x000004001919ea24 */ /* 0x000fc800078e0229 */
[----:B------:R-:W-:-:S05]  /*3560*/  @!P6 IMAD.WIDE.U32 R24, R25, 0x8, R20 ;  /* 0x000000081918e825 */ /* 0x000fca00078e0014 */
[----:B------:R-:W2:Y:S02]  /*3570*/  @!P6 LDG.E.64 R16, [R24.64] ;  /* 0x0000000e1810e981 */ /* 0x000ea4000c1e1b00 */
[----:B--2---:R-:W-:Y:S01]  /*3580*/  @!P6 FADD.FTZ R32, R32, R16 ;  /* 0x000000102020e221 */ /* 0x004fe20000010000 */
[----:B------:R-:W-:Y:S01]  /*3590*/  IADD3 R16, R18, 0x2, RZ ;  /* 0x0000000212107810 */ /* 0x000fe20007ffe0ff */
[----:B------:R-:W-:-:S03]  /*35a0*/  @!P6 FADD.FTZ R33, R33, R17 ;  /* 0x000000112121e221 */ /* 0x000fc60000010000 */
        /* <DEDUP_REMOVED lines=93> */
[----:B------:R-:W-:-:S06]  /*3b80*/  @!P6 IMAD.WIDE.U32 R16, R17, 0x8, R20 ;  /* 0x000000081110e825 */ /* 0x000fcc00078e0014 */
[----:B------:R-:W2:Y:S01]  /*3b90*/  @!P6 LDG.E.64 R16, [R16.64] ;  /* 0x0000000e1010e981 */ /* 0x000ea2000c1e1b00 */
[----:B------:R-:W-:Y:S01]  /*3ba0*/  UIADD3 UR4, UR4, -0x10, URZ ;  /* 0xfffffff004047890 */ /* 0x000fe2000fffe03f */
[----:B------:R-:W-:-:S03]  /*3bb0*/  IADD3 R18, R18, 0x10, RZ ;  /* 0x0000001012127810 */ /* 0x000fc60007ffe0ff */
[----:B------:R-:W-:Y:S01]  /*3bc0*/  UISETP.GT.AND UP0, UPT, UR4, 0xc, UPT ;  /* 0x0000000c0400788c */ /* 0x000fe2000bf04270 */
[----:B--2---:R-:W-:Y:S02]  /*3bd0*/  @!P6 FADD.FTZ R32, R32, R16 ;  /* 0x000000102020e221 */ /* 0x004fe40000010000 */
[----:B------:R-:W-:-:S03]  /*3be0*/  @!P6 FADD.FTZ R33, R33, R17 ;  /* 0x000000112121e221 */ /* 0x000fc60000010000 */
[----:B------:R-:W-:-:S13]  /*3bf0*/  PLOP3.LUT P6, PT, PT, PT, UP0, 0x80, 0x0 ;  /* 0x000000000000781c */ /* 0x000fda0003fcf008 */
[----:B------:R-:W-:Y:S05]  /*3c00*/  @P6 BRA `(.L_x_94) ;  /* 0xfffff8c000006947 */ /* 0x000fea000383ffff */
.L_x_93:
[----:B------:R-:W-:-:S06]  /*3c10*/  UISETP.GT.AND UP0, UPT, UR4, 0x4, UPT ;  /* 0x000000040400788c */ /* 0x000fcc000bf04270 */
[----:B------:R-:W-:-:S13]  /*3c20*/  PLOP3.LUT P6, PT, PT, PT, UP0, 0x40, 0x0 ;  /* 0x000000000000781c */ /* 0x000fda0003fce808 */
[----:B------:R-:W-:Y:S05]  /*3c30*/  @P6 BRA `(.L_x_95) ;  /* 0x000003c000006947 */ /* 0x000fea0003800000 */
        /* <DEDUP_REMOVED lines=55> */
[----:B------:R-:W-:Y:S01]  /*3fb0*/  UIADD3 UR4, UR4, -0x4, URZ ;  /* 0xfffffffc04047890 */ /* 0x000fe2000fffe03f */
[----:B--2---:R-:W-:Y:S02]  /*3fc0*/  @!P6 FADD.FTZ R32, R32, R16 ;  /* 0x000000102020e221 */ /* 0x004fe40000010000 */
[----:B------:R-:W-:Y:S01]  /*3fd0*/  @!P6 FADD.FTZ R33, R33, R17 ;  /* 0x000000112121e221 */ /* 0x000fe20000010000 */
[----:B------:R-:W-:-:S04]  /*3fe0*/  PLOP3.LUT P6, PT, PT, PT, PT, 0x8, 0x0 ;  /* 0x000000000000781c */ /* 0x000fc80003fce170 */
[----:B------:R-:W-:-:S04]  /*3ff0*/  P2R R19, PR, RZ, 0x40 ;  /* 0x00000040ff137803 */ /* 0x000fc80000000000 */
.L_x_95:
[----:B------:R-:W-:-:S04]  /*4000*/  ISETP.NE.AND P6, PT, R19, RZ, PT ;  /* 0x000000ff1300720c */ /* 0x000fc80003fc5270 */
[----:B------:R-:W-:-:S13]  /*4010*/  ISETP.NE.OR P6, PT, RZ, UR4, P6 ;  /* 0x00000004ff007c0c */ /* 0x000fda000b7c5670 */
[----:B------:R-:W-:Y:S05]  /*4020*/  @!P6 BRA `(.L_x_91) ;  /* 0x000002000000e947 */ /* 0x000fea0003800000 */
.L_x_92:
[----:B------:R-:W-:-:S13]  /*4030*/  ISETP.EQ.OR P6, PT, R18, R42, P0 ;  /* 0x0000002a1200720c */ /* 0x000fda00007c2670 */
[----:B------:R-:W-:-:S04]  /*4040*/  @!P6 IMAD R23, R18, c[0x0][0x10], R41 ;  /* 0x000004001217ea24 */ /* 0x000fc800078e0229 */
[----:B------:R-:W-:-:S05]  /*4050*/  @!P6 IMAD.WIDE.U32 R22, R23, 0x8, R20 ;  /* 0x000000081716e825 */ /* 0x000fca00078e0014 */
[----:B0-----:R-:W2:Y:S01]  /*4060*/  @!P6 LDG.E.64 R16, [R22.64] ;  /* 0x0000000e1610e981 */ /* 0x001ea2000c1e1b00 */
        /* <DEDUP_REMOVED lines=23> */
[----:B------:R-:W-:Y:S01]  /*41e0*/  UISETP.NE.AND UP0, UPT, UR4, URZ, UPT ;  /* 0x0000003f0400728c */ /* 0x000fe2000bf05270 */
[----:B--2---:R-:W-:Y:S02]  /*41f0*/  @!P6 FADD.FTZ R32, R32, R16 ;  /* 0x000000102020e221 */ /* 0x004fe40000010000 */
[----:B------:R-:W-:-:S03]  /*4200*/  @!P6 FADD.FTZ R33, R33, R17 ;  /* 0x000000112121e221 */ /* 0x000fc60000010000 */
[----:B------:R-:W-:-:S13]  /*4210*/  PLOP3.LUT P6, PT, PT, PT, UP0, 0x80, 0x0 ;  /* 0x000000000000781c */ /* 0x000fda0003fcf008 */
[----:B------:R-:W-:Y:S05]  /*4220*/  @P6 BRA `(.L_x_92) ;  /* 0xfffffe0000006947 */ /* 0x000fea000383ffff */
.L_x_91:
        /* <DEDUP_REMOVED lines=10> */
.L_x_97:
[----:B------:R-:W-:Y:S05]  /*42d0*/  BSYNC B0 ;  /* 0x0000000000007941 */ /* 0x000fea0003800000 */
.L_x_96:
[----:B------:R-:W-:-:S06]  /*42e0*/  UISETP.NE.AND UP0, UPT, UR7, 0x1, UPT ;  /* 0x000000010700788c */ /* 0x000fcc000bf05270 */
[----:B------:R-:W-:-:S13]  /*42f0*/  PLOP3.LUT P6, PT, PT, PT, UP0, 0x40, 0x0 ;  /* 0x000000000000781c */ /* 0x000fda0003fce808 */
[----:B------:R-:W-:Y:S05]  /*4300*/  @P6 BRA `(.L_x_88) ;  /* 0x0000010000006947 */ /* 0x000fea0003800000 */
[----:B------:R-:W-:-:S04]  /*4310*/  IADD3 R23, R18, 0x1, RZ ;  /* 0x0000000112177810 */ /* 0x000fc80007ffe0ff */
[----:B------:R-:W-:-:S13]  /*4320*/  ISETP.EQ.OR P6, PT, R23, R42, P0 ;  /* 0x0000002a1700720c */ /* 0x000fda00007c2670 */
[----:B------:R-:W-:-:S04]  /*4330*/  @!P6 IMAD R23, R23, c[0x0][0x10], R41 ;  /* 0x000004001717ea24 */ /* 0x000fc800078e0229 */
[----:B------:R-:W-:-:S05]  /*4340*/  @!P6 IMAD.WIDE.U32 R22, R23, 0x8, R20 ;  /* 0x000000081716e825 */ /* 0x000fca00078e0014 */
[----:B0-----:R-:W2:Y:S02]  /*4350*/  @!P6 LDG.E.64 R16, [R22.64] ;  /* 0x0000000e1610e981 */ /* 0x001ea4000c1e1b00 */
[----:B--2---:R-:W-:Y:S01]  /*4360*/  @!P6 FADD.FTZ R33, R33, R17 ;  /* 0x000000112121e221 */ /* 0x004fe20000010000 */
[----:B------:R-:W-:Y:S01]  /*4370*/  IADD3 R17, R18, 0x2, RZ ;  /* 0x0000000212117810 */ /* 0x000fe20007ffe0ff */
[----:B------:R-:W-:Y:S01]  /*4380*/  @!P6 FADD.FTZ R32, R32, R16 ;  /* 0x000000102020e221 */ /* 0x000fe20000010000 */
[----:B------:R-:W-:Y:S02]  /*4390*/  MOV R16, UR7 ;  /* 0x0000000700107c02 */ /* 0x000fe40008000f00 */
[----:B------:R-:W-:-:S04]  /*43a0*/  ISETP.EQ.OR P6, PT, R17, R42, P0 ;  /* 0x0000002a1100720c */ /* 0x000fc800007c2670 */
[----:B------:R-:W-:-:S13]  /*43b0*/  ISETP.EQ.OR P6, PT, R16, 0x2, P6 ;  /* 0x000000021000780c */ /* 0x000fda00037c2670 */
[----:B------:R-:W-:-:S04]  /*43c0*/  @!P6 IMAD R17, R17, c[0x0][0x10], R41 ;  /* 0x000004001111ea24 */ /* 0x000fc800078e0229 */
[----:B------:R-:W-:-:S06]  /*43d0*/  @!P6 IMAD.WIDE.U32 R16, R17, 0x8, R20 ;  /* 0x000000081110e825 */ /* 0x000fcc00078e0014 */
[----:B------:R-:W2:Y:S02]  /*43e0*/  @!P6 LDG.E.64 R16, [R16.64] ;  /* 0x0000000e1010e981 */ /* 0x000ea4000c1e1b00 */
[----:B--2---:R-:W-:Y:S02]  /*43f0*/  @!P6 FADD.FTZ R32, R32, R16 ;  /* 0x000000102020e221 */ /* 0x004fe40000010000 */
[----:B------:R-:W-:-:S05]  /*4400*/  @!P6 FADD.FTZ R33, R33, R17 ;  /* 0x000000112121e221 */ /* 0x000fca0000010000 */
.L_x_88:
[----:B------:R-:W-:Y:S04]  /*4410*/  @!P0 STS.64 [0x30], R32 ;  /* 0x00003020ff008388 */ /* 0x000fe80000000a00 */
[----:B------:R-:W-:Y:S01]  /*4420*/  BAR.SYNC.DEFER_BLOCKING 0x0 ;  /* 0x0000000000007b1d */ /* 0x000fe20000010000 */
[----:B------:R-:W-:Y:S02]  /*4430*/  ISETP.NE.AND P6, PT, RZ, UR13, PT ;  /* 0x0000000dff007c0c */ /* 0x000fe4000bfc5270 */
[----:B0-----:R-:W-:-:S02]  /*4440*/  PRMT R18, RZ, 0x5410, R57 ;  /* 0x00005410ff127816 */ /* 0x001fc40000000039 */
[----:B------:R-:W-:Y:S02]  /*4450*/  PRMT R57, RZ, 0x7610, R57 ;  /* 0x00007610ff397816 */ /* 0x000fe40000000039 */
[----:B------:R-:W-:Y:S01]  /*4460*/  PRMT R23, RZ, 0x5410, R56 ;  /* 0x00005410ff177816 */ /* 0x000fe20000000038 */
[----:B------:R-:W-:Y:S01]  /*4470*/  FADD.FTZ R18, R18, -UR16 ;  /* 0x8000001012127e21 */ /* 0x000fe20008010000 */
[----:B------:R-:W-:Y:S01]  /*4480*/  PRMT R22, RZ, 0x5410, R58 ;  /* 0x00005410ff167816 */ /* 0x000fe2000000003a */
[----:B------:R-:W-:Y:S01]  /*4490*/  FADD.FTZ R24, R57, -UR16 ;  /* 0x8000001039187e21 */ /* 0x000fe20008010000 */
[----:B------:R-:W-:Y:S01]  /*44a0*/  PRMT R56, RZ, 0x7610, R56 ;  /* 0x00007610ff387816 */ /* 0x000fe20000000038 */
[----:B------:R-:W-:Y:S01]  /*44b0*/  FMUL.FTZ R25, R18, UR11 ;  /* 0x0000000b12197c20 */ /* 0x000fe20008410000 */
[----:B------:R-:W-:Y:S01]  /*44c0*/  PRMT R58, RZ, 0x7610, R58 ;  /* 0x00007610ff3a7816 */ /* 0x000fe2000000003a */
[----:B------:R-:W-:Y:S01]  /*44d0*/  FMUL.FTZ R24, R24, UR11 ;  /* 0x0000000b18187c20 */ /* 0x000fe20008410000 */
[----:B------:R-:W0:Y:S02]  /*44e0*/  LDS.64 R16, [0x30] ;  /* 0x00003000ff107984 */ /* 0x000e240000000a00 */
[----:B0-----:R-:W-:-:S02]  /*44f0*/  FMUL.FTZ R20, R16, c[0x0][0x20c] ;  /* 0x0000830010147a20 */ /* 0x001fc40000410000 */
[----:B------:R-:W-:Y:S01]  /*4500*/  FMUL.FTZ R21, R17, c[0x0][0x20c] ;  /* 0x0000830011157a20 */ /* 0x000fe20000410000 */
        /* <DEDUP_REMOVED lines=19> */
.L_x_98:
[----:B------:R-:W-:Y:S01]  /*4640*/  BSSY B0, `(.L_x_99) ;  /* 0x0000012000007945 */ /* 0x000fe20003800000 */
[----:B------:R-:W-:Y:S05]  /*4650*/  @!P5 BRA `(.L_x_100) ;  /* 0x000001000000d947 */ /* 0x000fea0003800000 */
[----:B------:R-:W-:Y:S01]  /*4660*/  MOV R16, R66 ;  /* 0x0000004200107202 */ /* 0x000fe20000000f00 */
[----:B------:R-:W-:Y:S01]  /*4670*/  IMAD R18, R38, c[0x0][0x1d8], RZ ;  /* 0x0000760026127a24 */ /* 0x000fe200078e02ff */
[----:B------:R-:W-:Y:S01]  /*4680*/  MOV R17, R69 ;  /* 0x0000004500117202 */ /* 0x000fe20000000f00 */
[----:B------:R-:W-:Y:S02]  /*4690*/  FFMA.FTZ R25, R20, R25, R21 ;  /* 0x0000001914197223 */ /* 0x000fe40000010015 */
[C---:B------:R-:W-:Y:S02]  /*46a0*/  IMAD R19, R39.reuse, c[0x0][0x1dc], R18 ;  /* 0x0000770027137a24 */ /* 0x040fe400078e0212 */
[----:B------:R-:W-:-:S04]  /*46b0*/  IMAD.WIDE.U32 R16, R39, c[0x0][0x1d8], R16 ;  /* 0x0000760027107a25 */ /* 0x000fc800078e0010 */
[----:B------:R-:W-:Y:S01]  /*46c0*/  FFMA.FTZ R24, R20, R24, R21 ;  /* 0x0000001814187223 */ /* 0x000fe20000010015 */
[----:B------:R-:W-:Y:S01]  /*46d0*/  IADD3 R19, R17, R19, RZ ;  /* 0x0000001311137210 */ /* 0x000fe20007ffe0ff */
[----:B------:R-:W-:Y:S01]  /*46e0*/  FFMA.FTZ R25, R23, R12, -R25 ;  /* 0x0000000c17197223 */ /* 0x000fe20000010819 */
[----:B------:R-:W-:-:S03]  /*46f0*/  LEA R18, P0, R16, c[0x0][0x160], 0x1 ;  /* 0x0000580010127a11 */ /* 0x000fc600078008ff */
[----:B------:R-:W-:Y:S01]  /*4700*/  FMUL.FTZ R17, R25, UR11 ;  /* 0x0000000b19117c20 */ /* 0x000fe20008410000 */
[----:B------:R-:W-:Y:S01]  /*4710*/  LEA.HI.X R19, R16, c[0x0][0x164], R19, 0x1, P0 ;  /* 0x0000590010137a11 */ /* 0x000fe200000f0c13 */
[----:B------:R-:W-:-:S04]  /*4720*/  FFMA.FTZ R16, R56, R13, -R24 ;  /* 0x0000000d38107223 */ /* 0x000fc80000010818 */
[----:B------:R-:W-:-:S05]  /*4730*/  FMUL.FTZ R16, R16, UR11 ;  /* 0x0000000b10107c20 */ /* 0x000fca0008410000 */
[----:B------:R-:W-:-:S05]  /*4740*/  F2FP.BF16.PACK_AB R17, R16, R17 ;  /* 0x000000111011723e */ /* 0x000fca00000010ff */
[----:B------:R0:W-:Y:S02]  /*4750*/  STG.E [R18.64], R17 ;  /* 0x0000001112007986 */ /* 0x0001e4000c10190e */
.L_x_100:
[----:B------:R-:W-:Y:S05]  /*4760*/  BSYNC B0 ;  /* 0x0000000000007941 */ /* 0x000fea0003800000 */
.L_x_99:
[----:B------:R-:W-:Y:S01]  /*4770*/  FADD.FTZ R25, R22, -UR16 ;  /* 0x8000001016197e21 */ /* 0x000fe20008010000 */
[----:B------:R-:W-:Y:S01]  /*4780*/  PRMT R22, RZ, 0x5410, R53 ;  /* 0x00005410ff167816 */ /* 0x000fe20000000035 */
[----:B------:R-:W-:Y:S01]  /*4790*/  FADD.FTZ R26, R58, -UR16 ;  /* 0x800000103a1a7e21 */ /* 0x000fe20008010000 */
[--C-:B------:R-:W-:Y:S01]  /*47a0*/  PRMT R23, RZ, 0x5410, R55.reuse ;  /* 0x00005410ff177816 */ /* 0x100fe20000000037 */
[----:B------:R-:W-:Y:S01]  /*47b0*/  FMUL.FTZ R25, R25, UR11 ;  /* 0x0000000b19197c20 */ /* 0x000fe20008410000 */
[----:B------:R-:W-:Y:S01]  /*47c0*/  PRMT R24, RZ, 0x7610, R55 ;  /* 0x00007610ff187816 */ /* 0x000fe20000000037 */
[----:B------:R-:W-:Y:S01]  /*47d0*/  FMUL.FTZ R26, R26, UR11 ;  /* 0x0000000b1a1a7c20 */ /* 0x000fe20008410000 */
[----:B------:R-:W-:Y:S01]  /*47e0*/  PRMT R53, RZ, 0x7610, R53 ;  /* 0x00007610ff357816 */ /* 0x000fe20000000035 */
[----:B------:R-:W-:Y:S05]  /*47f0*/  @!P6 BRA `(.L_x_101) ;  /* 0x000001200000e947 */ /* 0x000fea0003800000 */
[----:B0-----:R-:W-:Y:S02]  /*4800*/  FFMA.FTZ R17, R26, R13, R15 ;  /* 0x0000000d1a117223 */ /* 0x001fe4000001000f */
        /* <DEDUP_REMOVED lines=17> */
.L_x_101:
[----:B------:R-:W-:Y:S01]  /*4920*/  ISETP.NE.AND P0, PT, R63, RZ, PT ;  /* 0x000000ff3f00720c */ /* 0x000fe20003f05270 */
[----:B------:R-:W-:-:S12]  /*4930*/  BSSY B0, `(.L_x_102) ;  /* 0x0000012000007945 */ /* 0x000fd80003800000 */
[----:B------:R-:W-:Y:S05]  /*4940*/  @!P0 BRA `(.L_x_103) ;  /* 0x0000010000008947 */ /* 0x000fea0003800000 */
[----:B------:R-:W-:Y:S01]  /*4950*/  MOV R16, R66 ;  /* 0x0000004200107202 */ /* 0x000fe20000000f00 */
[----:B0-----:R-:W-:Y:S01]  /*4960*/  IMAD R18, R36, c[0x0][0x1d8], RZ ;  /* 0x0000760024127a24 */ /* 0x001fe200078e02ff */
        /* <DEDUP_REMOVED lines=14> */
.L_x_103:
[----:B------:R-:W-:Y:S05]  /*4a50*/  BSYNC B0 ;  /* 0x0000000000007941 */ /* 0x000fea0003800000 */
.L_x_102:
[----:B------:R-:W-:Y:S01]  /*4a60*/  ISETP.NE.AND P6, PT, RZ, UR13, PT ;  /* 0x0000000dff007c0c */ /* 0x000fe2000bfc5270 */
[----:B------:R-:W-:Y:S01]  /*4a70*/  FADD.FTZ R25, R22, -UR16 ;  /* 0x8000001016197e21 */ /* 0x000fe20008010000 */
[----:B------:R-:W-:Y:S01]  /*4a80*/  PRMT R23, RZ, 0x5410, R52 ;  /* 0x00005410ff177816 */ /* 0x000fe20000000034 */
[----:B------:R-:W-:Y:S01]  /*4a90*/  FADD.FTZ R24, R53, -UR16 ;  /* 0x8000001035187e21 */ /* 0x000fe20008010000 */
[----:B------:R-:W-:Y:S01]  /*4aa0*/  PRMT R22, RZ, 0x5410, R54 ;  /* 0x00005410ff167816 */ /* 0x000fe20000000036 */
[----:B------:R-:W-:Y:S01]  /*4ab0*/  FMUL.FTZ R25, R25, UR11 ;  /* 0x0000000b19197c20 */ /* 0x000fe20008410000 */
[----:B------:R-:W-:Y:S01]  /*4ac0*/  PRMT R52, RZ, 0x7610, R52 ;  /* 0x00007610ff347816 */ /* 0x000fe20000000034 */
[----:B------:R-:W-:Y:S01]  /*4ad0*/  FMUL.FTZ R24, R24, UR11 ;  /* 0x0000000b18187c20 */ /* 0x000fe20008410000 */
[----:B------:R-:W-:-:S05]  /*4ae0*/  PRMT R54, RZ, 0x7610, R54 ;  /* 0x00007610ff367816 */ /* 0x000fca0000000036 */
[----:B------:R-:W-:Y:S05]  /*4af0*/  @!P6 BRA `(.L_x_104) ;  /* 0x000001200000e947 */ /* 0x000fea0003800000 */
[----:B------:R-:W-:Y:S02]  /*4b00*/  FFMA.FTZ R16, R25, R12, R14 ;  /* 0x0000000c19107223 */ /* 0x000fe4000001000e */
[----:B0-----:R-:W-:Y:S02]  /*4b10*/  FFMA.FTZ R17, R24, R13, R15 ;  /* 0x0000000d18117223 */ /* 0x001fe4000001000f */
        /* <DEDUP_REMOVED lines=16> */
.L_x_104:
[----:B------:R-:W-:Y:S01]  /*4c20*/  BSSY B0, `(.L_x_105) ;  /* 0x0000012000007945 */ /* 0x000fe20003800000 */
        /* <DEDUP_REMOVED lines=17> */
.L_x_106:
[----:B------:R-:W-:Y:S05]  /*4d40*/  BSYNC B0 ;  /* 0x0000000000007941 */ /* 0x000fea0003800000 */
.L_x_105:
        /* <DEDUP_REMOVED lines=27> */
.L_x_107:
        /* <DEDUP_REMOVED lines=18> */
.L_x_109:
[----:B------:R-:W-:Y:S05]  /*5020*/  BSYNC B0 ;  /* 0x0000000000007941 */ /* 0x000fea0003800000 */
.L_x_108:
[----:B------:R-:W-:Y:S01]  /*5030*/  FADD.FTZ R25, R22, -UR16 ;  /* 0x8000001016197e21 */ /* 0x000fe20008010000 */
[----:B------:R-:W-:Y:S01]  /*5040*/  PRMT R23, RZ, 0x5410, R48 ;  /* 0x00005410ff177816 */ /* 0x000fe20000000030 */
[----:B------:R-:W-:Y:S01]  /*5050*/  FADD.FTZ R24, R49, -UR16 ;  /* 0x8000001031187e21 */ /* 0x000fe20008010000 */
[----:B------:R-:W-:Y:S01]  /*5060*/  PRMT R22, RZ, 0x5410, R50 ;  /* 0x00005410ff167816 */ /* 0x000fe20000000032 */
[----:B------:R-:W-:Y:S01]  /*5070*/  FMUL.FTZ R25, R25, UR11 ;  /* 0x0000000b19197c20 */ /* 0x000fe20008410000 */
[----:B------:R-:W-:Y:S01]  /*5080*/  PRMT R48, RZ, 0x7610, R48 ;  /* 0x00007610ff307816 */ /* 0x000fe20000000030 */
[----:B------:R-:W-:Y:S01]  /*5090*/  FMUL.FTZ R24, R24, UR11 ;  /* 0x0000000b18187c20 */ /* 0x000fe20008410000 */
[----:B------:R-:W-:Y:S01]  /*50a0*/  PRMT R50, RZ, 0x7610, R50 ;  /* 0x00007610ff327816 */ /* 0x000fe20000000032 */
[----:B------:R-:W-:Y:S05]  /*50b0*/  @!P6 BRA `(.L_x_110) ;  /* 0x000001200000e947 */ /* 0x000fea0003800000 */
[----:B------:R-:W-:Y:S02]  /*50c0*/  FFMA.FTZ R16, R25, R12, R14 ;  /* 0x0000000c19107223 */ /* 0x000fe4000001000e */
[----:B0-----:R-:W-:-:S02]  /*50d0*/  FFMA.FTZ R17, R24, R13, R15 ;  /* 0x0000000d18117223 */ /* 0x001fc4000001000f */
        /* <DEDUP_REMOVED lines=16> */
.L_x_110:
        /* <DEDUP_REMOVED lines=18> */
.L_x_112:
[----:B------:R-:W-:Y:S05]  /*5300*/  BSYNC B0 ;  /* 0x0000000000007941 */ /* 0x000fea0003800000 */
.L_x_111:
[----:B0-----:R-:W-:Y:S01]  /*5310*/  SHF.R.U32.HI R17, RZ, 0x2, R62 ;  /* 0x00000002ff117819 */ /* 0x001fe2000001163e */
[----:B------:R-:W-:Y:S01]  /*5320*/  FADD.FTZ R27, R22, -UR16 ;  /* 0x80000010161b7e21 */ /* 0x000fe20008010000 */
[--C-:B------:R-:W-:Y:S01]  /*5330*/  PRMT R25, RZ, 0x5410, R47.reuse ;  /* 0x00005410ff197816 */ /* 0x100fe2000000002f */
[----:B------:R-:W-:Y:S01]  /*5340*/  FADD.FTZ R26, R50, -UR16 ;  /* 0x80000010321a7e21 */ /* 0x000fe20008010000 */
[----:B------:R-:W-:Y:S01]  /*5350*/  PRMT R24, RZ, 0x7610, R47 ;  /* 0x00007610ff187816 */ /* 0x000fe2000000002f */
[----:B------:R-:W-:Y:S01]  /*5360*/  IMAD R22, R42, c[0x0][0x1fc], R17 ;  /* 0x00007f002a167a24 */ /* 0x000fe200078e0211 */
        /* <DEDUP_REMOVED lines=22> */
.L_x_113:
        /* <DEDUP_REMOVED lines=18> */
.L_x_115:
[----:B------:R-:W-:Y:S05]  /*55f0*/  BSYNC B0 ;  /* 0x0000000000007941 */ /* 0x000fea0003800000 */
.L_x_114:
[----:B------:R-:W-:Y:S01]  /*5600*/  PRMT R45, RZ, 0x7610, R45 ;  /* 0x00007610ff2d7816 */ /* 0x000fe2000000002d */
[----:B------:R-:W-:Y:S01]  /*5610*/  FADD.FTZ R23, R23, -UR16 ;  /* 0x8000001017177e21 */ /* 0x000fe20008010000 */
[----:B------:R-:W-:Y:S02]  /*5620*/  IADD3 R32, R22, 0xc0, RZ ;  /* 0x000000c016207810 */ /* 0x000fe40007ffe0ff */
[--C-:B------:R-:W-:Y:S01]  /*5630*/  PRMT R25, RZ, 0x5410, R44.reuse ;  /* 0x00005410ff197816 */ /* 0x100fe2000000002c */
[----:B------:R-:W-:Y:S01]  /*5640*/  FADD.FTZ R24, R45, -UR16 ;  /* 0x800000102d187e21 */ /* 0x000fe20008010000 */
[----:B------:R-:W-:Y:S01]  /*5650*/  PRMT R44, RZ, 0x7610, R44 ;  /* 0x00007610ff2c7816 */ /* 0x000fe2000000002c */
[----:B------:R-:W-:Y:S01]  /*5660*/  FMUL.FTZ R23, R23, UR11 ;  /* 0x0000000b17177c20 */ /* 0x000fe20008410000 */
[----:B------:R-:W-:Y:S01]  /*5670*/  SHF.R.S32.HI R33, RZ, 0x1f, R32 ;  /* 0x0000001fff217819 */ /* 0x000fe20000011420 */
[----:B------:R-:W-:Y:S01]  /*5680*/  FMUL.FTZ R24, R24, UR11 ;  /* 0x0000000b18187c20 */ /* 0x000fe20008410000 */
        /* <DEDUP_REMOVED lines=19> */
.L_x_116:
[----:B------:R-:W-:Y:S01]  /*57c0*/  ISETP.GE.U32.AND P0, PT, R32, c[0x0][0x1e0], PT ;  /* 0x0000780020007a0c */ /* 0x000fe20003f06070 */
[----:B------:R-:W-:Y:S01]  /*57d0*/  BSSY B0, `(.L_x_117) ;  /* 0x0000016000007945 */ /* 0x000fe20003800000 */
[----:B------:R-:W-:Y:S02]  /*57e0*/  IADD3 R22, R22, 0xe0, RZ ;  /* 0x000000e016167810 */ /* 0x000fe40007ffe0ff */
[----:B------:R-:W-:Y:S02]  /*57f0*/  ISETP.GE.AND.EX P0, PT, R33, c[0x0][0x1e4], PT, P0 ;  /* 0x0000790021007a0c */ /* 0x000fe40003f06300 */
[----:B------:R-:W-:Y:S02]  /*5800*/  SHF.R.S32.HI R26, RZ, 0x1f, R22 ;  /* 0x0000001fff1a7819 */ /* 0x000fe40000011416 */
[----:B------:R-:W-:-:S13]  /*5810*/  ISETP.LT.U32.AND P0, PT, R62, 0x80, !P0 ;  /* 0x000000803e00780c */ /* 0x000fda0004701070 */
        /* <DEDUP_REMOVED lines=17> */
.L_x_118:
[----:B------:R-:W-:Y:S05]  /*5930*/  BSYNC B0 ;  /* 0x0000000000007941 */ /* 0x000fea0003800000 */
.L_x_117:
[--C-:B------:R-:W-:Y:S02]  /*5940*/  PRMT R16, RZ, 0x5410, R46.reuse ;  /* 0x00005410ff107816 */ /* 0x100fe4000000002e */
[----:B------:R-:W-:Y:S02]  /*5950*/  PRMT R46, RZ, 0x7610, R46 ;  /* 0x00007610ff2e7816 */ /* 0x000fe4000000002e */
[----:B------:R-:W-:Y:S01]  /*5960*/  ISETP.GE.U32.AND P0, PT, R22, c[0x0][0x1e0], PT ;  /* 0x0000780016007a0c */ /* 0x000fe20003f06070 */
[----:B0-----:R-:W-:Y:S01]  /*5970*/  FADD.FTZ R18, R16, -UR16 ;  /* 0x8000001010127e21 */ /* 0x001fe20008010000 */
[--C-:B------:R-:W-:Y:S01]  /*5980*/  PRMT R17, RZ, 0x5410, R43.reuse ;  /* 0x00005410ff117816 */ /* 0x100fe2000000002b */
[----:B------:R-:W-:Y:S01]  /*5990*/  FADD.FTZ R46, R46, -UR16 ;  /* 0x800000102e2e7e21 */ /* 0x000fe20008010000 */
[----:B------:R-:W-:Y:S01]  /*59a0*/  ISETP.GE.AND.EX P0, PT, R26, c[0x0][0x1e4], PT, P0 ;  /* 0x000079001a007a0c */ /* 0x000fe20003f06300 */
[----:B------:R-:W-:Y:S01]  /*59b0*/  FMUL.FTZ R29, R18, UR11 ;  /* 0x0000000b121d7c20 */ /* 0x000fe20008410000 */
[----:B------:R-:W-:Y:S01]  /*59c0*/  PRMT R16, RZ, 0x7610, R43 ;  /* 0x00007610ff107816 */ /* 0x000fe2000000002b */
[----:B------:R-:W-:Y:S01]  /*59d0*/  FMUL.FTZ R46, R46, UR11 ;  /* 0x0000000b2e2e7c20 */ /* 0x000fe20008410000 */
[----:B------:R-:W-:Y:S01]  /*59e0*/  ISETP.LT.U32.AND P0, PT, R62, 0x80, !P0 ;  /* 0x000000803e00780c */ /* 0x000fe20004701070 */
[----:B------:R-:W-:Y:S11]  /*59f0*/  @!P6 BRA `(.L_x_119) ;  /* 0x000001200000e947 */ /* 0x000ff60003800000 */
        /* <DEDUP_REMOVED lines=18> */
.L_x_119:
        /* <DEDUP_REMOVED lines=17> */
.L_x_121:
[----:B------:R-:W-:Y:S05]  /*5c30*/  BSYNC B0 ;  /* 0x0000000000007941 */ /* 0x000fea0003800000 */
.L_x_120:
[----:B------:R-:W-:Y:S02]  /*5c40*/  IADD3 R59, R59, c[0x0][0x10], RZ ;  /* 0x000004003b3b7a10 */ /* 0x000fe40007ffe0ff */
[----:B------:R-:W-:Y:S02]  /*5c50*/  IADD3 R60, R60, 0x1, RZ ;  /* 0x000000013c3c7810 */ /* 0x000fe40007ffe0ff */
[----:B------:R-:W-:-:S13]  /*5c60*/  ISETP.GE.AND P0, PT, R59, UR6, PT ;  /* 0x000000063b007c0c */ /* 0x000fda000bf06270 */
[----:B------:R-:W-:Y:S01]  /*5c70*/  @P0 CALL.REL.NOINC `(.L_x_73) ;  /* 0x0000001000000944 */ /* 0x000fe20003c00000 */
[----:B------:R-:W-:Y:S05]  /*5c80*/  BRA `(.L_x_122) ;  /* 0xffffa79000007947 */ /* 0x000fea000383ffff */
.L_x_73:
        /* <DEDUP_REMOVED lines=22> */
.L_x_124:
[----:B------:R-:W-:Y:S05]  /*5df0*/  BSYNC B0 ;  /* 0x0000000000007941 */ /* 0x000fea0003800000 */
.L_x_123:
[----:B------:R-:W-:Y:S05]  /*5e00*/  @P0 EXIT ;  /* 0x000000000000094d */ /* 0x000fea0003800000 */
[----:B------:R-:W-:Y:S05]  /*5e10*/  @P2 BRA `(.L_x_125) ;  /* 0x0000008000002947 */ /* 0x000fea0003800000 */
[----:B------:R-:W-:-:S05]  /*5e20*/  IMAD R0, R4, c[0x0][0x10], RZ ;  /* 0x0000040004007a24 */ /* 0x000fca00078e02ff */
[----:B------:R-:W-:-:S13]  /*5e30*/  ISETP.NE.AND P0, PT, R0, -0x1, PT ;  /* 0xffffffff0000780c */ /* 0x000fda0003f05270 */
[----:B------:R-:W-:Y:S05]  /*5e40*/  @!P0 BRA `(.L_x_125) ;  /* 0x0000005000008947 */ /* 0x000fea0003800000 */
.L_x_126:
[----:B-1----:R-:W2:Y:S01]  /*5e50*/  LDG.E.STRONG.GPU R5, [R2.64] ;  /* 0x0000000e02057981 */ /* 0x002ea2000c1ef900 */
[----:B------:R-:W-:Y:S01]  /*5e60*/  YIELD ;  /* 0x0000000000007946 */ /* 0x000fe20003800000 */
[----:B--2---:R-:W-:Y:S01]  /*5e70*/  ISETP.NE.AND P0, PT, R5, R0, PT ;  /* 0x000000000500720c */ /* 0x004fe20003f05270 */
[----:B------:R-:W-:-:S12]  /*5e80*/  CCTL.IVALL ;  /* 0x00000000ff00798f */ /* 0x000fd80002000000 */
[----:B------:R-:W-:Y:S05]  /*5e90*/  @P0 BRA `(.L_x_126) ;  /* 0xffffffb000000947 */ /* 0x000fea000383ffff */
.L_x_125:
        /* <DEDUP_REMOVED lines=25> */
.L_x_127:
[----:B------:R-:W-:-:S04]  /*6030*/  LEA R6, P0, R62, c[0x0][0x1b8], 0x2 ;  /* 0x00006e003e067a11 */ /* 0x000fc800078010ff */
[----:B------:R-:W-:Y:S02]  /*6040*/  LEA.HI.X R7, R62, c[0x0][0x1bc], R7, 0x2, P0 ;  /* 0x00006f003e077a11 */ /* 0x000fe400000f1407 */
[-C--:B------:R-:W-:Y:S02]  /*6050*/  LEA R8, P0, R27, R6.reuse, 0x2 ;  /* 0x000000061b087211 */ /* 0x080fe400078010ff */
[-C--:B0-----:R-:W-:Y:S01]  /*6060*/  LEA R12, P1, R20, R6.reuse, 0x2 ;  /* 0x00000006140c7211 */ /* 0x081fe200078210ff */
[----:B------:R0:W2:Y:S01]  /*6070*/  LDG.E R14, [R6.64] ;  /* 0x0000000e060e7981 */ /* 0x0000a2000c1e1900 */
        /* <DEDUP_REMOVED lines=18> */
.L_x_128:
        /* <DEDUP_REMOVED lines=14> */
.L_x_3226:


//--------------------- .text._Z35group_norm_nhwc_bwd_one_pass_kernelI11Bf16IOFp32WLi512ELi8ELi128EEv26Group_norm_nhwc_bwd_params --------------------------
	.section	.text._Z35group_norm_nhwc_bwd_one_pass_kernelI11Bf16IOFp32WLi512ELi8ELi128EEv26Group_norm_nhwc_bwd_params,"ax",@progbits
	.sectioninfo	@"SHI_REGISTERS=128"
	.align	128
        .global         _Z35group_norm_nhwc_bwd_one_pass_kernelI11Bf16IOFp32WLi512ELi8ELi128EEv26Group_norm_nhwc_bwd_params
        .type           _Z35group_norm_nhwc_bwd_one_pass_kernelI11Bf16IOFp32WLi512ELi8ELi128EEv26Group_norm_nhwc_bwd_params,@function
        .size           _Z35group_norm_nhwc_bwd_one_pass_kernelI11Bf16IOFp32WLi512ELi8ELi128EEv26Group_norm_nhwc_bwd_params,(.L_x_3227 - _Z35group_norm_nhwc_bwd_one_pass_kernelI11Bf16IOFp32WLi512ELi8ELi128EEv26Group_norm_nhwc_bwd_params)
        .other          _Z35group_norm_nhwc_bwd_one_pass_kernelI11Bf16IOFp32WLi512ELi8ELi128EEv26Group_norm_nhwc_bwd_params,@"STO_CUDA_ENTRY STV_DEFAULT"
_Z35group_norm_nhwc_bwd_one_pass_kernelI11Bf16IOFp32WLi512ELi8ELi128EEv26Group_norm_nhwc_bwd_params:
.text._Z35group_norm_nhwc_bwd_one_pass_kernelI11Bf16IOFp32WLi512ELi8ELi128EEv26Group_norm_nhwc_bwd_params:
[----:B------:R-:W-:Y:S02]  /*0000*/  MOV R1, c[0x0][0x28] ;  /* 0x00000a0000017a02 */ /* 0x000fe40000000f00 */
[----:B------:R-:W0:Y:S01]  /*0010*/  S2R R0, SR_CTAID.Y ;  /* 0x0000000000007919 */ /* 0x000e220000002600 */
[----:B------:R-:W-:Y:S01]  /*0020*/  ULDC UR6, c[0x0][0x1f0] ;  /* 0x00007c0000067ab9 */ /* 0x000fe20000000800 */
[----:B------:R-:W-:Y:S01]  /*0030*/  IADD3 R1, R1, -0x8, RZ ;  /* 0xfffffff801017810 */ /* 0x000fe20007ffe0ff */
        /* <DEDUP_REMOVED lines=9> */
[----:B------:R-:W-:Y:S01]  /*00d0*/  SHF.R.S32.HI R6, RZ, 0x1f, R3 ;  /* 0x0000001fff067819 */ /* 0x000fe20000011403 */
[----:B------:R-:W-:Y:S01]  /*00e0*/  ULDC.64 UR12, c[0x0][0x1d8] ;  /* 0x00007600000c7ab9 */ /* 0x000fe20000000a00 */
[C---:B------:R-:W-:Y:S01]  /*00f0*/  ISETP.GE.U32.AND P1, PT, R3.reuse, 0x80, PT ;  /* 0x000000800300780c */ /* 0x040fe20003f26070 */
[----:B------:R-:W-:Y:S01]  /*0100*/  IMAD R80, R2, c[0x0][0x1fc], R5 ;  /* 0x00007f0002507a24 */ /* 0x000fe200078e0205 */
[----:B------:R-:W-:Y:S01]  /*0110*/  SHF.L.U32 R5, R3, 0x1, RZ ;  /* 0x0000000103057819 */ /* 0x000fe200000006ff */
[----:B------:R-:W-:Y:S01]  /*0120*/  UIMAD.WIDE.U32 UR4, UR9, UR12, URZ ;  /* 0x0000000c090472a5 */ /* 0x000fe2000f8e003f */
[----:B------:R-:W-:Y:S01]  /*0130*/  LEA.HI R6, R6, R3, RZ, 0x5 ;  /* 0x0000000306067211 */ /* 0x000fe200078f28ff */
[----:B------:R-:W-:Y:S01]  /*0140*/  UIMAD UR7, UR9, UR13, URZ ;  /* 0x0000000d090772a4 */ /* 0x000fe2000f8e023f */
[C---:B------:R-:W-:Y:S01]  /*0150*/  ISETP.LT.U32.AND P0, PT, R80.reuse, c[0x0][0x1e0], PT ;  /* 0x0000780050007a0c */ /* 0x040fe20003f01070 */
[----:B------:R-:W-:Y:S01]  /*0160*/  ULEA.HI UR10, UP0, UR13, UR12, URZ, 0x1 ;  /* 0x0000000c0d0a7291 */ /* 0x000fe2000f81083f */
[----:B------:R-:W-:Y:S01]  /*0170*/  SHF.R.S32.HI R115, RZ, 0x1f, R80 ;  /* 0x0000001fff737819 */ /* 0x000fe20000011450 */
[----:B------:R-:W-:Y:S01]  /*0180*/  UIADD3 UR7, UR5, UR7, URZ ;  /* 0x0000000705077290 */ /* 0x000fe2000fffe03f */
[C---:B------:R-:W-:Y:S01]  /*0190*/  IADD3 R93, R80.reuse, 0x20, RZ ;  /* 0x00000020505d7810 */ /* 0x040fe20007ffe0ff */
[----:B------:R-:W-:Y:S01]  /*01a0*/  ULDC UR11, c[0x0][0xc] ;  /* 0x00000300000b7ab9 */ /* 0x000fe20000000800 */
[----:B------:R-:W-:Y:S01]  /*01b0*/  LOP3.LUT R7, R5, 0x6, RZ, 0xc0, !PT ;  /* 0x0000000605077812 */ /* 0x000fe200078ec0ff */
[----:B------:R-:W-:Y:S01]  /*01c0*/  UIADD3.X UR8, URZ, UR13, URZ, UP0, !UPT ;  /* 0x0000000d3f087290 */ /* 0x000fe200087fe43f */
[C---:B------:R-:W-:Y:S01]  /*01d0*/  IADD3 R92, R80.reuse, 0x40, RZ ;  /* 0x00000040505c7810 */ /* 0x040fe20007ffe0ff */
[----:B------:R-:W-:Y:S01]  /*01e0*/  ULOP3.LUT UR5, UR9, UR11, URZ, 0xc0, !UPT ;  /* 0x0000000b09057292 */ /* 0x000fe2000f8ec03f */
[----:B------:R-:W-:Y:S01]  /*01f0*/  SHF.R.S32.HI R5, RZ, 0x5, R6 ;  /* 0x00000005ff057819 */ /* 0x000fe20000011406 */
[----:B------:R0:W-:Y:S01]  /*0200*/  STL [R1], R7 ;  /* 0x0000000701007387 */ /* 0x0001e20000100800 */
[C---:B------:R-:W-:Y:S01]  /*0210*/  IADD3 R91, R80.reuse, 0x60, RZ ;  /* 0x00000060505b7810 */ /* 0x040fe20007ffe0ff */
[----:B------:R-:W-:Y:S01]  /*0220*/  ULEA.HI UR9, UP0, UR7, UR4, URZ, 0x1 ;  /* 0x0000000407097291 */ /* 0x000fe2000f81083f */
[C---:B------:R-:W-:Y:S01]  /*0230*/  IADD3 R90, R80.reuse, 0x80, RZ ;  /* 0x00000080505a7810 */ /* 0x040fe20007ffe0ff */
[----:B------:R0:W-:Y:S01]  /*0240*/  STL [R1+0x4], R5 ;  /* 0x0000040501007387 */ /* 0x0001e20000100800 */
[----:B------:R-:W-:Y:S01]  /*0250*/  ISETP.LT.AND.EX P0, PT, R115, c[0x0][0x1e4], !P1, P0 ;  /* 0x0000790073007a0c */ /* 0x000fe20004f01300 */
[----:B------:R-:W-:Y:S01]  /*0260*/  UIADD3.X UR7, URZ, UR7, URZ, UP0, !UPT ;  /* 0x000000073f077290 */ /* 0x000fe200087fe43f */
[----:B------:R-:W-:Y:S01]  /*0270*/  IADD3 R89, R80, 0xa0, RZ ;  /* 0x000000a050597810 */ /* 0x000fe20007ffe0ff */
[----:B------:R-:W-:Y:S01]  /*0280*/  HFMA2.MMA R82, -RZ, RZ, 0, 0 ;  /* 0x00000000ff527435 */ /* 0x000fe200000001ff */
[----:B------:R-:W-:Y:S01]  /*0290*/  ISETP.LT.U32.AND P5, PT, R93, c[0x0][0x1e0], PT ;  /* 0x000078005d007a0c */ /* 0x000fe20003fa1070 */
[----:B------:R-:W-:Y:S01]  /*02a0*/  USHF.R.S64 UR10, UR10, 0x1, UR8 ;  /* 0x000000010a0a7899 */ /* 0x000fe20008001008 */
[----:B------:R-:W-:Y:S01]  /*02b0*/  SHF.R.S32.HI R114, RZ, 0x1f, R93 ;  /* 0x0000001fff727819 */ /* 0x000fe2000001145d */
[----:B------:R-:W-:Y:S01]  /*02c0*/  USHF.R.S64 UR9, UR9, 0x1, UR7 ;  /* 0x0000000109097899 */ /* 0x000fe20008001007 */
[----:B------:R-:W-:Y:S01]  /*02d0*/  ISETP.LT.U32.AND P4, PT, R92, c[0x0][0x1e0], PT ;  /* 0x000078005c007a0c */ /* 0x000fe20003f81070 */
[----:B------:R-:W-:Y:S01]  /*02e0*/  IMAD R4, R2, c[0x0][0x10], R0 ;  /* 0x0000040002047a24 */ /* 0x000fe200078e0200 */
[----:B------:R-:W-:Y:S01]  /*02f0*/  SHF.R.S32.HI R113, RZ, 0x1f, R92 ;  /* 0x0000001fff717819 */ /* 0x000fe2000001145c */
[----:B------:R-:W-:Y:S01]  /*0300*/  USHF.R.S32.HI UR8, URZ, 0x1, UR8 ;  /* 0x000000013f087899 */ /* 0x000fe20008011408 */
[----:B------:R-:W-:Y:S01]  /*0310*/  ISETP.LT.U32.AND P3, PT, R91, c[0x0][0x1e0], PT ;  /* 0x000078005b007a0c */ /* 0x000fe20003f61070 */
[----:B------:R-:W-:Y:S01]  /*0320*/  USHF.R.S32.HI UR7, URZ, 0x1, UR7 ;  /* 0x000000013f077899 */ /* 0x000fe20008011407 */
[----:B------:R-:W-:Y:S01]  /*0330*/  SHF.R.S32.HI R112, RZ, 0x1f, R91 ;  /* 0x0000001fff707819 */ /* 0x000fe2000001145b */
[----:B------:R-:W-:Y:S01]  /*0340*/  USHF.L.U64.HI UR8, UR10, 0x2, UR8 ;  /* 0x000000020a087899 */ /* 0x000fe20008010208 */
[----:B------:R-:W-:Y:S01]  /*0350*/  P2R R103, PR, RZ, 0x1 ;  /* 0x00000001ff677803 */ /* 0x000fe20000000000 */
[----:B------:R-:W-:Y:S01]  /*0360*/  USHF.L.U64.HI UR7, UR9, 0x2, UR7 ;  /* 0x0000000209077899 */ /* 0x000fe20008010207 */
[----:B------:R-:W-:Y:S01]  /*0370*/  ISETP.LT.U32.AND P2, PT, R90, c[0x0][0x1e0], PT ;  /* 0x000078005a007a0c */ /* 0x000fe20003f41070 */
[----:B------:R-:W-:Y:S01]  /*0380*/  ULDC.U8 UR13, c[0x0][0x1f4] ;  /* 0x00007d00000d7ab9 */ /* 0x000fe20000000000 */
[----:B------:R-:W-:-:S02]  /*0390*/  SHF.R.S32.HI R111, RZ, 0x1f, R90 ;  /* 0x0000001fff6f7819 */ /* 0x000fc4000001145a */
[----:B------:R-:W-:Y:S02]  /*03a0*/  ISETP.LT.U32.AND P0, PT, R89, c[0x0][0x1e0], PT ;  /* 0x0000780059007a0c */ /* 0x000fe40003f01070 */
[----:B------:R-:W-:Y:S02]  /*03b0*/  SHF.R.S32.HI R110, RZ, 0x1f, R89 ;  /* 0x0000001fff6e7819 */ /* 0x000fe40000011459 */
[----:B------:R-:W-:Y:S02]  /*03c0*/  ISETP.LT.AND.EX P6, PT, R114, c[0x0][0x1e4], !P1, P5 ;  /* 0x0000790072007a0c */ /* 0x000fe40004fc1350 */
[----:B------:R-:W-:Y:S02]  /*03d0*/  IADD3 R88, R80, 0xc0, RZ ;  /* 0x000000c050587810 */ /* 0x000fe40007ffe0ff */
[----:B------:R-:W-:Y:S02]  /*03e0*/  ISETP.LT.AND.EX P5, PT, R113, c[0x0][0x1e4], !P1, P4 ;  /* 0x0000790071007a0c */ /* 0x000fe40004fa1340 */
[----:B------:R-:W-:-:S02]  /*03f0*/  ISETP.LT.AND.EX P4, PT, R112, c[0x0][0x1e4], !P1, P3 ;  /* 0x0000790070007a0c */ /* 0x000fc40004f81330 */
[----:B------:R-:W-:Y:S02]  /*0400*/  ISETP.LT.AND.EX P3, PT, R111, c[0x0][0x1e4], !P1, P2 ;  /* 0x000079006f007a0c */ /* 0x000fe40004f61320 */
[----:B------:R-:W-:Y:S02]  /*0410*/  ISETP.LT.AND.EX P2, PT, R110, c[0x0][0x1e4], !P1, P0 ;  /* 0x000079006e007a0c */ /* 0x000fe40004f41300 */
[----:B------:R-:W-:Y:S02]  /*0420*/  SHF.R.S32.HI R109, RZ, 0x1f, R88 ;  /* 0x0000001fff6d7819 */ /* 0x000fe40000011458 */
[----:B------:R-:W-:Y:S02]  /*0430*/  ISETP.LT.U32.AND P0, PT, R88, c[0x0][0x1e0], PT ;  /* 0x0000780058007a0c */ /* 0x000fe40003f01070 */
[C---:B------:R-:W-:Y:S02]  /*0440*/  IADD3 R87, R80.reuse, 0xe0, RZ ;  /* 0x000000e050577810 */ /* 0x040fe40007ffe0ff */
[----:B------:R-:W-:-:S02]  /*0450*/  IADD3 R86, R80, 0x100, RZ ;  /* 0x0000010050567810 */ /* 0x000fc40007ffe0ff */
[C---:B------:R-:W-:Y:S02]  /*0460*/  IADD3 R85, R80.reuse, 0x120, RZ ;  /* 0x0000012050557810 */ /* 0x040fe40007ffe0ff */
[C---:B------:R-:W-:Y:S02]  /*0470*/  IADD3 R84, R80.reuse, 0x140, RZ ;  /* 0x0000014050547810 */ /* 0x040fe40007ffe0ff */
[----:B------:R-:W-:Y:S02]  /*0480*/  ISETP.LT.AND.EX P0, PT, R109, c[0x0][0x1e4], !P1, P0 ;  /* 0x000079006d007a0c */ /* 0x000fe40004f01300 */
[----:B------:R-:W-:Y:S02]  /*0490*/  IADD3 R83, R80, 0x160, RZ ;  /* 0x0000016050537810 */ /* 0x000fe40007ffe0ff */
[----:B------:R-:W-:Y:S02]  /*04a0*/  P2R R101, PR, RZ, 0x20 ;  /* 0x00000020ff657803 */ /* 0x000fe40000000000 */
[----:B------:R-:W-:-:S02]  /*04b0*/  P2R R100, PR, RZ, 0x10 ;  /* 0x00000010ff647803 */ /* 0x000fc40000000000 */
[----:B------:R-:W-:Y:S02]  /*04c0*/  P2R R99, PR, RZ, 0x8 ;  /* 0x00000008ff637803 */ /* 0x000fe40000000000 */
[----:B------:R-:W-:Y:S02]  /*04d0*/  P2R R97, PR, RZ, 0x4 ;  /* 0x00000004ff617803 */ /* 0x000fe40000000000 */
[----:B------:R-:W-:Y:S02]  /*04e0*/  SHF.R.S32.HI R108, RZ, 0x1f, R87 ;  /* 0x0000001fff6c7819 */ /* 0x000fe40000011457 */
[----:B------:R-:W-:Y:S02]  /*04f0*/  SHF.R.S32.HI R107, RZ, 0x1f, R86 ;  /* 0x0000001fff6b7819 */ /* 0x000fe40000011456 */
[----:B------:R-:W-:Y:S02]  /*0500*/  SHF.R.S32.HI R106, RZ, 0x1f, R85 ;  /* 0x0000001fff6a7819 */ /* 0x000fe40000011455 */
[----:B------:R-:W-:-:S02]  /*0510*/  SHF.R.S32.HI R105, RZ, 0x1f, R84 ;  /* 0x0000001fff697819 */ /* 0x000fc40000011454 */
[----:B------:R-:W-:Y:S02]  /*0520*/  ISETP.LT.U32.AND P5, PT, R87, c[0x0][0x1e0], PT ;  /* 0x0000780057007a0c */ /* 0x000fe40003fa1070 */
[----:B------:R-:W-:Y:S02]  /*0530*/  P2R R120, PR, RZ, 0x1 ;  /* 0x00000001ff787803 */ /* 0x000fe40000000000 */
[----:B------:R-:W-:Y:S02]  /*0540*/  ISETP.LT.U32.AND P4, PT, R86, c[0x0][0x1e0], PT ;  /* 0x0000780056007a0c */ /* 0x000fe40003f81070 */
[----:B------:R-:W-:Y:S02]  /*0550*/  ISETP.LT.U32.AND P3, PT, R85, c[0x0][0x1e0], PT ;  /* 0x0000780055007a0c */ /* 0x000fe40003f61070 */
[----:B------:R-:W-:Y:S02]  /*0560*/  ISETP.LT.U32.AND P2, PT, R84, c[0x0][0x1e0], PT ;  /* 0x0000780054007a0c */ /* 0x000fe40003f41070 */
[----:B------:R-:W-:-:S02]  /*0570*/  SHF.R.S32.HI R104, RZ, 0x1f, R83 ;  /* 0x0000001fff687819 */ /* 0x000fc40000011453 */
[----:B------:R-:W-:Y:S02]  /*0580*/  ISETP.LT.U32.AND P0, PT, R83, c[0x0][0x1e0], PT ;  /* 0x0000780053007a0c */ /* 0x000fe40003f01070 */
[C---:B------:R-:W-:Y:S02]  /*0590*/  IADD3 R81, R80.reuse, 0x180, RZ ;  /* 0x0000018050517810 */ /* 0x040fe40007ffe0ff */
[C---:B------:R-:W-:Y:S02]  /*05a0*/  IADD3 R96, R80.reuse, 0x1a0, RZ ;  /* 0x000001a050607810 */ /* 0x040fe40007ffe0ff */
[C---:B------:R-:W-:Y:S02]  /*05b0*/  IADD3 R95, R80.reuse, 0x1c0, RZ ;  /* 0x000001c0505f7810 */ /* 0x040fe40007ffe0ff */
        /* <DEDUP_REMOVED lines=10> */
[----:B------:R-:W-:Y:S02]  /*0660*/  SHF.R.S32.HI R117, RZ, 0x1f, R95 ;  /* 0x0000001fff757819 */ /* 0x000fe4000001145f */
[----:B0-----:R-:W-:Y:S02]  /*0670*/  SHF.R.S32.HI R116, RZ, 0x1f, R94 ;  /* 0x0000001fff747819 */ /* 0x001fe4000001145e */
.L_x_210:
[----:B------:R-:W2:Y:S01]  /*0680*/  LDL R11, [R1] ;  /* 0x00000000010b7983 */ /* 0x000ea20000100800 */
[----:B------:R-:W-:Y:S02]  /*0690*/  IABS R8, c[0x0][0x1f0] ;  /* 0x00007c0000087a13 */ /* 0x000fe40000000000 */
[----:B------:R-:W-:Y:S02]  /*06a0*/  IABS R10, R4 ;  /* 0x00000004000a7213 */ /* 0x000fe40000000000 */
[----:B0-----:R-:W0:Y:S01]  /*06b0*/  I2F.RP R5, R8 ;  /* 0x0000000800057306 */ /* 0x001e220000209400 */
[----:B------:R-:W-:-:S02]  /*06c0*/  MOV R66, RZ ;  /* 0x000000ff00427202 */ /* 0x000fc40000000f00 */
[----:B------:R-:W-:Y:S02]  /*06d0*/  P2R R18, PR, RZ, 0x8 ;  /* 0x00000008ff127803 */ /* 0x000fe40000000000 */
[----:B------:R-:W-:Y:S01]  /*06e0*/  P2R R17, PR, RZ, 0x4 ;  /* 0x00000004ff117803 */ /* 0x000fe20000000000 */
[----:B------:R-:W-:Y:S01]  /*06f0*/  CS2R R64, SRZ ;  /* 0x0000000000407805 */ /* 0x000fe2000001ff00 */
[----:B------:R-:W-:Y:S02]  /*0700*/  ISETP.NE.AND P2, PT, R102, RZ, PT ;  /* 0x000000ff6600720c */ /* 0x000fe40003f45270 */
[----:B------:R-:W-:Y:S01]  /*0710*/  P2R R16, PR, RZ, 0x2 ;  /* 0x00000002ff107803 */ /* 0x000fe20000000000 */
[----:B------:R-:W-:Y:S01]  /*0720*/  CS2R R62, SRZ ;  /* 0x00000000003e7805 */ /* 0x000fe2000001ff00 */
[----:B------:R-:W-:Y:S01]  /*0730*/  UMOV UR11, 0x3f800000 ;  /* 0x3f800000000b7882 */ /* 0x000fe20000000000 */
[----:B------:R-:W-:Y:S01]  /*0740*/  ISETP.NE.AND P1, PT, R101, RZ, PT ;  /* 0x000000ff6500720c */ /* 0x000fe20003f25270 */
[----:B0-----:R-:W0:Y:S02]  /*0750*/  MUFU.RCP R5, R5 ;  /* 0x0000000500057308 */ /* 0x001e240000001000 */
[----:B0-----:R-:W-:-:S06]  /*0760*/  IADD3 R6, R5, 0xffffffe, RZ ;  /* 0x0ffffffe05067810 */ /* 0x001fcc0007ffe0ff */
[----:B-1----:R0:W1:Y:S02]  /*0770*/  F2I.FTZ.U32.TRUNC.NTZ R7, R6 ;  /* 0x0000000600077305 */ /* 0x002064000021f000 */
[----:B0-----:R-:W-:Y:S02]  /*0780*/  MOV R6, RZ ;  /* 0x000000ff00067202 */ /* 0x001fe40000000f00 */
[----:B-1----:R-:W-:-:S05]  /*0790*/  IADD3 R9, RZ, -R7, RZ ;  /* 0x80000007ff097210 */ /* 0x002fca0007ffe0ff */
[----:B------:R-:W-:-:S04]  /*07a0*/  IMAD R9, R9, R8, RZ ;  /* 0x0000000809097224 */ /* 0x000fc800078e02ff */
[----:B------:R-:W-:Y:S01]  /*07b0*/  IMAD.HI.U32 R7, R7, R9, R6 ;  /* 0x0000000907077227 */ /* 0x000fe200078e0006 */
[----:B------:R-:W-:-:S05]  /*07c0*/  MOV R9, R10 ;  /* 0x0000000a00097202 */ /* 0x000fca0000000f00 */
[----:B------:R-:W-:-:S05]  /*07d0*/  IMAD.HI.U32 R7, R7, R9, RZ ;  /* 0x0000000907077227 */ /* 0x000fca00078e00ff */
[----:B------:R-:W-:-:S05]  /*07e0*/  IADD3 R5, -R7, RZ, RZ ;  /* 0x000000ff07057210 */ /* 0x000fca0007ffe1ff */
[----:B------:R-:W-:-:S05]  /*07f0*/  IMAD R5, R8, R5, R9 ;  /* 0x0000000508057224 */ /* 0x000fca00078e0209 */
[----:B------:R-:W-:-:S13]  /*0800*/  ISETP.GT.U32.AND P0, PT, R8, R5, PT ;  /* 0x000000050800720c */ /* 0x000fda0003f04070 */
[-C--:B------:R-:W-:Y:S02]  /*0810*/  @!P0 IADD3 R5, R5, -R8.reuse, RZ ;  /* 0x8000000805058210 */ /* 0x080fe40007ffe0ff */
[----:B------:R-:W-:Y:S02]  /*0820*/  @!P0 IADD3 R7, R7, 0x1, RZ ;  /* 0x0000000107078810 */ /* 0x000fe40007ffe0ff */
[----:B------:R-:W-:Y:S02]  /*0830*/  IADD3 R6, R5, -R8, RZ ;  /* 0x8000000805067210 */ /* 0x000fe40007ffe0ff */
[----:B------:R-:W-:-:S04]  /*0840*/  ISETP.GT.U32.AND P0, PT, R8, R5, PT ;  /* 0x000000050800720c */ /* 0x000fc80003f04070 */
[----:B------:R-:W-:Y:S02]  /*0850*/  SEL R6, R6, R5, !P0 ;  /* 0x0000000506067207 */ /* 0x000fe40004000000 */
[----:B------:R-:W-:Y:S02]  /*0860*/  ISETP.GE.U32.AND P0, PT, R5, R8, PT ;  /* 0x000000080500720c */ /* 0x000fe40003f06070 */
[----:B------:R-:W-:-:S11]  /*0870*/  LOP3.LUT R5, R4, c[0x0][0x1f0], RZ, 0x3c, !PT ;  /* 0x00007c0004057a12 */ /* 0x000fd600078e3cff */
        /* <DEDUP_REMOVED lines=9> */
[----:B------:R-:W-:-:S05]  /*0910*/  SHF.R.U32.HI R7, RZ, 0x2, R3 ;  /* 0x00000002ff077819 */ /* 0x000fca0000011603 */
[----:B------:R-:W-:-:S05]  /*0920*/  IMAD R24, R2, c[0x0][0x1fc], R7 ;  /* 0x00007f0002187a24 */ /* 0x000fca00078e0207 */
[----:B------:R-:W-:-:S04]  /*0930*/  IADD3 R6, R24, 0x180, RZ ;  /* 0x0000018018067810 */ /* 0x000fc80007ffe0ff */
[----:B------:R-:W-:Y:S02]  /*0940*/  SHF.R.S32.HI R7, RZ, 0x1f, R6 ;  /* 0x0000001fff077819 */ /* 0x000fe40000011406 */
[----:B------:R-:W-:Y:S02]  /*0950*/  ISETP.GE.U32.AND P0, PT, R6, c[0x0][0x1e0], PT ;  /* 0x0000780006007a0c */ /* 0x000fe40003f06070 */
[----:B------:R-:W-:Y:S02]  /*0960*/  SHF.R.S32.HI R6, RZ, 0x1f, R5 ;  /* 0x0000001fff067819 */ /* 0x000fe40000011405 */
[----:B------:R-:W-:-:S03]  /*0970*/  ISETP.GE.AND.EX P0, PT, R7, c[0x0][0x1e4], PT, P0 ;  /* 0x0000790007007a0c */ /* 0x000fc60003f06300 */
[----:B------:R-:W-:Y:S01]  /*0980*/  IMAD R6, R6, c[0x0][0x1e8], RZ ;  /* 0x00007a0006067a24 */ /* 0x000fe200078e02ff */
[----:B------:R-:W-:-:S03]  /*0990*/  ISETP.LT.U32.AND P6, PT, R3, 0x80, !P0 ;  /* 0x000000800300780c */ /* 0x000fc600047c1070 */
[----:B------:R-:W-:-:S10]  /*09a0*/  IMAD R23, R5, c[0x0][0x1ec], R6 ;  /* 0x00007b0005177a24 */ /* 0x000fd400078e0206 */
[----:B------:R-:W-:Y:S01]  /*09b0*/  @P6 IMAD R6, R119, c[0x0][0x1d8], RZ ;  /* 0x0000760077066a24 */ /* 0x000fe200078e02ff */
[----:B--2---:R-:W-:-:S04]  /*09c0*/  LEA R28, R98, R11, 0x3 ;  /* 0x0000000b621c7211 */ /* 0x004fc800078e18ff */
[----:B------:R-:W-:-:S05]  /*09d0*/  SHF.R.S32.HI R29, RZ, 0x1f, R28 ;  /* 0x0000001fff1d7819 */ /* 0x000fca000001141c */
[----:B------:R-:W-:-:S04]  /*09e0*/  IMAD.WIDE.U32 R20, R5, c[0x0][0x1e8], R28 ;  /* 0x00007a0005147a25 */ /* 0x000fc800078e001c */
[----:B------:R-:W-:Y:S01]  /*09f0*/  @P6 IMAD R5, R81, c[0x0][0x1dc], R6 ;  /* 0x0000770051056a24 */ /* 0x000fe200078e0206 */
[----:B------:R-:W-:Y:S02]  /*0a00*/  IADD3 R23, R21, R23, RZ ;  /* 0x0000001715177210 */ /* 0x000fe40007ffe0ff */
[----:B------:R-:W-:-:S05]  /*0a10*/  @P6 MOV R22, R20 ;  /* 0x0000001400166202 */ /* 0x000fca0000000f00 */
[----:B------:R-:W-:-:S05]  /*0a20*/  @P6 IMAD.WIDE.U32 R6, R81, c[0x0][0x1d8], R22 ;  /* 0x0000760051066a25 */ /* 0x000fca00078e0016 */
[----:B------:R-:W-:Y:S02]  /*0a30*/  @P6 IADD3 R5, R7, R5, RZ ;  /* 0x0000000507056210 */ /* 0x000fe40007ffe0ff */
[C---:B------:R-:W-:Y:S02]  /*0a40*/  @P6 SHF.L.U32 R10, R6.reuse, 0x1, RZ ;  /* 0x00000001060a6819 */ /* 0x040fe400000006ff */
[----:B------:R-:W-:Y:S02]  /*0a50*/  @P6 SHF.L.U64.HI R6, R6, 0x1, R5 ;  /* 0x0000000106066819 */ /* 0x000fe40000010205 */
[----:B------:R-:W-:Y:S02]  /*0a60*/  @P6 IADD3 R12, P0, R10, c[0x0][0x180], RZ ;  /* 0x000060000a0c6a10 */ /* 0x000fe40007f1e0ff */
[----:B------:R-:W-:Y:S02]  /*0a70*/  IADD3 R5, R24, 0x1a0, RZ ;  /* 0x000001a018057810 */ /* 0x000fe40007ffe0ff */
[----:B------:R-:W-:-:S02]  /*0a80*/  @P6 IADD3.X R13, R6, c[0x0][0x184], RZ, P0, !PT ;  /* 0x00006100060d6a10 */ /* 0x000fc400007fe4ff */
[----:B------:R-:W-:-:S04]  /*0a90*/  @P6 IADD3 R10, P0, R10, c[0x0][0x178], RZ ;  /* 0x00005e000a0a6a10 */ /* 0x000fc80007f1e0ff */
[----:B------:R-:W-:Y:S02]  /*0aa0*/  @P6 IADD3.X R11, R6, c[0x0][0x17c], RZ, P0, !PT ;  /* 0x00005f00060b6a10 */ /* 0x000fe400007fe4ff */
[----:B------:R-:W-:Y:S02]  /*0ab0*/  SHF.R.S32.HI R6, RZ, 0x1f, R5 ;  /* 0x0000001fff067819 */ /* 0x000fe40000011405 */
[----:B------:R-:W-:Y:S01]  /*0ac0*/  ISETP.GE.U32.AND P0, PT, R5, c[0x0][0x1e0], PT ;  /* 0x0000780005007a0c */ /* 0x000fe20003f06070 */
[----:B------:R0:W5:Y:S03]  /*0ad0*/  @P6 LDG.E R66, [R10.64] ;  /* 0x0000000e0a426981 */ /* 0x000166000c1e1900 */
[----:B------:R-:W-:-:S04]  /*0ae0*/  ISETP.GE.AND.EX P0, PT, R6, c[0x0][0x1e4], PT, P0 ;  /* 0x0000790006007a0c */ /* 0x000fc80003f06300 */
[----:B------:R-:W-:-:S13]  /*0af0*/  ISETP.LT.U32.AND P0, PT, R3, 0x80, !P0 ;  /* 0x000000800300780c */ /* 0x000fda0004701070 */
[----:B------:R-:W-:Y:S01]  /*0b00*/  @P0 MOV R6, R20 ;  /* 0x0000001400060202 */ /* 0x000fe20000000f00 */
[----:B------:R-:W-:Y:S01]  /*0b10*/  @P0 IMAD R5, R118, c[0x0][0x1d8], RZ ;  /* 0x0000760076050a24 */ /* 0x000fe200078e02ff */
[----:B------:R-:W-:-:S03]  /*0b20*/  @P0 MOV R7, R23 ;  /* 0x0000001700070202 */ /* 0x000fc60000000f00 */
[C---:B------:R-:W-:Y:S02]  /*0b30*/  @P0 IMAD R5, R96.reuse, c[0x0][0x1dc], R5 ;  /* 0x0000770060050a24 */ /* 0x040fe400078e0205 */
[----:B------:R-:W-:-:S05]  /*0b40*/  @P0 IMAD.WIDE.U32 R6, R96, c[0x0][0x1d8], R6 ;  /* 0x0000760060060a25 */ /* 0x000fca00078e0006 */
[----:B------:R-:W-:Y:S02]  /*0b50*/  @P0 IADD3 R5, R7, R5, RZ ;  /* 0x0000000507050210 */ /* 0x000fe40007ffe0ff */
[C---:B------:R-:W-:Y:S02]  /*0b60*/  @P0 SHF.L.U32 R14, R6.reuse, 0x1, RZ ;  /* 0x00000001060e0819 */ /* 0x040fe400000006ff */
[----:B------:R-:W-:Y:S02]  /*0b70*/  @P0 SHF.L.U64.HI R6, R6, 0x1, R5 ;  /* 0x0000000106060819 */ /* 0x000fe40000010205 */
[----:B------:R-:W-:Y:S02]  /*0b80*/  MOV R5, RZ ;  /* 0x000000ff00057202 */ /* 0x000fe40000000f00 */
[----:B------:R-:W-:-:S04]  /*0b90*/  @P0 IADD3 R8, P3, R14, c[0x0][0x180], RZ ;  /* 0x000060000e080a10 */ /* 0x000fc80007f7e0ff */
[----:B------:R1:W5:Y:S01]  /*0ba0*/  @P6 LDG.E R5, [R12.64] ;  /* 0x0000000e0c056981 */ /* 0x000362000c1e1900 */
[----:B------:R-:W-:Y:S02]  /*0bb0*/  @P0 IADD3.X R9, R6, c[0x0][0x184], RZ, P3, !PT ;  /* 0x0000610006090a10 */ /* 0x000fe40001ffe4ff */
[----:B-1----:R-:W-:Y:S02]  /*0bc0*/  MOV R13, 0x8 ;  /* 0x00000008000d7802 */ /* 0x002fe40000000f00 */
[----:B------:R-:W-:Y:S02]  /*0bd0*/  @P0 IADD3 R14, P6, R14, c[0x0][0x178], RZ ;  /* 0x00005e000e0e0a10 */ /* 0x000fe40007fde0ff */
[----:B------:R-:W-:Y:S01]  /*0be0*/  IADD3 R7, R24, 0x1c0, RZ ;  /* 0x000001c018077810 */ /* 0x000fe20007ffe0ff */
[----:B------:R-:W-:Y:S01]  /*0bf0*/  IMAD.WIDE R12, R4, R13, c[0x0][0x198] ;  /* 0x00006600040c7625 */ /* 0x000fe200078e020d */
[----:B------:R-:W-:-:S05]  /*0c00*/  ISETP.NE.AND P3, PT, R103, RZ, PT ;  /* 0x000000ff6700720c */ /* 0x000fca0003f65270 */
[----:B------:R-:W2:Y:S01]  /*0c10*/  LDG.E.64 R12, [R12.64] ;  /* 0x0000000e0c0c7981 */ /* 0x000ea2000c1e1b00 */
[----:B------:R-:W-:Y:S02]  /*0c20*/  @P0 IADD3.X R15, R6, c[0x0][0x17c], RZ, P6, !PT ;  /* 0x00005f00060f0a10 */ /* 0x000fe400037fe4ff */
[----:B------:R-:W-:Y:S02]  /*0c30*/  MOV R6, RZ ;  /* 0x000000ff00067202 */ /* 0x000fe40000000f00 */
[----:B------:R-:W-:Y:S01]  /*0c40*/  SHF.R.S32.HI R19, RZ, 0x1f, R7 ;  /* 0x0000001fff137819 */ /* 0x000fe20000011407 */
[----:B------:R1:W5:Y:S04]  /*0c50*/  @P0 LDG.E R65, [R14.64] ;  /* 0x0000000e0e410981 */ /* 0x000368000c1e1900 */
[----:B------:R3:W5:Y:S01]  /*0c60*/  @P0 LDG.E R6, [R8.64] ;  /* 0x0000000e08060981 */ /* 0x000762000c1e1900 */
[----:B------:R-:W-:-:S04]  /*0c70*/  ISETP.GE.U32.AND P0, PT, R7, c[0x0][0x1e0], PT ;  /* 0x0000780007007a0c */ /* 0x000fc80003f06070 */
[----:B------:R-:W-:-:S04]  /*0c80*/  ISETP.GE.AND.EX P0, PT, R19, c[0x0][0x1e4], PT, P0 ;  /* 0x0000790013007a0c */ /* 0x000fc80003f06300 */
[----:B------:R-:W-:-:S13]  /*0c90*/  ISETP.LT.U32.AND P0, PT, R3, 0x80, !P0 ;  /* 0x000000800300780c */ /* 0x000fda0004701070 */
[----:B0-----:R-:W-:Y:S01]  /*0ca0*/  @P0 IMAD R10, R117, c[0x0][0x1d8], RZ ;  /* 0x00007600750a0a24 */ /* 0x001fe200078e02ff */
[----:B------:R-:W-:-:S03]  /*0cb0*/  @P0 MOV R11, R23 ;  /* 0x00000017000b0202 */ /* 0x000fc60000000f00 */
[----:B------:R-:W-:Y:S01]  /*0cc0*/  @P0 IMAD R7, R95, c[0x0][0x1dc], R10 ;  /* 0x000077005f070a24 */ /* 0x000fe200078e020a */
[----:B------:R-:W-:-:S05]  /*0cd0*/  @P0 MOV R10, R20 ;  /* 0x00000014000a0202 */ /* 0x000fca0000000f00 */
[----:B------:R-:W-:-:S05]  /*0ce0*/  @P0 IMAD.WIDE.U32 R10, R95, c[0x0][0x1d8], R10 ;  /* 0x000076005f0a0a25 */ /* 0x000fca00078e000a */
[----:B------:R-:W-:Y:S02]  /*0cf0*/  @P0 IADD3 R7, R11, R7, RZ ;  /* 0x000000070b070210 */ /* 0x000fe40007ffe0ff */
[C---:B------:R-:W-:Y:S02]  /*0d00*/  @P0 SHF.L.U32 R11, R10.reuse, 0x1, RZ ;  /* 0x000000010a0b0819 */ /* 0x040fe400000006ff */
[----:B------:R-:W-:Y:S02]  /*0d10*/  @P0 SHF.L.U64.HI R7, R10, 0x1, R7 ;  /* 0x000000010a070819 */ /* 0x000fe40000010207 */
[----:B---3--:R-:W-:-:S04]  /*0d20*/  @P0 IADD3 R8, P6, R11, c[0x0][0x180], RZ ;  /* 0x000060000b080a10 */ /* 0x008fc80007fde0ff */
[----:B------:R-:W-:Y:S02]  /*0d30*/  @P0 IADD3.X R9, R7, c[0x0][0x184], RZ, P6, !PT ;  /* 0x0000610007090a10 */ /* 0x000fe400037fe4ff */
[----:B------:R-:W-:-:S04]  /*0d40*/  @P0 IADD3 R10, P6, R11, c[0x0][0x178], RZ ;  /* 0x00005e000b0a0a10 */ /* 0x000fc80007fde0ff */
[----:B------:R-:W-:Y:S02]  /*0d50*/  @P0 IADD3.X R11, R7, c[0x0][0x17c], RZ, P6, !PT ;  /* 0x00005f00070b0a10 */ /* 0x000fe400037fe4ff */
[----:B------:R-:W-:-:S03]  /*0d60*/  MOV R7, RZ ;  /* 0x000000ff00077202 */ /* 0x000fc60000000f00 */
[----:B------:R0:W5:Y:S04]  /*0d70*/  @P0 LDG.E R64, [R10.64] ;  /* 0x0000000e0a400981 */ /* 0x000168000c1e1900 */
[----:B------:R3:W5:Y:S02]  /*0d80*/  @P0 LDG.E R7, [R8.64] ;  /* 0x0000000e08070981 */ /* 0x000764000c1e1900 */
[----:B---3--:R-:W-:-:S04]  /*0d90*/  IADD3 R8, R24, 0x1e0, RZ ;  /* 0x000001e018087810 */ /* 0x008fc80007ffe0ff */
[----:B------:R-:W-:Y:S01]  /*0da0*/  SHF.R.S32.HI R9, RZ, 0x1f, R8 ;  /* 0x0000001fff097819 */ /* 0x000fe20000011408 */
[----:B--2---:R-:W1:Y:S02]  /*0db0*/  R2UR UR16, R12 ;  /* 0x000000000c1073c2 */ /* 0x004e6400000e0000 */
[----:B-1----:R-:W-:-:S05]  /*0dc0*/  MOV R14, UR16 ;  /* 0x00000010000e7c02 */ /* 0x002fca0008000f00 */
[----:B------:R-:W-:-:S05]  /*0dd0*/  FFMA.FTZ R14, -R14, UR16, R13 ;  /* 0x000000100e0e7c23 */ /* 0x000fca000801010d */
[----:B------:R-:W-:-:S13]  /*0de0*/  FSETP.GTU.FTZ.AND P0, PT, R14, RZ, PT ;  /* 0x000000ff0e00720b */ /* 0x000fda0003f1c000 */
[----:B------:R-:W-:Y:S01]  /*0df0*/  VOTEU.ANY UP0, P0 ;  /* 0x00000000003f7886 */ /* 0x000fe20000000100 */
[----:B------:R-:W-:-:S13]  /*0e00*/  PLOP3.LUT P0, PT, PT, PT, UP0, 0x80, 0x0 ;  /* 0x000000000000781c */ /* 0x000fda0003f0f008 */
[----:B------:R-:W-:Y:S01]  /*0e10*/  @P0 FADD.FTZ R14, R14, c[0x0][0x1a0] ;  /* 0x000068000e0e0621 */ /* 0x000fe20000010000 */
[----:B------:R-:W-:-:S13]  /*0e20*/  PLOP3.LUT P0, PT, PT, PT, UP0, 0x80, 0x0 ;  /* 0x000000000000781c */ /* 0x000fda0003f0f008 */
[----:B------:R1:W2:Y:S01]  /*0e30*/  @P0 MUFU.RSQ R19, R14 ;  /* 0x0000000e00130308 */ /* 0x0002a20000001400 */
[----:B------:R-:W-:-:S04]  /*0e40*/  ISETP.GE.U32.AND P0, PT, R8, c[0x0][0x1e0], PT ;  /* 0x0000780008007a0c */ /* 0x000fc80003f06070 */
[----:B------:R-:W-:-:S04]  /*0e50*/  ISETP.GE.AND.EX P0, PT, R9, c[0x0][0x1e4], PT, P0 ;  /* 0x0000790009007a0c */ /* 0x000fc80003f06300 */
[----:B------:R-:W-:-:S13]  /*0e60*/  ISETP.LT.U32.AND P0, PT, R3, 0x80, !P0 ;  /* 0x000000800300780c */ /* 0x000fda0004701070 */
[----:B------:R-:W-:Y:S01]  /*0e70*/  @P0 IMAD R9, R116, c[0x0][0x1d8], RZ ;  /* 0x0000760074090a24 */ /* 0x000fe200078e02ff */
[----:B------:R-:W-:-:S03]  /*0e80*/  @P0 MOV R8, R20 ;  /* 0x0000001400080202 */ /* 0x000fc60000000f00 */
[----:B0-----:R-:W-:Y:S01]  /*0e90*/  @P0 IMAD R11, R94, c[0x0][0x1dc], R9 ;  /* 0x000077005e0b0a24 */ /* 0x001fe200078e0209 */
[----:B------:R-:W-:-:S05]  /*0ea0*/  @P0 MOV R9, R23 ;  /* 0x0000001700090202 */ /* 0x000fca0000000f00 */
[----:B------:R-:W-:-:S05]  /*0eb0*/  @P0 IMAD.WIDE.U32 R8, R94, c[0x0][0x1d8], R8 ;  /* 0x000076005e080a25 */ /* 0x000fca00078e0008 */
[----:B------:R-:W-:Y:S02]  /*0ec0*/  @P0 IADD3 R9, R9, R11, RZ ;  /* 0x0000000b09090210 */ /* 0x000fe40007ffe0ff */
[C---:B------:R-:W-:Y:S02]  /*0ed0*/  @P0 SHF.L.U32 R12, R8.reuse, 0x1, RZ ;  /* 0x00000001080c0819 */ /* 0x040fe400000006ff */
[----:B------:R-:W-:Y:S02]  /*0ee0*/  @P0 SHF.L.U64.HI R8, R8, 0x1, R9 ;  /* 0x0000000108080819 */ /* 0x000fe40000010209 */
[----:B------:R-:W-:-:S04]  /*0ef0*/  @P0 IADD3 R10, P6, R12, c[0x0][0x180], RZ ;  /* 0x000060000c0a0a10 */ /* 0x000fc80007fde0ff */
[----:B------:R-:W-:Y:S02]  /*0f00*/  @P0 IADD3.X R11, R8, c[0x0][0x184], RZ, P6, !PT ;  /* 0x00006100080b0a10 */ /* 0x000fe400037fe4ff */
[----:B------:R-:W-:-:S04]  /*0f10*/  @P0 IADD3 R12, P6, R12, c[0x0][0x178], RZ ;  /* 0x00005e000c0c0a10 */ /* 0x000fc80007fde0ff */
[----:B------:R-:W-:Y:S02]  /*0f20*/  @P0 IADD3.X R13, R8, c[0x0][0x17c], RZ, P6, !PT ;  /* 0x00005f00080d0a10 */ /* 0x000fe400037fe4ff */
[----:B------:R-:W-:Y:S01]  /*0f30*/  MOV R8, RZ ;  /* 0x000000ff00087202 */ /* 0x000fe20000000f00 */
[----:B------:R-:W-:Y:S02]  /*0f40*/  @P3 IMAD R9, R115, c[0x0][0x1d8], RZ ;  /* 0x0000760073093a24 */ /* 0x000fe400078e02ff */
[----:B------:R0:W5:Y:S04]  /*0f50*/  @P0 LDG.E R63, [R12.64] ;  /* 0x0000000e0c3f0981 */ /* 0x000168000c1e1900 */
[----:B------:R3:W5:Y:S01]  /*0f60*/  @P0 LDG.E R8, [R10.64] ;  /* 0x0000000e0a080981 */ /* 0x000762000c1e1900 */
[----:B------:R-:W-:Y:S01]  /*0f70*/  @P3 IMAD R9, R80, c[0x0][0x1dc], R9 ;  /* 0x0000770050093a24 */ /* 0x000fe200078e0209 */
[----:B------:R-:W-:-:S02]  /*0f80*/  PLOP3.LUT P0, PT, PT, PT, UP0, 0x80, 0x0 ;  /* 0x000000000000781c */ /* 0x000fc40003f0f008 */
[----:B---3--:R-:W-:Y:S02]  /*0f90*/  @P3 MOV R10, R20 ;  /* 0x00000014000a3202 */ /* 0x008fe40000000f00 */
[----:B------:R-:W-:-:S05]  /*0fa0*/  @P3 MOV R11, R23 ;  /* 0x00000017000b3202 */ /* 0x000fca0000000f00 */
[----:B-1----:R-:W-:-:S04]  /*0fb0*/  @P3 IMAD.WIDE.U32 R14, R80, c[0x0][0x1d8], R10 ;  /* 0x00007600500e3a25 */ /* 0x002fc800078e000a */
[----:B------:R-:W-:Y:S01]  /*0fc0*/  @P2 IMAD R10, R114, c[0x0][0x1d8], RZ ;  /* 0x00007600720a2a24 */ /* 0x000fe200078e02ff */
[----:B------:R-:W-:Y:S02]  /*0fd0*/  @P3 IADD3 R9, R15, R9, RZ ;  /* 0x000000090f093210 */ /* 0x000fe40007ffe0ff */
[C---:B------:R-:W-:Y:S02]  /*0fe0*/  @P3 SHF.L.U32 R68, R14.reuse, 0x1, RZ ;  /* 0x000000010e443819 */ /* 0x040fe400000006ff */
[----:B------:R-:W-:Y:S01]  /*0ff0*/  @P3 SHF.L.U64.HI R14, R14, 0x1, R9 ;  /* 0x000000010e0e3819 */ /* 0x000fe20000010209 */
[----:B------:R-:W-:Y:S01]  /*1000*/  @P2 IMAD R9, R93, c[0x0][0x1dc], R10 ;  /* 0x000077005d092a24 */ /* 0x000fe200078e020a */
[----:B------:R-:W-:Y:S02]  /*1010*/  @P2 MOV R10, R20 ;  /* 0x00000014000a2202 */ /* 0x000fe40000000f00 */
[----:B------:R-:W-:Y:S01]  /*1020*/  @P2 MOV R11, R23 ;  /* 0x00000017000b2202 */ /* 0x000fe20000000f00 */
[----:B--2---:R1:W2:Y:S01]  /*1030*/  @P0 R2UR UR11, R19 ;  /* 0x00000000130b03c2 */ /* 0x0042a200000e0000 */
[----:B------:R-:W-:-:S03]  /*1040*/  @P3 IADD3 R70, P0, R68, c[0x0][0x180], RZ ;  /* 0x0000600044463a10 */ /* 0x000fc60007f1e0ff */
[----:B------:R-:W-:Y:S01]  /*1050*/  @P2 IMAD.WIDE.U32 R10, R93, c[0x0][0x1d8], R10 ;  /* 0x000076005d0a2a25 */ /* 0x000fe200078e000a */
[----:B------:R-:W-:Y:S02]  /*1060*/  @P3 IADD3.X R71, R14, c[0x0][0x184], RZ, P0, !PT ;  /* 0x000061000e473a10 */ /* 0x000fe400007fe4ff */
[----:B------:R-:W-:Y:S02]  /*1070*/  @P3 IADD3 R68, P0, R68, c[0x0][0x178], RZ ;  /* 0x00005e0044443a10 */ /* 0x000fe40007f1e0ff */
[----:B------:R-:W-:Y:S02]  /*1080*/  @P2 IADD3 R9, R11, R9, RZ ;  /* 0x000000090b092210 */ /* 0x000fe40007ffe0ff */
[----:B------:R-:W-:Y:S02]  /*1090*/  @P2 SHF.L.U32 R58, R10, 0x1, RZ ;  /* 0x000000010a3a2819 */ /* 0x000fe400000006ff */
[----:B------:R-:W-:Y:S02]  /*10a0*/  @P3 IADD3.X R69, R14, c[0x0][0x17c], RZ, P0, !PT ;  /* 0x00005f000e453a10 */ /* 0x000fe400007fe4ff */
[----:B------:R-:W-:-:S02]  /*10b0*/  @P2 SHF.L.U64.HI R10, R10, 0x1, R9 ;  /* 0x000000010a0a2819 */ /* 0x000fc40000010209 */
[----:B------:R-:W-:-:S04]  /*10c0*/  @P2 IADD3 R60, P0, R58, c[0x0][0x180], RZ ;  /* 0x000060003a3c2a10 */ /* 0x000fc80007f1e0ff */
[----:B------:R-:W-:Y:S02]  /*10d0*/  @P2 IADD3.X R61, R10, c[0x0][0x184], RZ, P0, !PT ;  /* 0x000061000a3d2a10 */ /* 0x000fe400007fe4ff */
[----:B------:R-:W-:Y:S01]  /*10e0*/  @P2 IADD3 R58, P0, R58, c[0x0][0x178], RZ ;  /* 0x00005e003a3a2a10 */ /* 0x000fe20007f1e0ff */
[----:B------:R-:W-:Y:S01]  /*10f0*/  @P1 IMAD R9, R113, c[0x0][0x1d8], RZ ;  /* 0x0000760071091a24 */ /* 0x000fe200078e02ff */
[----:B------:R-:W-:Y:S02]  /*1100*/  @P1 MOV R11, R23 ;  /* 0x00000017000b1202 */ /* 0x000fe40000000f00 */
[----:B------:R-:W-:Y:S02]  /*1110*/  @P2 IADD3.X R59, R10, c[0x0][0x17c], RZ, P0, !PT ;  /* 0x00005f000a3b2a10 */ /* 0x000fe400007fe4ff */
[----:B------:R-:W-:Y:S01]  /*1120*/  @P1 MOV R10, R20 ;  /* 0x00000014000a1202 */ /* 0x000fe20000000f00 */
[----:B------:R-:W-:Y:S01]  /*1130*/  @P1 IMAD R9, R92, c[0x0][0x1dc], R9 ;  /* 0x000077005c091a24 */ /* 0x000fe200078e0209 */
[----:B------:R-:W-:-:S03]  /*1140*/  ISETP.NE.AND P3, PT, R100, RZ, PT ;  /* 0x000000ff6400720c */ /* 0x000fc60003f65270 */
[----:B------:R-:W-:-:S05]  /*1150*/  @P1 IMAD.WIDE.U32 R10, R92, c[0x0][0x1d8], R10 ;  /* 0x000076005c0a1a25 */ /* 0x000fca00078e000a */
[----:B------:R-:W-:Y:S02]  /*1160*/  @P1 IADD3 R9, R11, R9, RZ ;  /* 0x000000090b091210 */ /* 0x000fe40007ffe0ff */
[C---:B------:R-:W-:Y:S02]  /*1170*/  @P1 SHF.L.U32 R56, R10.reuse, 0x1, RZ ;  /* 0x000000010a381819 */ /* 0x040fe400000006ff */
[----:B------:R-:W-:Y:S02]  /*1180*/  @P1 SHF.L.U64.HI R9, R10, 0x1, R9 ;  /* 0x000000010a091819 */ /* 0x000fe40000010209 */
[----:B------:R-:W-:Y:S01]  /*1190*/  @P1 IADD3 R10, P0, R56, c[0x0][0x180], RZ ;  /* 0x00006000380a1a10 */ /* 0x000fe20007f1e0ff */
[----:B0-----:R-:W-:-:S03]  /*11a0*/  @P3 IMAD R12, R112, c[0x0][0x1d8], RZ ;  /* 0x00007600700c3a24 */ /* 0x001fc600078e02ff */
[C---:B------:R-:W-:Y:S02]  /*11b0*/  @P1 IADD3.X R11, R9.reuse, c[0x0][0x184], RZ, P0, !PT ;  /* 0x00006100090b1a10 */ /* 0x040fe400007fe4ff */
[----:B------:R-:W-:Y:S02]  /*11c0*/  @P1 IADD3 R56, P0, R56, c[0x0][0x178], RZ ;  /* 0x00005e0038381a10 */ /* 0x000fe40007f1e0ff */
[----:B------:R-:W-:Y:S02]  /*11d0*/  @P3 MOV R13, R23 ;  /* 0x00000017000d3202 */ /* 0x000fe40000000f00 */
[----:B------:R-:W-:Y:S01]  /*11e0*/  @P1 IADD3.X R57, R9, c[0x0][0x17c], RZ, P0, !PT ;  /* 0x00005f0009391a10 */ /* 0x000fe200007fe4ff */
[----:B------:R-:W-:Y:S01]  /*11f0*/  @P3 IMAD R9, R91, c[0x0][0x1dc], R12 ;  /* 0x000077005b093a24 */ /* 0x000fe200078e020c */
[----:B------:R-:W-:-:S05]  /*1200*/  @P3 MOV R12, R20 ;  /* 0x00000014000c3202 */ /* 0x000fca0000000f00 */
[----:B------:R-:W-:Y:S01]  /*1210*/  @P3 IMAD.WIDE.U32 R12, R91, c[0x0][0x1d8], R12 ;  /* 0x000076005b0c3a25 */ /* 0x000fe200078e000c */
[----:B------:R-:W-:-:S04]  /*1220*/  ISETP.NE.AND P2, PT, R99, RZ, PT ;  /* 0x000000ff6300720c */ /* 0x000fc80003f45270 */
[----:B------:R-:W-:Y:S02]  /*1230*/  @P3 IADD3 R9, R13, R9, RZ ;  /* 0x000000090d093210 */ /* 0x000fe40007ffe0ff */
[C---:B------:R-:W-:Y:S02]  /*1240*/  @P3 SHF.L.U32 R52, R12.reuse, 0x1, RZ ;  /* 0x000000010c343819 */ /* 0x040fe400000006ff */
[----:B------:R-:W-:Y:S02]  /*1250*/  @P3 SHF.L.U64.HI R12, R12, 0x1, R9 ;  /* 0x000000010c0c3819 */ /* 0x000fe40000010209 */
        /* <DEDUP_REMOVED lines=14> */
[----:B------:R-:W-:-:S03]  /*1340*/  @P1 IMAD R14, R110, c[0x0][0x1d8], RZ ;  /* 0x000076006e0e1a24 */ /* 0x000fc600078e02ff */
        /* <DEDUP_REMOVED lines=19> */
[----:B------:R-:W-:Y:S01]  /*1480*/  ISETP.NE.AND P1, PT, R16, RZ, PT ;  /* 0x000000ff1000720c */ /* 0x000fe20003f25270 */
[----:B------:R-:W-:-:S02]  /*1490*/  @P5 IMAD R16, R108, c[0x0][0x1d8], RZ ;  /* 0x000076006c105a24 */ /* 0x000fc400078e02ff */
[----:B------:R-:W-:Y:S01]  /*14a0*/  @P6 IMAD.WIDE.U32 R14, R88, c[0x0][0x1d8], R14 ;  /* 0x00007600580e6a25 */ /* 0x000fe200078e000e */
[----:B------:R-:W-:Y:S02]  /*14b0*/  ISETP.NE.AND P2, PT, R17, RZ, PT ;  /* 0x000000ff1100720c */ /* 0x000fe40003f45270 */
[----:B------:R-:W-:Y:S01]  /*14c0*/  @P5 MOV R17, R23 ;  /* 0x0000001700115202 */ /* 0x000fe20000000f00 */
[----:B-1----:R-:W-:Y:S01]  /*14d0*/  @P5 IMAD R19, R87, c[0x0][0x1dc], R16 ;  /* 0x0000770057135a24 */ /* 0x002fe200078e0210 */
[----:B------:R-:W-:Y:S02]  /*14e0*/  @P6 IADD3 R9, R15, R9, RZ ;  /* 0x000000090f096210 */ /* 0x000fe40007ffe0ff */
[C---:B------:R-:W-:Y:S02]  /*14f0*/  @P6 SHF.L.U32 R44, R14.reuse, 0x1, RZ ;  /* 0x000000010e2c6819 */ /* 0x040fe400000006ff */
[----:B------:R-:W-:Y:S02]  /*1500*/  @P5 MOV R16, R20 ;  /* 0x0000001400105202 */ /* 0x000fe40000000f00 */
[----:B------:R-:W-:-:S02]  /*1510*/  @P6 SHF.L.U64.HI R9, R14, 0x1, R9 ;  /* 0x000000010e096819 */ /* 0x000fc40000010209 */
[----:B------:R-:W-:Y:S01]  /*1520*/  @P6 IADD3 R14, P0, R44, c[0x0][0x180], RZ ;  /* 0x000060002c0e6a10 */ /* 0x000fe20007f1e0ff */
[----:B------:R-:W-:-:S03]  /*1530*/  @P5 IMAD.WIDE.U32 R16, R87, c[0x0][0x1d8], R16 ;  /* 0x0000760057105a25 */ /* 0x000fc600078e0010 */
[----:B------:R-:W-:Y:S02]  /*1540*/  @P6 IADD3.X R15, R9, c[0x0][0x184], RZ, P0, !PT ;  /* 0x00006100090f6a10 */ /* 0x000fe400007fe4ff */
[----:B------:R-:W-:Y:S02]  /*1550*/  @P6 IADD3 R44, P0, R44, c[0x0][0x178], RZ ;  /* 0x00005e002c2c6a10 */ /* 0x000fe40007f1e0ff */
[----:B------:R-:W-:Y:S02]  /*1560*/  @P5 IADD3 R17, R17, R19, RZ ;  /* 0x0000001311115210 */ /* 0x000fe40007ffe0ff */
[C---:B------:R-:W-:Y:S02]  /*1570*/  @P5 SHF.L.U32 R40, R16.reuse, 0x1, RZ ;  /* 0x0000000110285819 */ /* 0x040fe400000006ff */
[----:B------:R-:W-:Y:S02]  /*1580*/  @P6 IADD3.X R45, R9, c[0x0][0x17c], RZ, P0, !PT ;  /* 0x00005f00092d6a10 */ /* 0x000fe400007fe4ff */
[----:B------:R-:W-:-:S02]  /*1590*/  @P5 SHF.L.U64.HI R16, R16, 0x1, R17 ;  /* 0x0000000110105819 */ /* 0x000fc40000010211 */
[----:B------:R-:W-:Y:S01]  /*15a0*/  @P5 IADD3 R42, P0, R40, c[0x0][0x180], RZ ;  /* 0x00006000282a5a10 */ /* 0x000fe20007f1e0ff */
[----:B------:R-:W-:-:S03]  /*15b0*/  @P4 IMAD R17, R107, c[0x0][0x1d8], RZ ;  /* 0x000076006b114a24 */ /* 0x000fc600078e02ff */
[----:B------:R-:W-:Y:S02]  /*15c0*/  @P5 IADD3.X R43, R16, c[0x0][0x184], RZ, P0, !PT ;  /* 0x00006100102b5a10 */ /* 0x000fe400007fe4ff */
[----:B------:R-:W-:Y:S01]  /*15d0*/  @P5 IADD3 R40, P0, R40, c[0x0][0x178], RZ ;  /* 0x00005e0028285a10 */ /* 0x000fe20007f1e0ff */
[----:B------:R-:W-:Y:S01]  /*15e0*/  @P4 IMAD R19, R86, c[0x0][0x1dc], R17 ;  /* 0x0000770056134a24 */ /* 0x000fe200078e0211 */
[----:B------:R-:W-:Y:S02]  /*15f0*/  @P4 MOV R17, R23 ;  /* 0x0000001700114202 */ /* 0x000fe40000000f00 */
[----:B------:R-:W-:Y:S02]  /*1600*/  @P5 IADD3.X R41, R16, c[0x0][0x17c], RZ, P0, !PT ;  /* 0x00005f0010295a10 */ /* 0x000fe400007fe4ff */
        /* <DEDUP_REMOVED lines=8> */
[----:B------:R-:W-:-:S04]  /*1690*/  @P4 IADD3 R38, P0, R38, c[0x0][0x178], RZ ;  /* 0x00005e0026264a10 */ /* 0x000fc80007f1e0ff */
[----:B------:R-:W-:Y:S01]  /*16a0*/  @P4 IADD3.X R39, R18, c[0x0][0x17c], RZ, P0, !PT ;  /* 0x00005f0012274a10 */ /* 0x000fe200007fe4ff */
        /* <DEDUP_REMOVED lines=16> */
[----:B------:R-:W-:-:S05]  /*17b0*/  @P2 IMAD.WIDE.U32 R18, R84, c[0x0][0x1d8], R18 ;  /* 0x0000760054122a25 */ /* 0x000fca00078e0012 */
[----:B------:R-:W-:Y:S02]  /*17c0*/  @P2 IADD3 R19, R19, R25, RZ ;  /* 0x0000001913132210 */ /* 0x000fe40007ffe0ff */
[C---:B------:R-:W-:Y:S02]  /*17d0*/  @P2 SHF.L.U32 R24, R18.reuse, 0x1, RZ ;  /* 0x0000000112182819 */ /* 0x040fe400000006ff */
[----:B------:R-:W-:Y:S02]  /*17e0*/  @P2 SHF.L.U64.HI R18, R18, 0x1, R19 ;  /* 0x0000000112122819 */ /* 0x000fe40000010213 */
[----:B------:R-:W-:-:S04]  /*17f0*/  @P2 IADD3 R32, P0, R24, c[0x0][0x180], RZ ;  /* 0x0000600018202a10 */ /* 0x000fc80007f1e0ff */
[----:B------:R-:W-:Y:S02]  /*1800*/  @P2 IADD3.X R33, R18, c[0x0][0x184], RZ, P0, !PT ;  /* 0x0000610012212a10 */ /* 0x000fe400007fe4ff */
[----:B------:R-:W-:Y:S02]  /*1810*/  @P2 IADD3 R24, P0, R24, c[0x0][0x178], RZ ;  /* 0x00005e0018182a10 */ /* 0x000fe40007f1e0ff */
[----:B------:R-:W-:Y:S02]  /*1820*/  P2R R67, PR, RZ, 0x40 ;  /* 0x00000040ff437803 */ /* 0x000fe40000000000 */
[----:B------:R-:W-:Y:S01]  /*1830*/  @P2 IADD3.X R25, R18, c[0x0][0x17c], RZ, P0, !PT ;  /* 0x00005f0012192a10 */ /* 0x000fe200007fe4ff */
[----:B------:R-:W-:Y:S01]  /*1840*/  @P1 IMAD R18, R104, c[0x0][0x1d8], RZ ;  /* 0x0000760068121a24 */ /* 0x000fe200078e02ff */
[----:B------:R-:W-:Y:S02]  /*1850*/  ISETP.NE.AND P6, PT, R99, RZ, PT ;  /* 0x000000ff6300720c */ /* 0x000fe40003fc5270 */
[----:B------:R-:W-:Y:S01]  /*1860*/  @P1 MOV R19, R23 ;  /* 0x0000001700131202 */ /* 0x000fe20000000f00 */
[----:B------:R-:W-:Y:S01]  /*1870*/  @P1 IMAD R27, R83, c[0x0][0x1dc], R18 ;  /* 0x00007700531b1a24 */ /* 0x000fe200078e0212 */
[----:B------:R-:W-:-:S02]  /*1880*/  @P1 MOV R18, R20 ;  /* 0x0000001400121202 */ /* 0x000fc40000000f00 */
[----:B------:R-:W-:Y:S02]  /*1890*/  P2R R72, PR, RZ, 0x40 ;  /* 0x00000040ff487803 */ /* 0x000fe40000000000 */
[----:B------:R-:W-:Y:S01]  /*18a0*/  ISETP.NE.AND P6, PT, R100, RZ, PT ;  /* 0x000000ff6400720c */ /* 0x000fe20003fc5270 */
[----:B------:R-:W-:-:S03]  /*18b0*/  @P1 IMAD.WIDE.U32 R18, R83, c[0x0][0x1d8], R18 ;  /* 0x0000760053121a25 */ /* 0x000fc600078e0012 */
[----:B------:R-:W-:Y:S02]  /*18c0*/  P2R R73, PR, RZ, 0x40 ;  /* 0x00000040ff497803 */ /* 0x000fe40000000000 */
[----:B------:R-:W-:Y:S02]  /*18d0*/  ISETP.NE.AND P6, PT, R101, RZ, PT ;  /* 0x000000ff6500720c */ /* 0x000fe40003fc5270 */
[----:B------:R-:W-:Y:S02]  /*18e0*/  @P1 IADD3 R19, R19, R27, RZ ;  /* 0x0000001b13131210 */ /* 0x000fe40007ffe0ff */
[----:B------:R-:W-:Y:S02]  /*18f0*/  @P1 SHF.L.U32 R30, R18, 0x1, RZ ;  /* 0x00000001121e1819 */ /* 0x000fe400000006ff */
[----:B------:R-:W-:Y:S02]  /*1900*/  P2R R74, PR, RZ, 0x40 ;  /* 0x00000040ff4a7803 */ /* 0x000fe40000000000 */
[----:B------:R-:W-:-:S02]  /*1910*/  ISETP.NE.AND P6, PT, R102, RZ, PT ;  /* 0x000000ff6600720c */ /* 0x000fc40003fc5270 */
[----:B------:R-:W-:Y:S02]  /*1920*/  @P1 SHF.L.U64.HI R18, R18, 0x1, R19 ;  /* 0x0000000112121819 */ /* 0x000fe40000010213 */
[----:B------:R-:W-:Y:S02]  /*1930*/  @P1 IADD3 R26, P0, R30, c[0x0][0x180], RZ ;  /* 0x000060001e1a1a10 */ /* 0x000fe40007f1e0ff */
[----:B------:R-:W-:Y:S02]  /*1940*/  P2R R9, PR, RZ, 0x40 ;  /* 0x00000040ff097803 */ /* 0x000fe40000000000 */
[----:B------:R-:W-:Y:S02]  /*1950*/  ISETP.NE.AND P6, PT, R103, RZ, PT ;  /* 0x000000ff6700720c */ /* 0x000fe40003fc5270 */
[----:B------:R-:W-:Y:S02]  /*1960*/  @P1 IADD3.X R27, R18, c[0x0][0x184], RZ, P0, !PT ;  /* 0x00006100121b1a10 */ /* 0x000fe400007fe4ff */
[----:B------:R-:W-:-:S02]  /*1970*/  @P1 IADD3 R30, P0, R30, c[0x0][0x178], RZ ;  /* 0x00005e001e1e1a10 */ /* 0x000fc40007f1e0ff */
[----:B------:R-:W-:Y:S02]  /*1980*/  MOV R78, RZ ;  /* 0x000000ff004e7202 */ /* 0x000fe40000000f00 */
[----:B------:R-:W-:Y:S02]  /*1990*/  @P1 IADD3.X R31, R18, c[0x0][0x17c], RZ, P0, !PT ;  /* 0x00005f00121f1a10 */ /* 0x000fe400007fe4ff */
[----:B------:R-:W-:-:S03]  /*19a0*/  CS2R R18, SRZ ;  /* 0x0000000000127805 */ /* 0x000fc6000001ff00 */
[----:B------:R0:W5:Y:S04]  /*19b0*/  @P6 LDG.E R78, [R68.64] ;  /* 0x0000000e444e6981 */ /* 0x000168000c1e1900 */
[----:B------:R1:W5:Y:S01]  /*19c0*/  @P6 LDG.E R19, [R70.64] ;  /* 0x0000000e46136981 */ /* 0x000362000c1e1900 */
[----:B------:R-:W-:Y:S01]  /*19d0*/  ISETP.NE.AND P6, PT, R9, RZ, PT ;  /* 0x000000ff0900720c */ /* 0x000fe20003fc5270 */
[----:B------:R-:W-:Y:S01]  /*19e0*/  CS2R R76, SRZ ;  /* 0x00000000004c7805 */ /* 0x000fe2000001ff00 */
[----:B------:R-:W-:Y:S01]  /*19f0*/  MOV R9, RZ ;  /* 0x000000ff00097202 */ /* 0x000fe20000000f00 */
[----:B------:R-:W-:Y:S01]  /*1a00*/  BSSY B0, `(.L_x_130) ;  /* 0x0000032000007945 */ /* 0x000fe20003800000 */
[----:B------:R-:W-:Y:S01]  /*1a10*/  ISETP.NE.AND P0, PT, R97, RZ, PT ;  /* 0x000000ff6100720c */ /* 0x000fe20003f05270 */
[----:B------:R3:W5:Y:S08]  /*1a20*/  @P1 LDG.E R18, [R26.64] ;  /* 0x0000000e1a121981 */ /* 0x000770000c1e1900 */
[----:B------:R4:W5:Y:S04]  /*1a30*/  @P6 LDG.E R62, [R60.64] ;  /* 0x0000000e3c3e6981 */ /* 0x000968000c1e1900 */
[----:B------:R4:W5:Y:S01]  /*1a40*/  @P6 LDG.E R77, [R58.64] ;  /* 0x0000000e3a4d6981 */ /* 0x000962000c1e1900 */
[----:B------:R-:W-:-:S02]  /*1a50*/  ISETP.NE.AND P6, PT, R74, RZ, PT ;  /* 0x000000ff4a00720c */ /* 0x000fc40003fc5270 */
[----:B------:R-:W-:-:S11]  /*1a60*/  CS2R R74, SRZ ;  /* 0x00000000004a7805 */ /* 0x000fd6000001ff00 */
[----:B------:R0:W5:Y:S04]  /*1a70*/  @P6 LDG.E R9, [R10.64] ;  /* 0x0000000e0a096981 */ /* 0x000168000c1e1900 */
[----:B------:R4:W5:Y:S01]  /*1a80*/  @P6 LDG.E R76, [R56.64] ;  /* 0x0000000e384c6981 */ /* 0x000962000c1e1900 */
[----:B------:R-:W-:Y:S01]  /*1a90*/  ISETP.NE.AND P6, PT, R73, RZ, PT ;  /* 0x000000ff4900720c */ /* 0x000fe20003fc5270 */
[----:B0-----:R-:W-:-:S12]  /*1aa0*/  CS2R R10, SRZ ;  /* 0x00000000000a7805 */ /* 0x001fd8000001ff00 */
[----:B------:R4:W5:Y:S04]  /*1ab0*/  @P6 LDG.E R10, [R54.64] ;  /* 0x0000000e360a6981 */ /* 0x000968000c1e1900 */
[----:B------:R4:W5:Y:S01]  /*1ac0*/  @P6 LDG.E R75, [R52.64] ;  /* 0x0000000e344b6981 */ /* 0x000962000c1e1900 */
[----:B------:R-:W-:-:S13]  /*1ad0*/  ISETP.NE.AND P6, PT, R72, RZ, PT ;  /* 0x000000ff4800720c */ /* 0x000fda0003fc5270 */
[----:B------:R0:W5:Y:S04]  /*1ae0*/  @P6 LDG.E R11, [R12.64] ;  /* 0x0000000e0c0b6981 */ /* 0x000168000c1e1900 */
[----:B------:R4:W5:Y:S01]  /*1af0*/  @P6 LDG.E R74, [R50.64] ;  /* 0x0000000e324a6981 */ /* 0x000962000c1e1900 */
[----:B------:R-:W-:Y:S01]  /*1b00*/  ISETP.NE.AND P6, PT, R67, RZ, PT ;  /* 0x000000ff4300720c */ /* 0x000fe20003fc5270 */
[----:B0-----:R-:W-:Y:S01]  /*1b10*/  CS2R R12, SRZ ;  /* 0x00000000000c7805 */ /* 0x001fe2000001ff00 */
[----:B------:R-:W-:Y:S01]  /*1b20*/  CS2R R72, SRZ ;  /* 0x0000000000487805 */ /* 0x000fe2000001ff00 */
[----:B-1----:R-:W-:Y:S01]  /*1b30*/  CS2R R70, SRZ ;  /* 0x0000000000467805 */ /* 0x002fe2000001ff00 */
[----:B------:R-:W-:Y:S01]  /*1b40*/  CS2R R68, SRZ ;  /* 0x0000000000447805 */ /* 0x000fe2000001ff00 */
[----:B------:R-:W-:-:S02]  /*1b50*/  MOV R67, RZ ;  /* 0x000000ff00437202 */ /* 0x000fc40000000f00 */
[----:B------:R4:W5:Y:S06]  /*1b60*/  @P0 LDG.E R12, [R48.64] ;  /* 0x0000000e300c0981 */ /* 0x00096c000c1e1900 */
[----:B------:R0:W5:Y:S04]  /*1b70*/  @P6 LDG.E R13, [R14.64] ;  /* 0x0000000e0e0d6981 */ /* 0x000168000c1e1900 */
[----:B------:R4:W5:Y:S04]  /*1b80*/  @P6 LDG.E R72, [R44.64] ;  /* 0x0000000e2c486981 */ /* 0x000968000c1e1900 */
[----:B------:R4:W5:Y:S01]  /*1b90*/  @P5 LDG.E R71, [R40.64] ;  /* 0x0000000e28475981 */ /* 0x000962000c1e1900 */
[----:B0-----:R-:W-:-:S03]  /*1ba0*/  CS2R R14, SRZ ;  /* 0x00000000000e7805 */ /* 0x001fc6000001ff00 */
[----:B------:R4:W5:Y:S04]  /*1bb0*/  @P4 LDG.E R70, [R38.64] ;  /* 0x0000000e26464981 */ /* 0x000968000c1e1900 */
        /* <DEDUP_REMOVED lines=8> */
[----:B------:R-:W-:Y:S01]  /*1c40*/  ISETP.GT.U32.AND P0, PT, R3, 0x7f, PT ;  /* 0x0000007f0300780c */ /* 0x000fe20003f04070 */
[----:B---3--:R-:W-:-:S02]  /*1c50*/  CS2R R26, SRZ ;  /* 0x00000000001a7805 */ /* 0x008fc4000001ff00 */
[----:B------:R0:W5:Y:S02]  /*1c60*/  @P2 LDG.E R68, [R24.64] ;  /* 0x0000000e18442981 */ /* 0x000164000c1e1900 */
[----:B0-----:R-:W-:-:S08]  /*1c70*/  CS2R R24, SRZ ;  /* 0x0000000000187805 */ /* 0x001fd0000001ff00 */
[----:B------:R-:W-:Y:S05]  /*1c80*/  @P0 BRA `(.L_x_131) ;  /* 0x0000009000000947 */ /* 0x000fea0003800000 */
[----:B--2-4-:R-:W-:Y:S02]  /*1c90*/  ISETP.NE.AND P0, PT, RZ, UR13, PT ;  /* 0x0000000dff007c0c */ /* 0x014fe4000bf05270 */
[C---:B------:R-:W-:Y:S02]  /*1ca0*/  SHF.L.U64.HI R29, R28.reuse, 0x2, R29 ;  /* 0x000000021c1d7819 */ /* 0x040fe4000001021d */
[----:B------:R-:W-:-:S09]  /*1cb0*/  SHF.L.U32 R28, R28, 0x2, RZ ;  /* 0x000000021c1c7819 */ /* 0x000fd200000006ff */
[----:B------:R-:W-:-:S04]  /*1cc0*/  @P0 IADD3 R24, P6, R28, c[0x0][0x190], RZ ;  /* 0x000064001c180a10 */ /* 0x000fc80007fde0ff */
[----:B------:R-:W-:Y:S02]  /*1cd0*/  @P0 IADD3.X R25, R29, c[0x0][0x194], RZ, P6, !PT ;  /* 0x000065001d190a10 */ /* 0x000fe400037fe4ff */
[----:B------:R-:W-:-:S03]  /*1ce0*/  IADD3 R28, P6, R28, c[0x0][0x188], RZ ;  /* 0x000062001c1c7a10 */ /* 0x000fc60007fde0ff */
[----:B------:R0:W5:Y:S01]  /*1cf0*/  @P0 LDG.E.64 R26, [R24.64] ;  /* 0x0000000e181a0981 */ /* 0x000162000c1e1b00 */
[----:B------:R-:W-:-:S05]  /*1d00*/  IADD3.X R29, R29, c[0x0][0x18c], RZ, P6, !PT ;  /* 0x000063001d1d7a10 */ /* 0x000fca00037fe4ff */
[----:B0-----:R0:W5:Y:S04]  /*1d10*/  LDG.E.64 R24, [R28.64] ;  /* 0x0000000e1c187981 */ /* 0x001168000c1e1b00 */
.L_x_131:
[----:B--2-4-:R-:W-:Y:S05]  /*1d20*/  BSYNC B0 ;  /* 0x0000000000007941 */ /* 0x014fea0003800000 */
.L_x_130:
[----:B------:R-:W-:Y:S02]  /*1d30*/  ISETP.NE.AND P0, PT, RZ, UR13, PT ;  /* 0x0000000dff007c0c */ /* 0x000fe4000bf05270 */
[--C-:B0----5:R-:W-:Y:S02]  /*1d40*/  PRMT R28, RZ, 0x5410, R19.reuse ;  /* 0x00005410ff1c7816 */ /* 0x121fe40000000013 */
[----:B------:R-:W-:-:S03]  /*1d50*/  PRMT R29, RZ, 0x7610, R19 ;  /* 0x00007610ff1d7816 */ /* 0x000fc60000000013 */
[----:B------:R-:W-:Y:S01]  /*1d60*/  FADD.FTZ R31, R28, -UR16 ;  /* 0x800000101c1f7e21 */ /* 0x000fe20008010000 */
[--C-:B------:R-:W-:Y:S01]  /*1d70*/  PRMT R28, RZ, 0x7610, R78.reuse ;  /* 0x00007610ff1c7816 */ /* 0x100fe2000000004e */
[----:B------:R-:W-:Y:S01]  /*1d80*/  FADD.FTZ R30, R29, -UR16 ;  /* 0x800000101d1e7e21 */ /* 0x000fe20008010000 */
[----:B------:R-:W-:Y:S01]  /*1d90*/  PRMT R29, RZ, 0x5410, R78 ;  /* 0x00005410ff1d7816 */ /* 0x000fe2000000004e */
[----:B------:R-:W-:Y:S02]  /*1da0*/  FMUL.FTZ R31, R31, UR11 ;  /* 0x0000000b1f1f7c20 */ /* 0x000fe40008410000 */
[----:B------:R-:W-:Y:S01]  /*1db0*/  FMUL.FTZ R30, R30, UR11 ;  /* 0x0000000b1e1e7c20 */ /* 0x000fe20008410000 */
        /* <DEDUP_REMOVED lines=19> */
.L_x_132:
[----:B------:R-:W-:Y:S02]  /*1ef0*/  FMUL.FTZ R32, R29, R24 ;  /* 0x000000181d207220 */ /* 0x000fe40000410000 */
[----:B------:R-:W-:Y:S02]  /*1f00*/  FMUL.FTZ R34, R28, R25 ;  /* 0x000000191c227220 */ /* 0x000fe40000410000 */
[----:B------:R-:W-:Y:S02]  /*1f10*/  FFMA.FTZ R33, R31, R32, RZ ;  /* 0x000000201f217223 */ /* 0x000fe400000100ff */
[----:B------:R-:W-:Y:S01]  /*1f20*/  FADD.FTZ R35, RZ, R32 ;  /* 0x00000020ff237221 */ /* 0x000fe20000010000 */
[--C-:B------:R-:W-:Y:S01]  /*1f30*/  PRMT R32, RZ, 0x5410, R62.reuse ;  /* 0x00005410ff207816 */ /* 0x100fe2000000003e */
[----:B------:R-:W-:Y:S01]  /*1f40*/  FFMA.FTZ R44, R30, R34, R33 ;  /* 0x000000221e2c7223 */ /* 0x000fe20000010021 */
[----:B------:R-:W-:Y:S01]  /*1f50*/  PRMT R33, RZ, 0x7610, R62 ;  /* 0x00007610ff217816 */ /* 0x000fe2000000003e */
[----:B------:R-:W-:-:S02]  /*1f60*/  FADD.FTZ R46, R34, R35 ;  /* 0x00000023222e7221 */ /* 0x000fc40000010000 */
        /* <DEDUP_REMOVED lines=25> */
.L_x_133:
[----:B------:R-:W-:Y:S01]  /*2100*/  FMUL.FTZ R39, R33, R24 ;  /* 0x0000001821277220 */ /* 0x000fe20000410000 */
[----:B------:R-:W-:Y:S01]  /*2110*/  PRMT R36, RZ, 0x7610, R76 ;  /* 0x00007610ff247816 */ /* 0x000fe2000000004c */
[----:B------:R-:W-:Y:S02]  /*2120*/  FFMA.FTZ R34, R31, R29, RZ ;  /* 0x0000001d1f227223 */ /* 0x000fe400000100ff */
[----:B------:R-:W-:Y:S02]  /*2130*/  FFMA.FTZ R35, R30, R28, RZ ;  /* 0x0000001c1e237223 */ /* 0x000fe400000100ff */
[----:B------:R-:W-:Y:S02]  /*2140*/  FMUL.FTZ R30, R32, R25 ;  /* 0x00000019201e7220 */ /* 0x000fe40000410000 */
[----:B------:R-:W-:-:S02]  /*2150*/  FFMA.FTZ R37, R45, R39, R44 ;  /* 0x000000272d257223 */ /* 0x000fc4000001002c */
[----:B------:R-:W-:Y:S01]  /*2160*/  FFMA.FTZ R31, R45, R33, R34 ;  /* 0x000000212d1f7223 */ /* 0x000fe20000010022 */
[----:B------:R-:W-:Y:S01]  /*2170*/  PRMT R34, RZ, 0x5410, R9 ;  /* 0x00005410ff227816 */ /* 0x000fe20000000009 */
[----:B------:R-:W-:Y:S01]  /*2180*/  FFMA.FTZ R40, R48, R30, R37 ;  /* 0x0000001e30287223 */ /* 0x000fe20000010025 */
[----:B------:R-:W-:Y:S01]  /*2190*/  PRMT R37, RZ, 0x7610, R9 ;  /* 0x00007610ff257816 */ /* 0x000fe20000000009 */
[----:B------:R-:W-:Y:S02]  /*21a0*/  FADD.FTZ R39, R46, R39 ;  /* 0x000000272e277221 */ /* 0x000fe40000010000 */
[----:B------:R-:W-:Y:S01]  /*21b0*/  FADD.FTZ R38, R34, -UR16 ;  /* 0x8000001022267e21 */ /* 0x000fe20008010000 */
[----:B------:R-:W-:Y:S01]  /*21c0*/  PRMT R34, RZ, 0x5410, R76 ;  /* 0x00005410ff227816 */ /* 0x000fe2000000004c */
[----:B------:R-:W-:Y:S02]  /*21d0*/  FADD.FTZ R43, R37, -UR16 ;  /* 0x80000010252b7e21 */ /* 0x000fe40008010000 */
[----:B------:R-:W-:-:S02]  /*21e0*/  FMUL.FTZ R37, R38, UR11 ;  /* 0x0000000b26257c20 */ /* 0x000fc40008410000 */
[----:B------:R-:W-:Y:S02]  /*21f0*/  FFMA.FTZ R35, R48, R32, R35 ;  /* 0x0000002030237223 */ /* 0x000fe40000010023 */
[----:B------:R-:W-:Y:S02]  /*2200*/  FADD.FTZ R42, RZ, R29 ;  /* 0x0000001dff2a7221 */ /* 0x000fe40000010000 */
[----:B------:R-:W-:Y:S02]  /*2210*/  FADD.FTZ R41, RZ, R28 ;  /* 0x0000001cff297221 */ /* 0x000fe40000010000 */
        /* <DEDUP_REMOVED lines=20> */
.L_x_134:
[----:B------:R-:W-:Y:S02]  /*2360*/  FMUL.FTZ R28, R34, R24 ;  /* 0x00000018221c7220 */ /* 0x000fe40000410000 */
[----:B------:R-:W-:Y:S01]  /*2370*/  FADD.FTZ R45, R30, R39 ;  /* 0x000000271e2d7221 */ /* 0x000fe20000010000 */
[----:B------:R-:W-:Y:S01]  /*2380*/  PRMT R30, RZ, 0x7610, R10 ;  /* 0x00007610ff1e7816 */ /* 0x000fe2000000000a */
[----:B------:R-:W-:Y:S02]  /*2390*/  FADD.FTZ R39, R41, R32 ;  /* 0x0000002029277221 */ /* 0x000fe40000010000 */
[----:B------:R-:W-:Y:S02]  /*23a0*/  FFMA.FTZ R43, R37, R28, R40 ;  /* 0x0000001c252b7223 */ /* 0x000fe40000010028 */
[----:B------:R-:W-:Y:S01]  /*23b0*/  FADD.FTZ R32, R45, R28 ;  /* 0x0000001c2d207221 */ /* 0x000fe20000010000 */
[----:B------:R-:W-:Y:S01]  /*23c0*/  PRMT R28, RZ, 0x5410, R10 ;  /* 0x00005410ff1c7816 */ /* 0x000fe2000000000a */
[----:B------:R-:W-:-:S02]  /*23d0*/  FADD.FTZ R30, R30, -UR16 ;  /* 0x800000101e1e7e21 */ /* 0x000fc40008010000 */
[----:B------:R-:W-:Y:S01]  /*23e0*/  FADD.FTZ R29, R42, R33 ;  /* 0x000000212a1d7221 */ /* 0x000fe20000010000 */
[--C-:B------:R-:W-:Y:S01]  /*23f0*/  PRMT R33, RZ, 0x5410, R75.reuse ;  /* 0x00005410ff217816 */ /* 0x100fe2000000004b */
[----:B------:R-:W-:Y:S01]  /*2400*/  FADD.FTZ R41, R28, -UR16 ;  /* 0x800000101c297e21 */ /* 0x000fe20008010000 */
[----:B------:R-:W-:Y:S01]  /*2410*/  PRMT R28, RZ, 0x7610, R75 ;  /* 0x00007610ff1c7816 */ /* 0x000fe2000000004b */
[----:B------:R-:W-:Y:S02]  /*2420*/  FMUL.FTZ R45, R36, R25 ;  /* 0x00000019242d7220 */ /* 0x000fe40000410000 */
        /* <DEDUP_REMOVED lines=21> */
.L_x_135:
[----:B------:R-:W-:Y:S01]  /*2580*/  FADD.FTZ R46, R29, R34 ;  /* 0x000000221d2e7221 */ /* 0x000fe20000010000 */
[----:B------:R-:W-:Y:S01]  /*2590*/  PRMT R29, RZ, 0x5410, R11 ;  /* 0x00005410ff1d7816 */ /* 0x000fe2000000000b */
[----:B------:R-:W-:Y:S01]  /*25a0*/  FFMA.FTZ R44, R37, R34, R31 ;  /* 0x00000022252c7223 */ /* 0x000fe2000001001f */
[----:B------:R-:W-:Y:S01]  /*25b0*/  PRMT R31, RZ, 0x7610, R11 ;  /* 0x00007610ff1f7816 */ /* 0x000fe2000000000b */
[----:B------:R-:W-:Y:S02]  /*25c0*/  FFMA.FTZ R43, R38, R45, R43 ;  /* 0x0000002d262b7223 */ /* 0x000fe4000001002b */
[----:B------:R-:W-:Y:S02]  /*25d0*/  FMUL.FTZ R40, R33, R24 ;  /* 0x0000001821287220 */ /* 0x000fe40000410000 */
[----:B------:R-:W-:Y:S01]  /*25e0*/  FADD.FTZ R34, R29, -UR16 ;  /* 0x800000101d227e21 */ /* 0x000fe20008010000 */
[----:B------:R-:W-:Y:S01]  /*25f0*/  PRMT R29, RZ, 0x5410, R74 ;  /* 0x00005410ff1d7816 */ /* 0x000fe2000000004a */
[----:B------:R-:W-:Y:S01]  /*2600*/  FADD.FTZ R45, R45, R32 ;  /* 0x000000202d2d7221 */ /* 0x000fe20000010000 */
[----:B------:R-:W-:Y:S01]  /*2610*/  PRMT R32, RZ, 0x7610, R74 ;  /* 0x00007610ff207816 */ /* 0x000fe2000000004a */
[----:B------:R-:W-:-:S02]  /*2620*/  FADD.FTZ R42, R31, -UR16 ;  /* 0x800000101f2a7e21 */ /* 0x000fc40008010000 */
[----:B------:R-:W-:Y:S02]  /*2630*/  FFMA.FTZ R37, R41, R40, R43 ;  /* 0x0000002829257223 */ /* 0x000fe4000001002b */
[----:B------:R-:W-:Y:S02]  /*2640*/  FMUL.FTZ R31, R34, UR11 ;  /* 0x0000000b221f7c20 */ /* 0x000fe40008410000 */
[----:B------:R-:W-:Y:S02]  /*2650*/  FADD.FTZ R40, R45, R40 ;  /* 0x000000282d287221 */ /* 0x000fe40000010000 */
[----:B------:R-:W-:Y:S02]  /*2660*/  FMUL.FTZ R43, R28, R25 ;  /* 0x000000191c2b7220 */ /* 0x000fe40000410000 */
        /* <DEDUP_REMOVED lines=20> */
.L_x_136:
[----:B------:R-:W-:Y:S02]  /*27b0*/  FFMA.FTZ R37, R30, R43, R37 ;  /* 0x0000002b1e257223 */ /* 0x000fe40000010025 */
[----:B------:R-:W-:Y:S02]  /*27c0*/  FMUL.FTZ R42, R29, R24 ;  /* 0x000000181d2a7220 */ /* 0x000fe40000410000 */
[----:B------:R-:W-:Y:S01]  /*27d0*/  FFMA.FTZ R35, R38, R36, R35 ;  /* 0x0000002426237223 */ /* 0x000fe20000010023 */
[--C-:B------:R-:W-:Y:S01]  /*27e0*/  PRMT R38, RZ, 0x7610, R12.reuse ;  /* 0x00007610ff267816 */ /* 0x100fe2000000000c */
[----:B------:R-:W-:Y:S01]  /*27f0*/  FFMA.FTZ R45, R31, R42, R37 ;  /* 0x0000002a1f2d7223 */ /* 0x000fe20000010025 */
[----:B------:R-:W-:Y:S01]  /*2800*/  PRMT R37, RZ, 0x5410, R12 ;  /* 0x00005410ff257816 */ /* 0x000fe2000000000c */
[----:B------:R-:W-:Y:S01]  /*2810*/  FADD.FTZ R47, R43, R40 ;  /* 0x000000282b2f7221 */ /* 0x000fe20000010000 */
[----:B------:R-:W-:Y:S01]  /*2820*/  PRMT R40, RZ, 0x7610, R73 ;  /* 0x00007610ff287816 */ /* 0x000fe20000000049 */
[----:B------:R-:W-:-:S02]  /*2830*/  FADD.FTZ R43, R39, R36 ;  /* 0x00000024272b7221 */ /* 0x000fc40000010000 */
[----:B------:R-:W-:Y:S01]  /*2840*/  FADD.FTZ R39, R37, -UR16 ;  /* 0x8000001025277e21 */ /* 0x000fe20008010000 */
[----:B------:R-:W-:Y:S01]  /*2850*/  PRMT R37, RZ, 0x5410, R73 ;  /* 0x00005410ff257816 */ /* 0x000fe20000000049 */
[----:B------:R-:W-:Y:S02]  /*2860*/  FADD.FTZ R38, R38, -UR16 ;  /* 0x8000001026267e21 */ /* 0x000fe40008010000 */
[----:B------:R-:W-:Y:S02]  /*2870*/  FADD.FTZ R36, R47, R42 ;  /* 0x0000002a2f247221 */ /* 0x000fe40000010000 */
[----:B------:R-:W-:Y:S02]  /*2880*/  FMUL.FTZ R39, R39, UR11 ;  /* 0x0000000b27277c20 */ /* 0x000fe40008410000 */
        /* <DEDUP_REMOVED lines=21> */
.L_x_137:
[----:B------:R-:W-:Y:S01]  /*29e0*/  FFMA.FTZ R45, R34, R47, R45 ;  /* 0x0000002f222d7223 */ /* 0x000fe2000001002d */
[----:B------:R-:W-:Y:S01]  /*29f0*/  PRMT R58, RZ, 0x7610, R72 ;  /* 0x00007610ff3a7816 */ /* 0x000fe20000000048 */
[----:B------:R-:W-:Y:S02]  /*2a00*/  FMUL.FTZ R38, R37, R24 ;  /* 0x0000001825267220 */ /* 0x000fe40000410000 */
[----:B------:R-:W-:Y:S02]  /*2a10*/  FADD.FTZ R47, R47, R36 ;  /* 0x000000242f2f7221 */ /* 0x000fe40000010000 */
[----:B------:R-:W-:Y:S01]  /*2a20*/  FFMA.FTZ R44, R41, R33, R44 ;  /* 0x00000021292c7223 */ /* 0x000fe2000001002c */
[----:B------:R-:W-:Y:S01]  /*2a30*/  PRMT R41, RZ, 0x7610, R13 ;  /* 0x00007610ff297816 */ /* 0x000fe2000000000d */
[----:B------:R-:W-:-:S02]  /*2a40*/  FADD.FTZ R46, R46, R33 ;  /* 0x000000212e2e7221 */ /* 0x000fc40000010000 */
[----:B------:R-:W-:Y:S01]  /*2a50*/  FFMA.FTZ R33, R39, R38, R45 ;  /* 0x0000002627217223 */ /* 0x000fe2000001002d */
[----:B------:R-:W-:Y:S01]  /*2a60*/  PRMT R45, RZ, 0x5410, R72 ;  /* 0x00005410ff2d7816 */ /* 0x000fe20000000048 */
[----:B------:R-:W-:Y:S01]  /*2a70*/  FADD.FTZ R36, R47, R38 ;  /* 0x000000262f247221 */ /* 0x000fe20000010000 */
[----:B------:R-:W-:Y:S01]  /*2a80*/  PRMT R38, RZ, 0x5410, R13 ;  /* 0x00005410ff267816 */ /* 0x000fe2000000000d */
[----:B------:R-:W-:Y:S02]  /*2a90*/  FADD.FTZ R60, R41, -UR16 ;  /* 0x80000010293c7e21 */ /* 0x000fe40008010000 */
[----:B------:R-:W-:Y:S02]  /*2aa0*/  FMUL.FTZ R41, R40, R25 ;  /* 0x0000001928297220 */ /* 0x000fe40000410000 */
[----:B------:R-:W-:Y:S02]  /*2ab0*/  FADD.FTZ R38, R38, -UR16 ;  /* 0x8000001026267e21 */ /* 0x000fe40008010000 */
[----:B------:R-:W-:-:S02]  /*2ac0*/  FMUL.FTZ R60, R60, UR11 ;  /* 0x0000000b3c3c7c20 */ /* 0x000fc40008410000 */
        /* <DEDUP_REMOVED lines=20> */
.L_x_138:
[----:B------:R-:W-:Y:S01]  /*2c10*/  FFMA.FTZ R48, R42, R41, R33 ;  /* 0x000000292a307223 */ /* 0x000fe20000010021 */
[----:B------:R-:W-:Y:S01]  /*2c20*/  PRMT R55, RZ, 0x7610, R71 ;  /* 0x00007610ff377816 */ /* 0x000fe20000000047 */
[----:B------:R-:W-:Y:S01]  /*2c30*/  FADD.FTZ R49, R41, R36 ;  /* 0x0000002429317221 */ /* 0x000fe20000010000 */
[--C-:B------:R-:W-:Y:S01]  /*2c40*/  PRMT R36, RZ, 0x7610, R14.reuse ;  /* 0x00007610ff247816 */ /* 0x100fe2000000000e */
[----:B------:R-:W-:Y:S01]  /*2c50*/  FFMA.FTZ R33, R30, R28, R35 ;  /* 0x0000001c1e217223 */ /* 0x000fe20000010023 */
[----:B------:R-:W-:Y:S01]  /*2c60*/  PRMT R30, RZ, 0x5410, R14 ;  /* 0x00005410ff1e7816 */ /* 0x000fe2000000000e */
[----:B------:R-:W-:Y:S02]  /*2c70*/  FMUL.FTZ R38, R45, R24 ;  /* 0x000000182d267220 */ /* 0x000fe40000410000 */
[----:B------:R-:W-:-:S02]  /*2c80*/  FADD.FTZ R36, R36, -UR16 ;  /* 0x8000001024247e21 */ /* 0x000fc40008010000 */
[----:B------:R-:W-:Y:S02]  /*2c90*/  FADD.FTZ R30, R30, -UR16 ;  /* 0x800000101e1e7e21 */ /* 0x000fe40008010000 */
[----:B------:R-:W-:Y:S02]  /*2ca0*/  FADD.FTZ R35, R43, R28 ;  /* 0x0000001c2b237221 */ /* 0x000fe40000010000 */
[----:B------:R-:W-:Y:S01]  /*2cb0*/  FADD.FTZ R28, R49, R38 ;  /* 0x00000026311c7221 */ /* 0x000fe20000010000 */
[----:B------:R-:W-:Y:S01]  /*2cc0*/  PRMT R49, RZ, 0x5410, R71 ;  /* 0x00005410ff317816 */ /* 0x000fe20000000047 */
[----:B------:R-:W-:Y:S02]  /*2cd0*/  FFMA.FTZ R41, R47, R38, R48 ;  /* 0x000000262f297223 */ /* 0x000fe40000010030 */
[----:B------:R-:W-:Y:S02]  /*2ce0*/  FMUL.FTZ R51, R30, UR11 ;  /* 0x0000000b1e337c20 */ /* 0x000fe40008410000 */
[----:B------:R-:W-:-:S02]  /*2cf0*/  FMUL.FTZ R43, R58, R25 ;  /* 0x000000193a2b7220 */ /* 0x000fc40000410000 */
        /* <DEDUP_REMOVED lines=20> */
.L_x_139:
[----:B------:R-:W-:Y:S02]  /*2e40*/  FFMA.FTZ R36, R60, R43, R41 ;  /* 0x0000002b3c247223 */ /* 0x000fe40000010029 */
[----:B------:R-:W-:Y:S01]  /*2e50*/  FADD.FTZ R43, R43, R28 ;  /* 0x0000001c2b2b7221 */ /* 0x000fe20000010000 */
[----:B------:R-:W-:Y:S01]  /*2e60*/  PRMT R28, RZ, 0x5410, R15 ;  /* 0x00005410ff1c7816 */ /* 0x000fe2000000000f */
[----:B------:R-:W-:Y:S02]  /*2e70*/  FFMA.FTZ R44, R31, R29, R44 ;  /* 0x0000001d1f2c7223 */ /* 0x000fe4000001002c */
[----:B------:R-:W-:Y:S01]  /*2e80*/  FADD.FTZ R46, R46, R29 ;  /* 0x0000001d2e2e7221 */ /* 0x000fe20000010000 */
[----:B------:R-:W-:Y:S01]  /*2e90*/  PRMT R29, RZ, 0x7610, R15 ;  /* 0x00007610ff1d7816 */ /* 0x000fe2000000000f */
[----:B------:R-:W-:-:S02]  /*2ea0*/  FMUL.FTZ R38, R49, R24 ;  /* 0x0000001831267220 */ /* 0x000fc40000410000 */
[----:B------:R-:W-:Y:S01]  /*2eb0*/  FADD.FTZ R30, R28, -UR16 ;  /* 0x800000101c1e7e21 */ /* 0x000fe20008010000 */
[--C-:B------:R-:W-:Y:S01]  /*2ec0*/  PRMT R28, RZ, 0x5410, R70.reuse ;  /* 0x00005410ff1c7816 */ /* 0x100fe20000000046 */
[----:B------:R-:W-:Y:S01]  /*2ed0*/  FADD.FTZ R31, R29, -UR16 ;  /* 0x800000101d1f7e21 */ /* 0x000fe20008010000 */
[----:B------:R-:W-:Y:S01]  /*2ee0*/  PRMT R29, RZ, 0x7610, R70 ;  /* 0x00007610ff1d7816 */ /* 0x000fe20000000046 */
[----:B------:R-:W-:Y:S02]  /*2ef0*/  FFMA.FTZ R36, R51, R38, R36 ;  /* 0x0000002633247223 */ /* 0x000fe40000010024 */
[----:B------:R-:W-:Y:S02]  /*2f00*/  FADD.FTZ R38, R43, R38 ;  /* 0x000000262b267221 */ /* 0x000fe40000010000 */
        /* <DEDUP_REMOVED lines=22> */
.L_x_140:
[----:B------:R-:W-:Y:S01]  /*3070*/  FFMA.FTZ R57, R34, R32, R33 ;  /* 0x0000002022397223 */ /* 0x000fe20000010021 */
[----:B------:R-:W-:Y:S01]  /*3080*/  PRMT R33, RZ, 0x7610, R16 ;  /* 0x00007610ff217816 */ /* 0x000fe20000000010 */
[----:B------:R-:W-:Y:S01]  /*3090*/  FADD.FTZ R53, R35, R32 ;  /* 0x0000002023357221 */ /* 0x000fe20000010000 */
[----:B------:R-:W-:Y:S01]  /*30a0*/  PRMT R32, RZ, 0x5410, R16 ;  /* 0x00005410ff207816 */ /* 0x000fe20000000010 */
[----:B------:R-:W-:Y:S02]  /*30b0*/  FFMA.FTZ R36, R59, R41, R36 ;  /* 0x000000293b247223 */ /* 0x000fe40000010024 */
[----:B------:R-:W-:Y:S02]  /*30c0*/  FMUL.FTZ R43, R28, R24 ;  /* 0x000000181c2b7220 */ /* 0x000fe40000410000 */
[----:B------:R-:W-:-:S02]  /*30d0*/  FADD.FTZ R38, R41, R38 ;  /* 0x0000002629267221 */ /* 0x000fc40000010000 */
        /* <DEDUP_REMOVED lines=28> */
.L_x_141:
[----:B------:R-:W-:Y:S02]  /*32a0*/  FFMA.FTZ R36, R31, R41, R36 ;  /* 0x000000291f247223 */ /* 0x000fe40000010024 */
[----:B------:R-:W-:Y:S02]  /*32b0*/  FMUL.FTZ R43, R32, R24 ;  /* 0x00000018202b7220 */ /* 0x000fe40000410000 */
[----:B------:R-:W-:Y:S02]  /*32c0*/  FFMA.FTZ R44, R39, R37, R44 ;  /* 0x00000025272c7223 */ /* 0x000fe4000001002c */
[----:B------:R-:W-:Y:S01]  /*32d0*/  FADD.FTZ R46, R46, R37 ;  /* 0x000000252e2e7221 */ /* 0x000fe20000010000 */
[--C-:B------:R-:W-:Y:S01]  /*32e0*/  PRMT R37, RZ, 0x7610, R17.reuse ;  /* 0x00007610ff257816 */ /* 0x100fe20000000011 */
[----:B------:R-:W-:Y:S01]  /*32f0*/  FFMA.FTZ R48, R34, R43, R36 ;  /* 0x0000002b22307223 */ /* 0x000fe20000010024 */
[----:B------:R-:W-:Y:S01]  /*3300*/  PRMT R36, RZ, 0x5410, R17 ;  /* 0x00005410ff247816 */ /* 0x000fe20000000011 */
[----:B------:R-:W-:-:S02]  /*3310*/  FADD.FTZ R38, R41, R38 ;  /* 0x0000002629267221 */ /* 0x000fc40000010000 */
[----:B------:R-:W-:Y:S01]  /*3320*/  FADD.FTZ R39, R37, -UR16 ;  /* 0x8000001025277e21 */ /* 0x000fe20008010000 */
[--C-:B------:R-:W-:Y:S01]  /*3330*/  PRMT R37, RZ, 0x7610, R68.reuse ;  /* 0x00007610ff257816 */ /* 0x100fe20000000044 */
[----:B------:R-:W-:Y:S02]  /*3340*/  FADD.FTZ R41, R38, R43 ;  /* 0x0000002b26297221 */ /* 0x000fe40000010000 */
        /* <DEDUP_REMOVED lines=19> */
[----:B-1----:R-:W-:Y:S02]  /*3480*/  FMUL.FTZ R37, R37, R122 ;  /* 0x0000007a25257220 */ /* 0x002fe40000410000 */
[----:B------:R-:W-:Y:S02]  /*3490*/  FADD.FTZ R122, -R122, 1 ;  /* 0x3f8000007a7a7421 */ /* 0x000fe40000010100 */
[----:B------:R-:W-:Y:S02]  /*34a0*/  FMUL.FTZ R36, R36, R61 ;  /* 0x0000003d24247220 */ /* 0x000fe40000410000 */
[----:B------:R-:W-:-:S04]  /*34b0*/  FFMA.FTZ R122, R43, R122, 1 ;  /* 0x3f8000002b7a7423 */ /* 0x000fc8000001007a */
[----:B------:R-:W-:Y:S02]  /*34c0*/  FMUL.FTZ R37, R37, R122 ;  /* 0x0000007a25257220 */ /* 0x000fe40000410000 */
.L_x_142:
[----:B------:R-:W-:Y:S02]  /*34d0*/  FFMA.FTZ R48, R35, R50, R48 ;  /* 0x0000003223307223 */ /* 0x000fe40000010030 */
[----:B------:R-:W-:Y:S01]  /*34e0*/  FADD.FTZ R50, R50, R41 ;  /* 0x0000002932327221 */ /* 0x000fe20000010000 */
[----:B------:R-:W-:Y:S01]  /*34f0*/  PRMT R41, RZ, 0x7610, R18 ;  /* 0x00007610ff297816 */ /* 0x000fe20000000012 */
[----:B------:R-:W-:Y:S02]  /*3500*/  FFMA.FTZ R57, R42, R40, R57 ;  /* 0x000000282a397223 */ /* 0x000fe40000010039 */
[----:B------:R-:W-:Y:S01]  /*3510*/  FADD.FTZ R53, R53, R40 ;  /* 0x0000002835357221 */ /* 0x000fe20000010000 */
[----:B------:R-:W-:Y:S01]  /*3520*/  PRMT R40, RZ, 0x5410, R18 ;  /* 0x00005410ff287816 */ /* 0x000fe20000000012 */
[----:B------:R-:W-:Y:S02]  /*3530*/  FMUL.FTZ R43, R36, R24 ;  /* 0x00000018242b7220 */ /* 0x000fe40000410000 */
[----:B------:R-:W-:-:S02]  /*3540*/  FMUL.FTZ R61, R37, R25 ;  /* 0x00000019253d7220 */ /* 0x000fc40000410000 */
[----:B------:R-:W-:Y:S02]  /*3550*/  FFMA.FTZ R48, R38, R43, R48 ;  /* 0x0000002b26307223 */ /* 0x000fe40000010030 */
[----:B------:R-:W-:Y:S02]  /*3560*/  FADD.FTZ R50, R50, R43 ;  /* 0x0000002b32327221 */ /* 0x000fe40000010000 */
        /* <DEDUP_REMOVED lines=25> */
.L_x_143:
[----:B------:R-:W-:Y:S02]  /*3700*/  FFMA.FTZ R54, R39, R61, R48 ;  /* 0x0000003d27367223 */ /* 0x000fe40000010030 */
[----:B------:R-:W-:Y:S02]  /*3710*/  FMUL.FTZ R79, R40, R24 ;  /* 0x00000018284f7220 */ /* 0x000fe40000410000 */
[----:B------:R-:W-:Y:S02]  /*3720*/  FADD.FTZ R50, R61, R50 ;  /* 0x000000323d327221 */ /* 0x000fe40000010000 */
[----:B------:R-:W-:Y:S02]  /*3730*/  FFMA.FTZ R48, R47, R45, R44 ;  /* 0x0000002d2f307223 */ /* 0x000fe4000001002c */
[----:B------:R-:W-:Y:S02]  /*3740*/  FMUL.FTZ R52, R41, R25 ;  /* 0x0000001929347220 */ /* 0x000fe40000410000 */
[----:B------:R-:W-:-:S02]  /*3750*/  FFMA.FTZ R44, R42, R79, R54 ;  /* 0x0000004f2a2c7223 */ /* 0x000fc40000010036 */
[----:B------:R-:W-:Y:S02]  /*3760*/  FADD.FTZ R79, R50, R79 ;  /* 0x0000004f324f7221 */ /* 0x000fe40000010000 */
[----:B------:R-:W-:Y:S02]  /*3770*/  FFMA.FTZ R60, R60, R58, R57 ;  /* 0x0000003a3c3c7223 */ /* 0x000fe40000010039 */
[----:B------:R-:W-:Y:S01]  /*3780*/  FADD.FTZ R50, R46, R45 ;  /* 0x0000002d2e327221 */ /* 0x000fe20000010000 */
[--C-:B------:R-:W-:Y:S01]  /*3790*/  PRMT R45, RZ, 0x7610, R5.reuse ;  /* 0x00007610ff2d7816 */ /* 0x100fe20000000005 */
[----:B------:R-:W-:Y:S01]  /*37a0*/  FFMA.FTZ R57, R43, R52, R44 ;  /* 0x000000342b397223 */ /* 0x000fe2000001002c */
[----:B------:R-:W-:Y:S01]  /*37b0*/  PRMT R44, RZ, 0x5410, R5 ;  /* 0x00005410ff2c7816 */ /* 0x000fe20000000005 */
[----:B------:R-:W-:Y:S02]  /*37c0*/  FADD.FTZ R52, R52, R79 ;  /* 0x0000004f34347221 */ /* 0x000fe40000010000 */
[----:B------:R-:W-:Y:S01]  /*37d0*/  FADD.FTZ R47, R45, -UR16 ;  /* 0x800000102d2f7e21 */ /* 0x000fe20008010000 */
[--C-:B------:R-:W-:Y:S01]  /*37e0*/  PRMT R45, RZ, 0x7610, R66.reuse ;  /* 0x00007610ff2d7816 */ /* 0x100fe20000000042 */
[----:B------:R-:W-:Y:S01]  /*37f0*/  FADD.FTZ R46, R44, -UR16 ;  /* 0x800000102c2e7e21 */ /* 0x000fe20008010000 */
[----:B------:R-:W-:Y:S01]  /*3800*/  PRMT R44, RZ, 0x5410, R66 ;  /* 0x00005410ff2c7816 */ /* 0x000fe20000000042 */
        /* <DEDUP_REMOVED lines=21> */
.L_x_144:
[----:B------:R-:W-:Y:S01]  /*3960*/  FFMA.FTZ R48, R51, R49, R48 ;  /* 0x0000003133307223 */ /* 0x000fe20000010030 */
[--C-:B------:R-:W-:Y:S01]  /*3970*/  PRMT R51, RZ, 0x7610, R6.reuse ;  /* 0x00007610ff337816 */ /* 0x100fe20000000006 */
[----:B------:R-:W-:Y:S02]  /*3980*/  FMUL.FTZ R61, R44, R24 ;  /* 0x000000182c3d7220 */ /* 0x000fe40000410000 */
[----:B------:R-:W-:Y:S01]  /*3990*/  FADD.FTZ R49, R50, R49 ;  /* 0x0000003132317221 */ /* 0x000fe20000010000 */
[----:B------:R-:W-:Y:S01]  /*39a0*/  PRMT R50, RZ, 0x5410, R6 ;  /* 0x00005410ff327816 */ /* 0x000fe20000000006 */
[----:B------:R-:W-:Y:S02]  /*39b0*/  FFMA.FTZ R56, R46, R61, R57 ;  /* 0x0000003d2e387223 */ /* 0x000fe40000010039 */
[----:B------:R-:W-:Y:S02]  /*39c0*/  FADD.FTZ R58, R53, R58 ;  /* 0x0000003a353a7221 */ /* 0x000fe40000010000 */
[----:B------:R-:W-:-:S02]  /*39d0*/  FADD.FTZ R57, R52, R61 ;  /* 0x0000003d34397221 */ /* 0x000fc40000010000 */
[----:B------:R-:W-:Y:S02]  /*39e0*/  FMUL.FTZ R54, R45, R25 ;  /* 0x000000192d367220 */ /* 0x000fe40000410000 */
[----:B------:R-:W-:Y:S01]  /*39f0*/  FADD.FTZ R52, R50, -UR16 ;  /* 0x8000001032347e21 */ /* 0x000fe20008010000 */
[--C-:B------:R-:W-:Y:S01]  /*3a00*/  PRMT R50, RZ, 0x5410, R65.reuse ;  /* 0x00005410ff327816 */ /* 0x100fe20000000041 */
[----:B------:R-:W-:Y:S01]  /*3a10*/  FADD.FTZ R53, R51, -UR16 ;  /* 0x8000001033357e21 */ /* 0x000fe20008010000 */
[----:B------:R-:W-:Y:S01]  /*3a20*/  PRMT R51, RZ, 0x7610, R65 ;  /* 0x00007610ff337816 */ /* 0x000fe20000000041 */
[----:B------:R-:W-:Y:S02]  /*3a30*/  FFMA.FTZ R56, R47, R54, R56 ;  /* 0x000000362f387223 */ /* 0x000fe40000010038 */
[----:B------:R-:W-:Y:S02]  /*3a40*/  FADD.FTZ R57, R54, R57 ;  /* 0x0000003936397221 */ /* 0x000fe40000010000 */
[----:B------:R-:W-:-:S02]  /*3a50*/  FMUL.FTZ R52, R52, UR11 ;  /* 0x0000000b34347c20 */ /* 0x000fc40008410000 */
[----:B------:R-:W-:Y:S01]  /*3a60*/  FMUL.FTZ R53, R53, UR11 ;  /* 0x0000000b35357c20 */ /* 0x000fe20008410000 */
[----:B------:R-:W-:Y:S05]  /*3a70*/  @!P0 BRA `(.L_x_145) ;  /* 0x0000012000008947 */ /* 0x000fea0003800000 */
[----:B------:R-:W-:Y:S02]  /*3a80*/  FFMA.FTZ R79, R53, R25, R27 ;  /* 0x00000019354f7223 */ /* 0x000fe4000001001b */
[----:B------:R-:W-:Y:S02]  /*3a90*/  FFMA.FTZ R121, R52, R24, R26 ;  /* 0x0000001834797223 */ /* 0x000fe4000001001a */
[----:B------:R-:W-:Y:S02]  /*3aa0*/  FMUL.FTZ R124, R79, -1.4426950216293334961 ;  /* 0xbfb8aa3b4f7c7820 */ /* 0x000fe40000410000 */
[----:B------:R-:W-:Y:S02]  /*3ab0*/  FMUL.FTZ R122, R121, -1.4426950216293334961 ;  /* 0xbfb8aa3b797a7820 */ /* 0x000fe40000410000 */
        /* <DEDUP_REMOVED lines=14> */
.L_x_145:
[----:B------:R-:W-:Y:S01]  /*3ba0*/  FFMA.FTZ R54, R59, R55, R60 ;  /* 0x000000373b367223 */ /* 0x000fe2000001003c */
[----:B------:R-:W-:Y:S01]  /*3bb0*/  PRMT R59, RZ, 0x5410, R7 ;  /* 0x00005410ff3b7816 */ /* 0x000fe20000000007 */
[----:B------:R-:W-:Y:S01]  /*3bc0*/  FMUL.FTZ R61, R50, R24 ;  /* 0x00000018323d7220 */ /* 0x000fe20000410000 */
[--C-:B------:R-:W-:Y:S01]  /*3bd0*/  PRMT R121, RZ, 0x5410, R64.reuse ;  /* 0x00005410ff797816 */ /* 0x100fe20000000040 */
[----:B------:R-:W-:Y:S01]  /*3be0*/  FADD.FTZ R55, R58, R55 ;  /* 0x000000373a377221 */ /* 0x000fe20000010000 */
[----:B------:R-:W-:Y:S01]  /*3bf0*/  PRMT R122, RZ, 0x7610, R64 ;  /* 0x00007610ff7a7816 */ /* 0x000fe20000000040 */
[----:B------:R-:W-:Y:S01]  /*3c00*/  FADD.FTZ R60, R59, -UR16 ;  /* 0x800000103b3c7e21 */ /* 0x000fe20008010000 */
[----:B------:R-:W-:Y:S01]  /*3c10*/  PRMT R59, RZ, 0x7610, R7 ;  /* 0x00007610ff3b7816 */ /* 0x000fe20000000007 */
[----:B------:R-:W-:Y:S02]  /*3c20*/  FFMA.FTZ R56, R52, R61, R56 ;  /* 0x0000003d34387223 */ /* 0x000fe40000010038 */
[----:B------:R-:W-:-:S02]  /*3c30*/  FMUL.FTZ R58, R51, R25 ;  /* 0x00000019333a7220 */ /* 0x000fc40000410000 */
[----:B------:R-:W-:Y:S02]  /*3c40*/  FADD.FTZ R57, R57, R61 ;  /* 0x0000003d39397221 */ /* 0x000fe40000010000 */
[----:B------:R-:W-:Y:S02]  /*3c50*/  FADD.FTZ R59, R59, -UR16 ;  /* 0x800000103b3b7e21 */ /* 0x000fe40008010000 */
[----:B------:R-:W-:Y:S02]  /*3c60*/  FFMA.FTZ R56, R53, R58, R56 ;  /* 0x0000003a35387223 */ /* 0x000fe40000010038 */
[----:B------:R-:W-:Y:S02]  /*3c70*/  FADD.FTZ R58, R58, R57 ;  /* 0x000000393a3a7221 */ /* 0x000fe40000010000 */
        /* <DEDUP_REMOVED lines=21> */
.L_x_146:
[----:B------:R-:W-:Y:S01]  /*3dd0*/  FMUL.FTZ R59, R121, R24 ;  /* 0x00000018793b7220 */ /* 0x000fe20000410000 */
[----:B------:R-:W-:Y:S01]  /*3de0*/  PRMT R123, RZ, 0x7610, R8 ;  /* 0x00007610ff7b7816 */ /* 0x000fe20000000008 */
[----:B------:R-:W-:Y:S02]  /*3df0*/  FMUL.FTZ R61, R122, R25 ;  /* 0x000000197a3d7220 */ /* 0x000fe40000410000 */
[----:B------:R-:W-:Y:S02]  /*3e00*/  FFMA.FTZ R56, R57, R59, R56 ;  /* 0x0000003b39387223 */ /* 0x000fe40000010038 */
[----:B------:R-:W-:Y:S01]  /*3e10*/  FADD.FTZ R58, R58, R59 ;  /* 0x0000003b3a3a7221 */ /* 0x000fe20000010000 */
[----:B------:R-:W-:Y:S01]  /*3e20*/  PRMT R59, RZ, 0x7610, R63 ;  /* 0x00007610ff3b7816 */ /* 0x000fe2000000003f */
[----:B------:R-:W-:Y:S01]  /*3e30*/  FFMA.FTZ R60, R79, R61, R56 ;  /* 0x0000003d4f3c7223 */ /* 0x000fe20000010038 */
[----:B------:R-:W-:Y:S01]  /*3e40*/  PRMT R56, RZ, 0x5410, R8 ;  /* 0x00005410ff387816 */ /* 0x000fe20000000008 */
[----:B------:R-:W-:-:S02]  /*3e50*/  FADD.FTZ R123, R123, -UR16 ;  /* 0x800000107b7b7e21 */ /* 0x000fc40008010000 */
[----:B------:R-:W-:Y:S01]  /*3e60*/  FADD.FTZ R61, R61, R58 ;  /* 0x0000003a3d3d7221 */ /* 0x000fe20000010000 */
[----:B------:R-:W-:Y:S01]  /*3e70*/  PRMT R58, RZ, 0x5410, R63 ;  /* 0x00005410ff3a7816 */ /* 0x000fe2000000003f */
[----:B------:R-:W-:Y:S02]  /*3e80*/  FADD.FTZ R56, R56, -UR16 ;  /* 0x8000001038387e21 */ /* 0x000fe40008010000 */
[----:B------:R-:W-:Y:S02]  /*3e90*/  FMUL.FTZ R123, R123, UR11 ;  /* 0x0000000b7b7b7c20 */ /* 0x000fe40008410000 */
[----:B------:R-:W-:Y:S01]  /*3ea0*/  FMUL.FTZ R56, R56, UR11 ;  /* 0x0000000b38387c20 */ /* 0x000fe20008410000 */
        /* <DEDUP_REMOVED lines=19> */
.L_x_147:
[----:B------:R-:W-:Y:S01]  /*3fe0*/  FMUL.FTZ R124, R58, R24 ;  /* 0x000000183a7c7220 */ /* 0x000fe20000410000 */
[----:B------:R-:W0:Y:S03]  /*3ff0*/  S2R R0, SR_LANEID ;  /* 0x0000000000007919 */ /* 0x000e260000000000 */
[----:B------:R-:W-:Y:S02]  /*4000*/  FFMA.FTZ R60, R56, R124, R60 ;  /* 0x0000007c383c7223 */ /* 0x000fe4000001003c */
[----:B------:R-:W-:Y:S02]  /*4010*/  FADD.FTZ R61, R61, R124 ;  /* 0x0000007c3d3d7221 */ /* 0x000fe40000010000 */
[----:B------:R-:W-:-:S04]  /*4020*/  FMUL.FTZ R124, R59, R25 ;  /* 0x000000193b7c7220 */ /* 0x000fc80000410000 */
[----:B------:R-:W-:Y:S02]  /*4030*/  FADD.FTZ R61, R124, R61 ;  /* 0x0000003d7c3d7221 */ /* 0x000fe40000010000 */
[----:B------:R-:W-:-:S03]  /*4040*/  FFMA.FTZ R60, R123, R124, R60 ;  /* 0x0000007c7b3c7223 */ /* 0x000fc6000001003c */
[----:B------:R-:W1:Y:S04]  /*4050*/  SHFL.DOWN PT, R125, R61, 0x1, 0x1f ;  /* 0x08201f003d7d7f89 */ /* 0x000e6800000e0000 */
[----:B------:R-:W2:Y:S01]  /*4060*/  SHFL.DOWN PT, R124, R60, 0x1, 0x1f ;  /* 0x08201f003c7c7f89 */ /* 0x000ea200000e0000 */
[----:B0-----:R-:W-:-:S13]  /*4070*/  ISETP.GT.AND P0, PT, R0, 0x1e, PT ;  /* 0x0000001e0000780c */ /* 0x001fda0003f04270 */
[----:B-1----:R-:W-:Y:S02]  /*4080*/  @!P0 FADD.FTZ R61, R61, R125 ;  /* 0x0000007d3d3d8221 */ /* 0x002fe40000010000 */
[----:B--2---:R-:W-:-:S03]  /*4090*/  @!P0 FADD.FTZ R60, R60, R124 ;  /* 0x0000007c3c3c8221 */ /* 0x004fc60000010000 */
        /* <DEDUP_REMOVED lines=17> */
[----:B------:R-:W1:Y:S01]  /*41b0*/  SHFL.DOWN PT, R124, R60, 0x10, 0x1f ;  /* 0x0a001f003c7c7f89 */ /* 0x000e6200000e0000 */
[----:B------:R-:W-:Y:S02]  /*41c0*/  FFMA.FTZ R54, R31, R29, R54 ;  /* 0x0000001d1f367223 */ /* 0x000fe40000010036 */
[----:B------:R-:W-:Y:S01]  /*41d0*/  FADD.FTZ R49, R49, R28 ;  /* 0x0000001c31317221 */ /* 0x000fe20000010000 */
[----:B------:R-:W2:Y:S06]  /*41e0*/  S2R R0, SR_CTAID.Y ;  /* 0x0000000000007919 */ /* 0x000eac0000002600 */
[----:B0-----:R-:W-:-:S02]  /*41f0*/  @!P0 FADD.FTZ R61, R61, R125 ;  /* 0x0000007d3d3d8221 */ /* 0x001fc40000010000 */
[----:B------:R-:W3:Y:S01]  /*4200*/  LDL R125, [R1+0x4] ;  /* 0x00000400017d7983 */ /* 0x000ee20000100800 */
[----:B-1----:R-:W-:-:S03]  /*4210*/  @!P0 FADD.FTZ R60, R60, R124 ;  /* 0x0000007c3c3c8221 */ /* 0x002fc60000010000 */
[----:B------:R-:W0:Y:S01]  /*4220*/  S2R R31, SR_LANEID ;  /* 0x00000000001f7919 */ /* 0x000e220000000000 */
[----:B------:R-:W-:Y:S02]  /*4230*/  FADD.FTZ R124, R55, R29 ;  /* 0x0000001d377c7221 */ /* 0x000fe40000010000 */
[----:B------:R-:W-:Y:S02]  /*4240*/  FFMA.FTZ R29, R30, R28, R48 ;  /* 0x0000001c1e1d7223 */ /* 0x000fe40000010030 */
[----:B------:R-:W-:Y:S02]  /*4250*/  FFMA.FTZ R54, R35, R33, R54 ;  /* 0x0000002123367223 */ /* 0x000fe40000010036 */
[----:B------:R-:W-:Y:S02]  /*4260*/  FFMA.FTZ R29, R34, R32, R29 ;  /* 0x00000020221d7223 */ /* 0x000fe4000001001d */
[----:B------:R-:W-:Y:S02]  /*4270*/  FADD.FTZ R124, R124, R33 ;  /* 0x000000217c7c7221 */ /* 0x000fe40000010000 */
[----:B------:R-:W-:-:S02]  /*4280*/  FADD.FTZ R49, R49, R32 ;  /* 0x0000002031317221 */ /* 0x000fc40000010000 */
[----:B------:R-:W-:Y:S02]  /*4290*/  FFMA.FTZ R54, R39, R37, R54 ;  /* 0x0000002527367223 */ /* 0x000fe40000010036 */
[----:B------:R-:W-:Y:S02]  /*42a0*/  FFMA.FTZ R29, R38, R36, R29 ;  /* 0x00000024261d7223 */ /* 0x000fe4000001001d */
[----:B------:R-:W-:Y:S02]  /*42b0*/  FADD.FTZ R124, R124, R37 ;  /* 0x000000257c7c7221 */ /* 0x000fe40000010000 */
[----:B------:R-:W-:Y:S02]  /*42c0*/  FADD.FTZ R49, R49, R36 ;  /* 0x0000002431317221 */ /* 0x000fe40000010000 */
[----:B------:R-:W-:Y:S02]  /*42d0*/  FFMA.FTZ R54, R43, R41, R54 ;  /* 0x000000292b367223 */ /* 0x000fe40000010036 */
[----:B------:R-:W-:-:S02]  /*42e0*/  FFMA.FTZ R29, R42, R40, R29 ;  /* 0x000000282a1d7223 */ /* 0x000fc4000001001d */
[----:B------:R-:W-:Y:S02]  /*42f0*/  FADD.FTZ R124, R124, R41 ;  /* 0x000000297c7c7221 */ /* 0x000fe40000010000 */
[----:B------:R-:W-:Y:S02]  /*4300*/  FADD.FTZ R49, R49, R40 ;  /* 0x0000002831317221 */ /* 0x000fe40000010000 */
[----:B------:R-:W-:Y:S02]  /*4310*/  FFMA.FTZ R54, R47, R45, R54 ;  /* 0x0000002d2f367223 */ /* 0x000fe40000010036 */
[----:B------:R-:W-:Y:S02]  /*4320*/  FFMA.FTZ R29, R46, R44, R29 ;  /* 0x0000002c2e1d7223 */ /* 0x000fe4000001001d */
[----:B------:R-:W-:Y:S02]  /*4330*/  FADD.FTZ R124, R124, R45 ;  /* 0x0000002d7c7c7221 */ /* 0x000fe40000010000 */
[----:B------:R-:W-:-:S02]  /*4340*/  FADD.FTZ R49, R49, R44 ;  /* 0x0000002c31317221 */ /* 0x000fc40000010000 */
[----:B------:R-:W-:Y:S02]  /*4350*/  FFMA.FTZ R54, R53, R51, R54 ;  /* 0x0000003335367223 */ /* 0x000fe40000010036 */
[----:B------:R-:W-:Y:S01]  /*4360*/  FFMA.FTZ R52, R52, R50, R29 ;  /* 0x0000003234347223 */ /* 0x000fe2000001001d */
[----:B0-----:R-:W-:Y:S01]  /*4370*/  ISETP.NE.AND P0, PT, R31, RZ, PT ;  /* 0x000000ff1f00720c */ /* 0x001fe20003f05270 */
        /* <DEDUP_REMOVED lines=9> */
[----:B------:R-:W-:-:S05]  /*4410*/  FADD.FTZ R58, R121, R58 ;  /* 0x0000003a793a7221 */ /* 0x000fca0000010000 */
[----:B------:R-:W-:Y:S01]  /*4420*/  STS.128 [R3.X16+0x40], R56 ;  /* 0x0000403803007388 */ /* 0x000fe2000000cc00 */
[C---:B------:R-:W-:Y:S01]  /*4430*/  ISETP.GT.U32.AND P6, PT, R3.reuse, 0x3, PT ;  /* 0x000000030300780c */ /* 0x040fe20003fc4070 */
[----:B------:R-:W-:Y:S01]  /*4440*/  BSSY B0, `(.L_x_148) ;  /* 0x00000ac000007945 */ /* 0x000fe20003800000 */
[----:B------:R-:W-:Y:S01]  /*4450*/  LEA R98, R98, R3, 0x2 ;  /* 0x0000000362627211 */ /* 0x000fe200078e10ff */
[----:B---3--:R0:W-:Y:S04]  /*4460*/  @!P0 STS.64 [R125.X8+0x8], R60 ;  /* 0x0000083c7d008388 */ /* 0x0081e80000008a00 */
[----:B------:R-:W-:Y:S01]  /*4470*/  BAR.SYNC.DEFER_BLOCKING 0x0 ;  /* 0x0000000000007b1d */ /* 0x000fe20000010000 */
[----:B------:R-:W-:-:S13]  /*4480*/  ISETP.NE.AND P0, PT, R3, RZ, PT ;  /* 0x000000ff0300720c */ /* 0x000fda0003f05270 */
[----:B------:R-:W1:Y:S04]  /*4490*/  @!P0 LDS.128 R28, [0x10] ;  /* 0x00001000ff1c8984 */ /* 0x000e680000000c00 */
[----:B------:R-:W3:Y:S01]  /*44a0*/  @!P0 LDS.64 R32, [0x20] ;  /* 0x00002000ff208984 */ /* 0x000ee20000000a00 */
[----:B0-----:R-:W-:Y:S01]  /*44b0*/  HFMA2.MMA R125, -RZ, RZ, 0, 2.384185791015625e-07 ;  /* 0x00000004ff7d7435 */ /* 0x001fe200000001ff */
[----:B-1----:R-:W-:Y:S02]  /*44c0*/  @!P0 FADD.FTZ R35, R60, R28 ;  /* 0x0000001c3c238221 */ /* 0x002fe40000010000 */
[----:B------:R-:W-:Y:S02]  /*44d0*/  @!P0 FADD.FTZ R28, R61, R29 ;  /* 0x0000001d3d1c8221 */ /* 0x000fe40000010000 */
[----:B------:R-:W-:-:S02]  /*44e0*/  @!P0 FADD.FTZ R35, R35, R30 ;  /* 0x0000001e23238221 */ /* 0x000fc40000010000 */
[----:B------:R-:W-:Y:S02]  /*44f0*/  @!P0 FADD.FTZ R28, R28, R31 ;  /* 0x0000001f1c1c8221 */ /* 0x000fe40000010000 */
[----:B---3--:R-:W-:Y:S02]  /*4500*/  @!P0 FADD.FTZ R60, R35, R32 ;  /* 0x00000020233c8221 */ /* 0x008fe40000010000 */
[----:B------:R-:W-:Y:S01]  /*4510*/  @!P0 FADD.FTZ R61, R28, R33 ;  /* 0x000000211c3d8221 */ /* 0x000fe20000010000 */
[----:B------:R-:W-:Y:S06]  /*4520*/  BAR.SYNC.DEFER_BLOCKING 0x0 ;  /* 0x0000000000007b1d */ /* 0x000fec0000010000 */
[----:B------:R-:W-:Y:S05]  /*4530*/  @P6 BRA `(.L_x_149) ;  /* 0x000009c000006947 */ /* 0x000fea0003800000 */
[----:B--2---:R-:W-:-:S05]  /*4540*/  SHF.L.U32 R79, R3, 0x4, RZ ;  /* 0x00000004034f7819 */ /* 0x004fca00000006ff */
[----:B------:R-:W0:Y:S04]  /*4550*/  LDS.128 R28, [R79+0x80] ;  /* 0x000080004f1c7984 */ /* 0x000e280000000c00 */
[----:B------:R-:W1:Y:S04]  /*4560*/  LDS.128 R44, [R79+0xc0] ;  /* 0x0000c0004f2c7984 */ /* 0x000e680000000c00 */
[----:B------:R-:W2:Y:S04]  /*4570*/  LDS.128 R48, [R79+0x100] ;  /* 0x000100004f307984 */ /* 0x000ea80000000c00 */
[----:B------:R-:W3:Y:S04]  /*4580*/  LDS.128 R52, [R79+0x140] ;  /* 0x000140004f347984 */ /* 0x000ee80000000c00 */
[----:B------:R-:W4:Y:S04]  /*4590*/  LDS.128 R40, [R79+0x180] ;  /* 0x000180004f287984 */ /* 0x000f280000000c00 */
[----:B------:R-:W5:Y:S04]  /*45a0*/  LDS.128 R36, [R79+0x1c0] ;  /* 0x0001c0004f247984 */ /* 0x000f680000000c00 */
[----:B------:R-:W3:Y:S01]  /*45b0*/  LDS.128 R32, [R79+0x200] ;  /* 0x000200004f207984 */ /* 0x000ee20000000c00 */
[----:B0-----:R-:W-:-:S02]  /*45c0*/  FADD.FTZ R28, R56, R28 ;  /* 0x0000001c381c7221 */ /* 0x001fc40000010000 */
[----:B------:R-:W-:Y:S02]  /*45d0*/  FADD.FTZ R29, R57, R29 ;  /* 0x0000001d391d7221 */ /* 0x000fe40000010000 */
[----:B------:R-:W-:Y:S02]  /*45e0*/  FADD.FTZ R30, R58, R30 ;  /* 0x0000001e3a1e7221 */ /* 0x000fe40000010000 */
[----:B------:R-:W-:Y:S02]  /*45f0*/  FADD.FTZ R59, R59, R31 ;  /* 0x0000001f3b3b7221 */ /* 0x000fe40000010000 */
[----:B-1----:R-:W-:Y:S02]  /*4600*/  FADD.FTZ R44, R28, R44 ;  /* 0x0000002c1c2c7221 */ /* 0x002fe40000010000 */
[----:B------:R-:W-:Y:S02]  /*4610*/  FADD.FTZ R56, R29, R45 ;  /* 0x0000002d1d387221 */ /* 0x000fe40000010000 */
[----:B------:R-:W-:-:S02]  /*4620*/  FADD.FTZ R57, R30, R46 ;  /* 0x0000002e1e397221 */ /* 0x000fc40000010000 */
[----:B------:R-:W0:Y:S01]  /*4630*/  LDS.128 R28, [R79+0x240] ;  /* 0x000240004f1c7984 */ /* 0x000e220000000c00 */
[----:B------:R-:W-:Y:S02]  /*4640*/  FADD.FTZ R59, R59, R47 ;  /* 0x0000002f3b3b7221 */ /* 0x000fe40000010000 */
[----:B--2---:R-:W-:Y:S02]  /*4650*/  FADD.FTZ R121, R44, R48 ;  /* 0x000000302c797221 */ /* 0x004fe40000010000 */
[----:B------:R-:W1:Y:S01]  /*4660*/  LDS.128 R44, [R79+0x280] ;  /* 0x000280004f2c7984 */ /* 0x000e620000000c00 */
[----:B------:R-:W-:Y:S02]  /*4670*/  FADD.FTZ R56, R56, R49 ;  /* 0x0000003138387221 */ /* 0x000fe40000010000 */
[----:B------:R-:W-:Y:S02]  /*4680*/  FADD.FTZ R57, R57, R50 ;  /* 0x0000003239397221 */ /* 0x000fe40000010000 */
[----:B------:R-:W-:-:S02]  /*4690*/  FADD.FTZ R48, R59, R51 ;  /* 0x000000333b307221 */ /* 0x000fc40000010000 */
[----:B---3--:R-:W-:Y:S02]  /*46a0*/  FADD.FTZ R121, R121, R52 ;  /* 0x0000003479797221 */ /* 0x008fe40000010000 */
[----:B------:R-:W-:Y:S02]  /*46b0*/  FADD.FTZ R56, R56, R53 ;  /* 0x0000003538387221 */ /* 0x000fe40000010000 */
[----:B------:R-:W-:Y:S02]  /*46c0*/  FADD.FTZ R57, R57, R54 ;  /* 0x0000003639397221 */ /* 0x000fe40000010000 */
[----:B------:R-:W-:Y:S02]  /*46d0*/  FADD.FTZ R52, R48, R55 ;  /* 0x0000003730347221 */ /* 0x000fe40000010000 */
[----:B----4-:R-:W-:Y:S01]  /*46e0*/  FADD.FTZ R121, R121, R40 ;  /* 0x0000002879797221 */ /* 0x010fe20000010000 */
[----:B------:R-:W2:Y:S01]  /*46f0*/  LDS.128 R48, [R79+0x2c0] ;  /* 0x0002c0004f307984 */ /* 0x000ea20000000c00 */
[----:B------:R-:W-:-:S02]  /*4700*/  FADD.FTZ R40, R56, R41 ;  /* 0x0000002938287221 */ /* 0x000fc40000010000 */
[----:B------:R-:W-:Y:S02]  /*4710*/  FADD.FTZ R41, R57, R42 ;  /* 0x0000002a39297221 */ /* 0x000fe40000010000 */
[----:B------:R-:W-:Y:S02]  /*4720*/  FADD.FTZ R42, R52, R43 ;  /* 0x0000002b342a7221 */ /* 0x000fe40000010000 */
[----:B-----5:R-:W-:Y:S01]  /*4730*/  FADD.FTZ R57, R121, R36 ;  /* 0x0000002479397221 */ /* 0x020fe20000010000 */
[----:B------:R-:W3:Y:S01]  /*4740*/  LDS.128 R52, [R79+0x300] ;  /* 0x000300004f347984 */ /* 0x000ee20000000c00 */
[----:B------:R-:W-:Y:S02]  /*4750*/  FADD.FTZ R36, R40, R37 ;  /* 0x0000002528247221 */ /* 0x000fe40000010000 */
[----:B------:R-:W-:Y:S02]  /*4760*/  FADD.FTZ R37, R41, R38 ;  /* 0x0000002629257221 */ /* 0x000fe40000010000 */
[----:B------:R-:W-:-:S02]  /*4770*/  FADD.FTZ R38, R42, R39 ;  /* 0x000000272a267221 */ /* 0x000fc40000010000 */
[----:B------:R-:W4:Y:S01]  /*4780*/  LDS.128 R40, [R79+0x340] ;  /* 0x000340004f287984 */ /* 0x000f220000000c00 */
[----:B------:R-:W-:Y:S02]  /*4790*/  FADD.FTZ R57, R57, R32 ;  /* 0x0000002039397221 */ /* 0x000fe40000010000 */
[----:B------:R-:W-:Y:S02]  /*47a0*/  FADD.FTZ R32, R36, R33 ;  /* 0x0000002124207221 */ /* 0x000fe40000010000 */
[----:B------:R-:W-:Y:S02]  /*47b0*/  FADD.FTZ R33, R37, R34 ;  /* 0x0000002225217221 */ /* 0x000fe40000010000 */
[----:B------:R-:W-:Y:S02]  /*47c0*/  FADD.FTZ R34, R38, R35 ;  /* 0x0000002326227221 */ /* 0x000fe40000010000 */
[----:B------:R-:W5:Y:S01]  /*47d0*/  LDS.128 R36, [R79+0x380] ;  /* 0x000380004f247984 */ /* 0x000f620000000c00 */
        /* <DEDUP_REMOVED lines=8> */
[----:B------:R-:W1:Y:S01]  /*4860*/  LDS.128 R32, [R79+0x400] ;  /* 0x000400004f207984 */ /* 0x000e620000000c00 */
[----:B------:R-:W-:Y:S02]  /*4870*/  FADD.FTZ R59, R59, R47 ;  /* 0x0000002f3b3b7221 */ /* 0x000fe40000010000 */
[----:B--2---:R-:W-:Y:S01]  /*4880*/  FADD.FTZ R121, R56, R48 ;  /* 0x0000003038797221 */ /* 0x004fe20000010000 */
[----:B------:R-:W2:Y:S01]  /*4890*/  LDS.128 R44, [R79+0x440] ;  /* 0x000440004f2c7984 */ /* 0x000ea20000000c00 */
[----:B------:R-:W-:Y:S02]  /*48a0*/  FADD.FTZ R48, R57, R49 ;  /* 0x0000003139307221 */ /* 0x000fe40000010000 */
[----:B------:R-:W-:Y:S02]  /*48b0*/  FADD.FTZ R49, R58, R50 ;  /* 0x000000323a317221 */ /* 0x000fe40000010000 */
[----:B---3--:R-:W-:Y:S02]  /*48c0*/  FADD.FTZ R121, R121, R52 ;  /* 0x0000003479797221 */ /* 0x008fe40000010000 */
[----:B------:R-:W-:-:S02]  /*48d0*/  FADD.FTZ R50, R59, R51 ;  /* 0x000000333b327221 */ /* 0x000fc40000010000 */
[----:B------:R-:W-:Y:S01]  /*48e0*/  FADD.FTZ R48, R48, R53 ;  /* 0x0000003530307221 */ /* 0x000fe20000010000 */
[----:B------:R-:W-:Y:S01]  /*48f0*/  LDS.128 R56, [R79+0x500] ;  /* 0x000500004f387984 */ /* 0x000fe20000000c00 */
[----:B------:R-:W-:Y:S02]  /*4900*/  FADD.FTZ R49, R49, R54 ;  /* 0x0000003631317221 */ /* 0x000fe40000010000 */
[----:B----4-:R-:W-:Y:S02]  /*4910*/  FADD.FTZ R121, R121, R40 ;  /* 0x0000002879797221 */ /* 0x010fe40000010000 */
[----:B------:R-:W-:Y:S02]  /*4920*/  FADD.FTZ R40, R48, R41 ;  /* 0x0000002930287221 */ /* 0x000fe40000010000 */
[----:B------:R-:W-:Y:S02]  /*4930*/  FADD.FTZ R52, R50, R55 ;  /* 0x0000003732347221 */ /* 0x000fe40000010000 */
[----:B------:R-:W-:-:S02]  /*4940*/  FADD.FTZ R41, R49, R42 ;  /* 0x0000002a31297221 */ /* 0x000fc40000010000 */
[----:B------:R-:W3:Y:S01]  /*4950*/  LDS.128 R48, [R79+0x480] ;  /* 0x000480004f307984 */ /* 0x000ee20000000c00 */
[----:B------:R-:W-:Y:S02]  /*4960*/  FADD.FTZ R42, R52, R43 ;  /* 0x0000002b342a7221 */ /* 0x000fe40000010000 */
[----:B-----5:R-:W-:Y:S01]  /*4970*/  FADD.FTZ R121, R121, R36 ;  /* 0x0000002479797221 */ /* 0x020fe20000010000 */
[----:B------:R-:W4:Y:S01]  /*4980*/  LDS.128 R52, [R79+0x4c0] ;  /* 0x0004c0004f347984 */ /* 0x000f220000000c00 */
[----:B------:R-:W-:Y:S02]  /*4990*/  FADD.FTZ R36, R40, R37 ;  /* 0x0000002528247221 */ /* 0x000fe40000010000 */
        /* <DEDUP_REMOVED lines=12> */
[----:B--2---:R-:W-:Y:S02]  /*4a60*/  FADD.FTZ R46, R41, R46 ;  /* 0x0000002e292e7221 */ /* 0x004fe40000010000 */
[----:B------:R-:W-:Y:S01]  /*4a70*/  FADD.FTZ R44, R37, R44 ;  /* 0x0000002c252c7221 */ /* 0x000fe20000010000 */
[----:B------:R-:W2:Y:S01]  /*4a80*/  LDS.128 R40, [R79+0x5c0] ;  /* 0x0005c0004f287984 */ /* 0x000ea20000000c00 */
[----:B------:R-:W-:Y:S02]  /*4a90*/  FADD.FTZ R45, R36, R45 ;  /* 0x0000002d242d7221 */ /* 0x000fe40000010000 */
[----:B------:R-:W-:Y:S01]  /*4aa0*/  FADD.FTZ R47, R121, R47 ;  /* 0x0000002f792f7221 */ /* 0x000fe20000010000 */
[----:B------:R-:W5:Y:S01]  /*4ab0*/  LDS.128 R36, [R79+0x600] ;  /* 0x000600004f247984 */ /* 0x000f620000000c00 */
[----:B---3--:R-:W-:-:S02]  /*4ac0*/  FADD.FTZ R121, R44, R48 ;  /* 0x000000302c797221 */ /* 0x008fc40000010000 */
[----:B------:R-:W-:Y:S02]  /*4ad0*/  FADD.FTZ R44, R45, R49 ;  /* 0x000000312d2c7221 */ /* 0x000fe40000010000 */
[----:B------:R-:W-:Y:S02]  /*4ae0*/  FADD.FTZ R45, R46, R50 ;  /* 0x000000322e2d7221 */ /* 0x000fe40000010000 */
[----:B------:R-:W-:Y:S02]  /*4af0*/  FADD.FTZ R46, R47, R51 ;  /* 0x000000332f2e7221 */ /* 0x000fe40000010000 */
[----:B----4-:R-:W-:Y:S02]  /*4b00*/  FADD.FTZ R121, R121, R52 ;  /* 0x0000003479797221 */ /* 0x010fe40000010000 */
[----:B------:R-:W-:Y:S02]  /*4b10*/  FADD.FTZ R44, R44, R53 ;  /* 0x000000352c2c7221 */ /* 0x000fe40000010000 */
[----:B------:R-:W-:-:S02]  /*4b20*/  FADD.FTZ R45, R45, R54 ;  /* 0x000000362d2d7221 */ /* 0x000fc40000010000 */
[----:B------:R-:W-:Y:S02]  /*4b30*/  FADD.FTZ R46, R46, R55 ;  /* 0x000000372e2e7221 */ /* 0x000fe40000010000 */
[----:B------:R-:W-:Y:S02]  /*4b40*/  FADD.FTZ R121, R121, R56 ;  /* 0x0000003879797221 */ /* 0x000fe40000010000 */
[----:B------:R-:W-:Y:S02]  /*4b50*/  FADD.FTZ R48, R44, R57 ;  /* 0x000000392c307221 */ /* 0x000fe40000010000 */
[----:B------:R-:W-:Y:S02]  /*4b60*/  FADD.FTZ R49, R45, R58 ;  /* 0x0000003a2d317221 */ /* 0x000fe40000010000 */
[----:B------:R-:W-:Y:S02]  /*4b70*/  FADD.FTZ R50, R46, R59 ;  /* 0x0000003b2e327221 */ /* 0x000fe40000010000 */
[----:B------:R-:W3:Y:S01]  /*4b80*/  LDS.128 R44, [R79+0x640] ;  /* 0x000640004f2c7984 */ /* 0x000ee20000000c00 */
[----:B0-----:R-:W-:-:S02]  /*4b90*/  FADD.FTZ R121, R121, R28 ;  /* 0x0000001c79797221 */ /* 0x001fc40000010000 */
[----:B------:R-:W-:Y:S01]  /*4ba0*/  FADD.FTZ R28, R48, R29 ;  /* 0x0000001d301c7221 */ /* 0x000fe20000010000 */
[----:B------:R-:W-:Y:S01]  /*4bb0*/  LDS.128 R56, [R79+0x800] ;  /* 0x000800004f387984 */ /* 0x000fe20000000c00 */
[----:B------:R-:W-:Y:S02]  /*4bc0*/  FADD.FTZ R53, R49, R30 ;  /* 0x0000001e31357221 */ /* 0x000fe40000010000 */
[----:B------:R-:W-:Y:S02]  /*4bd0*/  FADD.FTZ R52, R50, R31 ;  /* 0x0000001f32347221 */ /* 0x000fe40000010000 */
[----:B------:R-:W0:Y:S01]  /*4be0*/  LDS.128 R48, [R79+0x680] ;  /* 0x000680004f307984 */ /* 0x000e220000000c00 */
[----:B-1----:R-:W-:Y:S02]  /*4bf0*/  FADD.FTZ R122, R28, R33 ;  /* 0x000000211c7a7221 */ /* 0x002fe40000010000 */
[----:B------:R-:W-:Y:S01]  /*4c00*/  FADD.FTZ R121, R121, R32 ;  /* 0x0000002079797221 */ /* 0x000fe20000010000 */
[----:B------:R-:W1:Y:S01]  /*4c10*/  LDS.128 R28, [R79+0x6c0] ;  /* 0x0006c0004f1c7984 */ /* 0x000e620000000c00 */
[----:B------:R-:W-:-:S02]  /*4c20*/  FADD.FTZ R53, R53, R34 ;  /* 0x0000002235357221 */ /* 0x000fc40000010000 */
[----:B------:R-:W-:Y:S02]  /*4c30*/  FADD.FTZ R52, R52, R35 ;  /* 0x0000002334347221 */ /* 0x000fe40000010000 */
[----:B------:R-:W4:Y:S01]  /*4c40*/  LDS.128 R32, [R79+0x700] ;  /* 0x000700004f207984 */ /* 0x000f220000000c00 */
[----:B--2---:R-:W-:Y:S02]  /*4c50*/  FADD.FTZ R121, R121, R40 ;  /* 0x0000002879797221 */ /* 0x004fe40000010000 */
[----:B------:R-:W-:Y:S02]  /*4c60*/  FADD.FTZ R122, R122, R41 ;  /* 0x000000297a7a7221 */ /* 0x000fe40000010000 */
[----:B------:R-:W-:Y:S02]  /*4c70*/  FADD.FTZ R53, R53, R42 ;  /* 0x0000002a35357221 */ /* 0x000fe40000010000 */
[----:B------:R-:W-:Y:S02]  /*4c80*/  FADD.FTZ R52, R52, R43 ;  /* 0x0000002b34347221 */ /* 0x000fe40000010000 */
[----:B------:R-:W2:Y:S01]  /*4c90*/  LDS.128 R40, [R79+0x740] ;  /* 0x000740004f287984 */ /* 0x000ea20000000c00 */
[----:B-----5:R-:W-:-:S02]  /*4ca0*/  FADD.FTZ R121, R121, R36 ;  /* 0x0000002479797221 */ /* 0x020fc40000010000 */
[----:B------:R-:W-:Y:S02]  /*4cb0*/  FADD.FTZ R122, R122, R37 ;  /* 0x000000257a7a7221 */ /* 0x000fe40000010000 */
[----:B------:R-:W-:Y:S02]  /*4cc0*/  FADD.FTZ R123, R53, R38 ;  /* 0x00000026357b7221 */ /* 0x000fe40000010000 */
[----:B------:R-:W-:Y:S02]  /*4cd0*/  FADD.FTZ R124, R52, R39 ;  /* 0x00000027347c7221 */ /* 0x000fe40000010000 */
[----:B------:R-:W5:Y:S04]  /*4ce0*/  LDS.128 R36, [R79+0x780] ;  /* 0x000780004f247984 */ /* 0x000f680000000c00 */
[----:B------:R-:W5:Y:S01]  /*4cf0*/  LDS.128 R52, [R79+0x7c0] ;  /* 0x0007c0004f347984 */ /* 0x000f620000000c00 */
[----:B---3--:R-:W-:-:S02]  /*4d00*/  FADD.FTZ R44, R121, R44 ;  /* 0x0000002c792c7221 */ /* 0x008fc40000010000 */
[----:B------:R-:W-:Y:S02]  /*4d10*/  FADD.FTZ R45, R122, R45 ;  /* 0x0000002d7a2d7221 */ /* 0x000fe40000010000 */
[----:B------:R-:W-:Y:S02]  /*4d20*/  FADD.FTZ R46, R123, R46 ;  /* 0x0000002e7b2e7221 */ /* 0x000fe40000010000 */
[----:B------:R-:W-:Y:S02]  /*4d30*/  FADD.FTZ R124, R124, R47 ;  /* 0x0000002f7c7c7221 */ /* 0x000fe40000010000 */
[----:B0-----:R-:W-:Y:S02]  /*4d40*/  FADD.FTZ R47, R44, R48 ;  /* 0x000000302c2f7221 */ /* 0x001fe40000010000 */
[----:B------:R-:W-:Y:S02]  /*4d50*/  FADD.FTZ R44, R45, R49 ;  /* 0x000000312d2c7221 */ /* 0x000fe40000010000 */
[----:B------:R-:W-:-:S02]  /*4d60*/  FADD.FTZ R45, R46, R50 ;  /* 0x000000322e2d7221 */ /* 0x000fc40000010000 */
[----:B------:R-:W-:Y:S02]  /*4d70*/  FADD.FTZ R124, R124, R51 ;  /* 0x000000337c7c7221 */ /* 0x000fe40000010000 */
[----:B-1----:R-:W-:Y:S02]  /*4d80*/  FADD.FTZ R47, R47, R28 ;  /* 0x0000001c2f2f7221 */ /* 0x002fe40000010000 */
[----:B------:R-:W-:Y:S02]  /*4d90*/  FADD.FTZ R44, R44, R29 ;  /* 0x0000001d2c2c7221 */ /* 0x000fe40000010000 */
[----:B------:R-:W-:Y:S02]  /*4da0*/  FADD.FTZ R45, R45, R30 ;  /* 0x0000001e2d2d7221 */ /* 0x000fe40000010000 */
[----:B------:R-:W-:Y:S02]  /*4db0*/  FADD.FTZ R124, R124, R31 ;  /* 0x0000001f7c7c7221 */ /* 0x000fe40000010000 */
[----:B----4-:R-:W-:-:S02]  /*4dc0*/  FADD.FTZ R47, R47, R32 ;  /* 0x000000202f2f7221 */ /* 0x010fc40000010000 */
[----:B------:R-:W-:Y:S02]  /*4dd0*/  FADD.FTZ R44, R44, R33 ;  /* 0x000000212c2c7221 */ /* 0x000fe40000010000 */
[----:B------:R-:W-:Y:S02]  /*4de0*/  FADD.FTZ R45, R45, R34 ;  /* 0x000000222d2d7221 */ /* 0x000fe40000010000 */
[----:B------:R-:W-:Y:S02]  /*4df0*/  FADD.FTZ R124, R124, R35 ;  /* 0x000000237c7c7221 */ /* 0x000fe40000010000 */
[----:B--2---:R-:W-:Y:S02]  /*4e00*/  FADD.FTZ R47, R47, R40 ;  /* 0x000000282f2f7221 */ /* 0x004fe40000010000 */
[----:B------:R-:W-:Y:S02]  /*4e10*/  FADD.FTZ R44, R44, R41 ;  /* 0x000000292c2c7221 */ /* 0x000fe40000010000 */
[----:B------:R-:W-:-:S02]  /*4e20*/  FADD.FTZ R45, R45, R42 ;  /* 0x0000002a2d2d7221 */ /* 0x000fc40000010000 */
[----:B------:R-:W-:Y:S02]  /*4e30*/  FADD.FTZ R124, R124, R43 ;  /* 0x0000002b7c7c7221 */ /* 0x000fe40000010000 */
[----:B-----5:R-:W-:Y:S02]  /*4e40*/  FADD.FTZ R47, R47, R36 ;  /* 0x000000242f2f7221 */ /* 0x020fe40000010000 */
[----:B------:R-:W-:Y:S02]  /*4e50*/  FADD.FTZ R44, R44, R37 ;  /* 0x000000252c2c7221 */ /* 0x000fe40000010000 */
[----:B------:R-:W-:Y:S02]  /*4e60*/  FADD.FTZ R45, R45, R38 ;  /* 0x000000262d2d7221 */ /* 0x000fe40000010000 */
[----:B------:R-:W-:Y:S02]  /*4e70*/  FADD.FTZ R124, R124, R39 ;  /* 0x000000277c7c7221 */ /* 0x000fe40000010000 */
[----:B------:R-:W-:-:S02]  /*4e80*/  FADD.FTZ R47, R47, R52 ;  /* 0x000000342f2f7221 */ /* 0x000fc40000010000 */
[----:B------:R-:W-:Y:S02]  /*4e90*/  FADD.FTZ R44, R44, R53 ;  /* 0x000000352c2c7221 */ /* 0x000fe40000010000 */
[----:B------:R-:W-:Y:S02]  /*4ea0*/  FADD.FTZ R45, R45, R54 ;  /* 0x000000362d2d7221 */ /* 0x000fe40000010000 */
[----:B------:R-:W-:Y:S02]  /*4eb0*/  FADD.FTZ R124, R124, R55 ;  /* 0x000000377c7c7221 */ /* 0x000fe40000010000 */
[----:B------:R-:W-:Y:S02]  /*4ec0*/  FADD.FTZ R56, R47, R56 ;  /* 0x000000382f387221 */ /* 0x000fe40000010000 */
[----:B------:R-:W-:Y:S02]  /*4ed0*/  FADD.FTZ R57, R44, R57 ;  /* 0x000000392c397221 */ /* 0x000fe40000010000 */
[----:B------:R-:W-:-:S02]  /*4ee0*/  FADD.FTZ R58, R45, R58 ;  /* 0x0000003a2d3a7221 */ /* 0x000fc40000010000 */
[----:B------:R-:W-:Y:S02]  /*4ef0*/  FADD.FTZ R59, R124, R59 ;  /* 0x0000003b7c3b7221 */ /* 0x000fe40000010000 */
.L_x_149:
[----:B--2---:R-:W-:Y:S05]  /*4f00*/  BSYNC B0 ;  /* 0x0000000000007941 */ /* 0x004fea0003800000 */
.L_x_148:
[----:B------:R-:W-:Y:S01]  /*4f10*/  BSSY B0, `(.L_x_150) ;  /* 0x0000011000007945 */ /* 0x000fe20003800000 */
[----:B------:R-:W-:Y:S05]  /*4f20*/  @P6 BRA `(.L_x_151) ;  /* 0x000000f000006947 */ /* 0x000fea0003800000 */
[----:B------:R-:W-:Y:S01]  /*4f30*/  IMAD.WIDE R28, R98, R125, c[0x0][0x1b8] ;  /* 0x00006e00621c7625 */ /* 0x000fe200078e027d */
[----:B------:R-:W-:Y:S02]  /*4f40*/  MOV R31, c[0x0][0x1d8] ;  /* 0x00007600001f7a02 */ /* 0x000fe40000000f00 */
[----:B------:R-:W-:Y:S02]  /*4f50*/  MOV R32, c[0x0][0x1dc] ;  /* 0x0000770000207a02 */ /* 0x000fe40000000f00 */
[C---:B------:R-:W-:Y:S01]  /*4f60*/  LEA R30, P6, R31.reuse, R28, 0x2 ;  /* 0x0000001c1f1e7211 */ /* 0x040fe200078c10ff */
[----:B------:R0:W-:Y:S01]  /*4f70*/  RED.E.ADD.F32.FTZ.RN.STRONG.GPU [R28.64], R56 ;  /* 0x000000381c00798e */ /* 0x0001e2000c10e78e */
[----:B------:R-:W-:Y:S02]  /*4f80*/  MOV R33, UR10 ;  /* 0x0000000a00217c02 */ /* 0x000fe40008000f00 */
[----:B------:R-:W-:-:S02]  /*4f90*/  LEA.HI.X R31, R31, R29, R32, 0x2, P6 ;  /* 0x0000001d1f1f7211 */ /* 0x000fc400030f1420 */
[-C--:B------:R-:W-:Y:S02]  /*4fa0*/  LEA R32, P6, R33, R28.reuse, 0x2 ;  /* 0x0000001c21207211 */ /* 0x080fe400078c10ff */
[----:B------:R-:W-:Y:S02]  /*4fb0*/  MOV R35, UR9 ;  /* 0x0000000900237c02 */ /* 0x000fe40008000f00 */
[----:B------:R-:W-:Y:S02]  /*4fc0*/  IADD3.X R33, R29, UR8, RZ, P6, !PT ;  /* 0x000000081d217c10 */ /* 0x000fe4000b7fe4ff */
[----:B------:R-:W-:-:S03]  /*4fd0*/  LEA R34, P6, R35, R28, 0x2 ;  /* 0x0000001c23227211 */ /* 0x000fc600078c10ff */
[----:B------:R0:W-:Y:S01]  /*4fe0*/  RED.E.ADD.F32.FTZ.RN.STRONG.GPU [R32.64], R57 ;  /* 0x000000392000798e */ /* 0x0001e2000c10e78e */
[----:B------:R-:W-:-:S03]  /*4ff0*/  IADD3.X R35, R29, UR7, RZ, P6, !PT ;  /* 0x000000071d237c10 */ /* 0x000fc6000b7fe4ff */
[----:B------:R0:W-:Y:S04]  /*5000*/  RED.E.ADD.F32.FTZ.RN.STRONG.GPU [R30.64], R58 ;  /* 0x0000003a1e00798e */ /* 0x0001e8000c10e78e */
[----:B------:R0:W-:Y:S02]  /*5010*/  RED.E.ADD.F32.FTZ.RN.STRONG.GPU [R34.64], R59 ;  /* 0x0000003b2200798e */ /* 0x0001e4000c10e78e */
.L_x_151:
[----:B------:R-:W-:Y:S05]  /*5020*/  BSYNC B0 ;  /* 0x0000000000007941 */ /* 0x000fea0003800000 */
.L_x_150:
[----:B0-----:R-:W-:-:S04]  /*5030*/  MOV R28, c[0x0][0xc] ;  /* 0x00000300001c7a02 */ /* 0x001fc80000000f00 */
[----:B------:R-:W-:-:S13]  /*5040*/  ISETP.GE.U32.AND P6, PT, R28, 0x2, PT ;  /* 0x000000021c00780c */ /* 0x000fda0003fc6070 */
        /* <DEDUP_REMOVED lines=9> */
[----:B------:R-:W-:Y:S01]  /*50e0*/  IMAD R34, R2, c[0x0][0x10], R0 ;  /* 0x0000040002227a24 */ /* 0x000fe200078e0200 */
[----:B------:R-:W0:Y:S04]  /*50f0*/  S2R R35, SR_LANEID ;  /* 0x0000000000237919 */ /* 0x000e280000000000 */
[----:B------:R-:W-:-:S04]  /*5100*/  LEA R32, P6, R34, R30, 0x3 ;  /* 0x0000001e22207211 */ /* 0x000fc800078c18ff */
[----:B------:R-:W-:-:S05]  /*5110*/  LEA.HI.X R33, R34, R31, RZ, 0x3, P6 ;  /* 0x0000001f22217211 */ /* 0x000fca00030f1cff */
[----:B------:R1:W-:Y:S01]  /*5120*/  STG.E.64 [R32.64], R60 ;  /* 0x0000003c20007986 */ /* 0x0003e2000c101b0e */
[----:B------:R-:W-:Y:S06]  /*5130*/  MEMBAR.ALL.GPU ;  /* 0x0000000000007992 */ /* 0x000fec000000a000 */
[----:B------:R-:W-:Y:S01]  /*5140*/  VOTEU.ANY UR4, UPT, PT ;  /* 0x0000000000047886 */ /* 0x000fe200038e0100 */
[----:B-1----:R-:W-:Y:S01]  /*5150*/  HFMA2.MMA R32, -RZ, RZ, 0, 5.9604644775390625e-08 ;  /* 0x00000001ff207435 */ /* 0x002fe200000001ff */
[----:B------:R-:W-:Y:S01]  /*5160*/  UPOPC UR12, UR4 ;  /* 0x00000004000c72bf */ /* 0x000fe20008000000 */
[----:B------:R-:W-:Y:S01]  /*5170*/  LOP3.LUT P6, RZ, R82, 0x2, RZ, 0xc0, !PT ;  /* 0x0000000252ff7812 */ /* 0x000fe200078cc0ff */
[----:B------:R-:W-:Y:S01]  /*5180*/  UFLO.U32 UR4, UR4 ;  /* 0x00000004000472bd */ /* 0x000fe200080e0000 */
[----:B------:R-:W-:Y:S01]  /*5190*/  P2R R34, PR, RZ, 0x1 ;  /* 0x00000001ff227803 */ /* 0x000fe20000000000 */
[----:B------:R-:W-:-:S00]  /*51a0*/  ERRBAR ;  /* 0x00000000000079ab */ /* 0x000fc00000000000 */
[----:B0-----:R-:W-:Y:S02]  /*51b0*/  ISETP.EQ.U32.AND P0, PT, R35, UR4, PT ;  /* 0x0000000423007c0c */ /* 0x001fe4000bf02070 */
[----:B------:R-:W-:Y:S02]  /*51c0*/  SEL R35, RZ, c[0x0][0xc], P6 ;  /* 0x00000300ff237a07 */ /* 0x000fe40003000000 */
[----:B------:R-:W-:Y:S02]  /*51d0*/  SEL R32, R32, 0xffffffff, !P6 ;  /* 0xffffffff20207807 */ /* 0x000fe40007000000 */
[----:B------:R-:W-:-:S03]  /*51e0*/  ISETP.NE.AND P6, PT, R35, -0x1, PT ;  /* 0xffffffff2300780c */ /* 0x000fc60003fc5270 */
[----:B------:R-:W-:-:S05]  /*51f0*/  IMAD R33, R32, UR12, RZ ;  /* 0x0000000c20217c24 */ /* 0x000fca000f8e02ff */
[----:B------:R0:W-:Y:S01]  /*5200*/  @P0 RED.E.ADD.S32.STRONG.GPU [R28.64], R33 ;  /* 0x000000211c00098e */ /* 0x0001e2000c10e38e */
[----:B------:R-:W-:-:S04]  /*5210*/  ISETP.NE.AND P0, PT, R34, RZ, PT ;  /* 0x000000ff2200720c */ /* 0x000fc80003f05270 */
[----:B------:R-:W-:Y:S05]  /*5220*/  @!P6 BRA `(.L_x_153) ;  /* 0x000000500000e947 */ /* 0x000fea0003800000 */
.L_x_154:
[----:B------:R-:W2:Y:S01]  /*5230*/  LDG.E.STRONG.GPU R32, [R28.64] ;  /* 0x0000000e1c207981 */ /* 0x000ea2000c1ef900 */
[----:B------:R-:W-:Y:S01]  /*5240*/  YIELD ;  /* 0x0000000000007946 */ /* 0x000fe20003800000 */
[----:B--2---:R-:W-:Y:S01]  /*5250*/  ISETP.NE.AND P6, PT, R32, R35, PT ;  /* 0x000000232000720c */ /* 0x004fe20003fc5270 */
[----:B------:R-:W-:-:S12]  /*5260*/  CCTL.IVALL ;  /* 0x00000000ff00798f */ /* 0x000fd80002000000 */
[----:B------:R-:W-:Y:S05]  /*5270*/  @P6 BRA `(.L_x_154) ;  /* 0xffffffb000006947 */ /* 0x000fea000383ffff */
.L_x_153:
[----:B------:R-:W-:Y:S01]  /*5280*/  ISETP.NE.AND P6, PT, RZ, c[0x0][0xc], PT ;  /* 0x00000300ff007a0c */ /* 0x000fe20003fc5270 */
[----:B------:R-:W-:Y:S01]  /*5290*/  WARPSYNC 0xffffffff ;  /* 0xffffffff00007948 */ /* 0x000fe20003800000 */
[----:B------:R-:W-:Y:S11]  /*52a0*/  BAR.SYNC.DEFER_BLOCKING 0x0 ;  /* 0x0000000000007b1d */ /* 0x000ff60000010000 */
[----:B------:R-:W-:Y:S05]  /*52b0*/  @!P6 BRA `(.L_x_152) ;  /* 0x000010100000e947 */ /* 0x000fea0003800000 */
[----:B------:R-:W-:Y:S01]  /*52c0*/  MOV R32, c[0x0][0xc] ;  /* 0x0000030000207a02 */ /* 0x000fe20000000f00 */
[----:B0-----:R-:W-:-:S03]  /*52d0*/  HFMA2.MMA R28, -RZ, RZ, 0, 0 ;  /* 0x00000000ff1c7435 */ /* 0x001fc600000001ff */
[----:B------:R-:W-:-:S04]  /*52e0*/  IADD3 R29, R32, -0x1, RZ ;  /* 0xffffffff201d7810 */ /* 0x000fc80007ffe0ff */
[----:B------:R-:W-:-:S13]  /*52f0*/  ISETP.GE.U32.AND P6, PT, R29, 0x3, PT ;  /* 0x000000031d00780c */ /* 0x000fda0003fc6070 */
[----:B------:R-:W-:Y:S05]  /*5300*/  @!P6 BRA `(.L_x_155) ;  /* 0x00000de00000e947 */ /* 0x000fea0003800000 */
[----:B------:R-:W-:Y:S01]  /*5310*/  ULDC UR4, c[0x0][0xc] ;  /* 0x0000030000047ab9 */ /* 0x000fe20000000800 */
[----:B------:R-:W-:Y:S01]  /*5320*/  MOV R28, RZ ;  /* 0x000000ff001c7202 */ /* 0x000fe20000000f00 */
[----:B------:R-:W-:-:S06]  /*5330*/  UIADD3 UR4, -UR5, UR4, URZ ;  /* 0x0000000405047290 */ /* 0x000fcc000fffe13f */
[----:B------:R-:W-:-:S13]  /*5340*/  ISETP.LT.AND P6, PT, RZ, UR4, PT ;  /* 0x00000004ff007c0c */ /* 0x000fda000bfc1270 */
[----:B------:R-:W-:Y:S05]  /*5350*/  @!P6 BRA `(.L_x_156) ;  /* 0x00000ba00000e947 */ /* 0x000fea0003800000 */
[----:B------:R-:W-:Y:S02]  /*5360*/  UISETP.GT.AND UP1, UPT, UR4, 0xc, UPT ;  /* 0x0000000c0400788c */ /* 0x000fe4000bf24270 */
[----:B------:R-:W-:-:S04]  /*5370*/  UPLOP3.LUT UP0, UPT, UPT, UPT, UPT, 0x80, 0x0 ;  /* 0x000000000000789c */ /* 0x000fc80003f0f070 */
[----:B------:R-:W-:-:S13]  /*5380*/  PLOP3.LUT P6, PT, PT, PT, UP1, 0x40, 0x0 ;  /* 0x000000000000781c */ /* 0x000fda0003fce818 */
[----:B------:R-:W-:Y:S05]  /*5390*/  @P6 BRA `(.L_x_157) ;  /* 0x0000075000006947 */ /* 0x000fea0003800000 */
[----:B------:R-:W-:Y:S02]  /*53a0*/  UPLOP3.LUT UP0, UPT, UPT, UPT, UPT, 0x40, 0x0 ;  /* 0x000000000000789c */ /* 0x000fe40003f0e870 */
.L_x_158:
[----:B------:R-:W-:-:S13]  /*53b0*/  ISETP.EQ.OR P6, PT, R28, R2, P0 ;  /* 0x000000021c00720c */ /* 0x000fda00007c2670 */
[----:B------:R-:W-:-:S04]  /*53c0*/  @!P6 IMAD R33, R28, c[0x0][0x10], R0 ;  /* 0x000004001c21ea24 */ /* 0x000fc800078e0200 */
[----:B------:R-:W-:-:S06]  /*53d0*/  @!P6 IMAD.WIDE.U32 R32, R33, 0x8, R30 ;  /* 0x000000082120e825 */ /* 0x000fcc00078e001e */
[----:B------:R-:W2:Y:S01]  /*53e0*/  @!P6 LDG.E.64 R32, [R32.64] ;  /* 0x0000000e2020e981 */ /* 0x000ea2000c1e1b00 */
[----:B------:R-:W-:Y:S01]  /*53f0*/  IADD3 R29, R28, 0x1, RZ ;  /* 0x000000011c1d7810 */ /* 0x000fe20007ffe0ff */
[----:B--2---:R-:W-:Y:S02]  /*5400*/  @!P6 FADD.FTZ R60, R60, R32 ;  /* 0x000000203c3ce221 */ /* 0x004fe40000010000 */
[----:B------:R-:W-:Y:S01]  /*5410*/  @!P6 FADD.FTZ R61, R61, R33 ;  /* 0x000000213d3de221 */ /* 0x000fe20000010000 */
        /* <DEDUP_REMOVED lines=109> */
.L_x_157:
[----:B------:R-:W-:-:S06]  /*5af0*/  UISETP.GT.AND UP1, UPT, UR4, 0x4, UPT ;  /* 0x000000040400788c */ /* 0x000fcc000bf24270 */
[----:B------:R-:W-:-:S13]  /*5b00*/  PLOP3.LUT P6, PT, PT, PT, UP1, 0x40, 0x0 ;  /* 0x000000000000781c */ /* 0x000fda0003fce818 */
[----:B------:R-:W-:Y:S05]  /*5b10*/  @P6 BRA `(.L_x_159) ;  /* 0x000003b000006947 */ /* 0x000fea0003800000 */
        /* <DEDUP_REMOVED lines=53> */
[----:B------:R-:W-:Y:S02]  /*5e70*/  UIADD3 UR4, UR4, -0x4, URZ ;  /* 0xfffffffc04047890 */ /* 0x000fe4000fffe03f */
[----:B------:R-:W-:Y:S02]  /*5e80*/  UPLOP3.LUT UP0, UPT, UPT, UPT, UPT, 0x40, 0x0 ;  /* 0x000000000000789c */ /* 0x000fe40003f0e870 */
[----:B------:R-:W-:Y:S01]  /*5e90*/  UIADD3 UR4, UR4, -0x4, URZ ;  /* 0xfffffffc04047890 */ /* 0x000fe2000fffe03f */
[----:B--2---:R-:W-:Y:S01]  /*5ea0*/  @!P6 FADD.FTZ R60, R60, R28 ;  /* 0x0000001c3c3ce221 */ /* 0x004fe20000010000 */
[----:B------:R-:W-:Y:S01]  /*5eb0*/  IADD3 R28, R35, 0x4, RZ ;  /* 0x00000004231c7810 */ /* 0x000fe20007ffe0ff */
[----:B------:R-:W-:Y:S02]  /*5ec0*/  @!P6 FADD.FTZ R61, R61, R29 ;  /* 0x0000001d3d3de221 */ /* 0x000fe40000010000 */
.L_x_159:
[----:B------:R-:W-:-:S06]  /*5ed0*/  UISETP.NE.OR UP0, UPT, UR4, URZ, UP0 ;  /* 0x0000003f0400728c */ /* 0x000fcc0008705670 */
[----:B------:R-:W-:-:S13]  /*5ee0*/  PLOP3.LUT P6, PT, PT, PT, UP0, 0x80, 0x0 ;  /* 0x000000000000781c */ /* 0x000fda0003fcf008 */
[----:B------:R-:W-:Y:S05]  /*5ef0*/  @!P6 BRA `(.L_x_155) ;  /* 0x000001f00000e947 */ /* 0x000fea0003800000 */
.L_x_156:
        /* <DEDUP_REMOVED lines=26> */
[----:B------:R-:W-:Y:S01]  /*60a0*/  IADD3 R28, R28, 0x4, RZ ;  /* 0x000000041c1c7810 */ /* 0x000fe20007ffe0ff */
[----:B--2---:R-:W-:Y:S02]  /*60b0*/  @!P6 FADD.FTZ R60, R60, R32 ;  /* 0x000000203c3ce221 */ /* 0x004fe40000010000 */
[----:B------:R-:W-:Y:S02]  /*60c0*/  @!P6 FADD.FTZ R61, R61, R33 ;  /* 0x000000213d3de221 */ /* 0x000fe40000010000 */
[----:B------:R-:W-:-:S13]  /*60d0*/  ISETP.NE.AND P6, PT, RZ, UR4, PT ;  /* 0x00000004ff007c0c */ /* 0x000fda000bfc5270 */
[----:B------:R-:W-:Y:S05]  /*60e0*/  @P6 BRA `(.L_x_156) ;  /* 0xfffffe1000006947 */ /* 0x000fea000383ffff */
.L_x_155:
[----:B------:R-:W-:-:S13]  /*60f0*/  ISETP.NE.AND P6, PT, RZ, UR5, PT ;  /* 0x00000005ff007c0c */ /* 0x000fda000bfc5270 */
[----:B------:R-:W-:Y:S05]  /*6100*/  @!P6 BRA `(.L_x_152) ;  /* 0x000001c00000e947 */ /* 0x000fea0003800000 */
[----:B------:R-:W-:Y:S01]  /*6110*/  ISETP.EQ.OR P6, PT, R28, R2, P0 ;  /* 0x000000021c00720c */ /* 0x000fe200007c2670 */
[----:B------:R-:W-:-:S12]  /*6120*/  BSSY B0, `(.L_x_160) ;  /* 0x0000007000007945 */ /* 0x000fd80003800000 */
[----:B------:R-:W-:Y:S05]  /*6130*/  @P6 BRA `(.L_x_161) ;  /* 0x0000005000006947 */ /* 0x000fea0003800000 */
[----:B------:R-:W-:-:S04]  /*6140*/  IMAD R33, R28, c[0x0][0x10], R0 ;  /* 0x000004001c217a24 */ /* 0x000fc800078e0200 */
[----:B------:R-:W-:-:S06]  /*6150*/  IMAD.WIDE.U32 R32, R33, 0x8, R30 ;  /* 0x0000000821207825 */ /* 0x000fcc00078e001e */
[----:B------:R-:W2:Y:S02]  /*6160*/  LDG.E.64 R32, [R32.64] ;  /* 0x0000000e20207981 */ /* 0x000ea4000c1e1b00 */
[----:B--2---:R-:W-:Y:S02]  /*6170*/  FADD.FTZ R60, R60, R32 ;  /* 0x000000203c3c7221 */ /* 0x004fe40000010000 */
[----:B------:R-:W-:Y:S02]  /*6180*/  FADD.FTZ R61, R61, R33 ;  /* 0x000000213d3d7221 */ /* 0x000fe40000010000 */
.L_x_161:
[----:B------:R-:W-:Y:S05]  /*6190*/  BSYNC B0 ;  /* 0x0000000000007941 */ /* 0x000fea0003800000 */
.L_x_160:
[----:B------:R-:W-:-:S06]  /*61a0*/  UISETP.NE.AND UP0, UPT, UR5, 0x1, UPT ;  /* 0x000000010500788c */ /* 0x000fcc000bf05270 */
[----:B------:R-:W-:-:S13]  /*61b0*/  PLOP3.LUT P6, PT, PT, PT, UP0, 0x40, 0x0 ;  /* 0x000000000000781c */ /* 0x000fda0003fce808 */
[----:B------:R-:W-:Y:S05]  /*61c0*/  @P6 BRA `(.L_x_152) ;  /* 0x0000010000006947 */ /* 0x000fea0003800000 */
[----:B------:R-:W-:-:S04]  /*61d0*/  IADD3 R33, R28, 0x1, RZ ;  /* 0x000000011c217810 */ /* 0x000fc80007ffe0ff */
[----:B------:R-:W-:-:S13]  /*61e0*/  ISETP.EQ.OR P6, PT, R33, R2, P0 ;  /* 0x000000022100720c */ /* 0x000fda00007c2670 */
[----:B------:R-:W-:-:S04]  /*61f0*/  @!P6 IMAD R33, R33, c[0x0][0x10], R0 ;  /* 0x000004002121ea24 */ /* 0x000fc800078e0200 */
[----:B------:R-:W-:-:S06]  /*6200*/  @!P6 IMAD.WIDE.U32 R32, R33, 0x8, R30 ;  /* 0x000000082120e825 */ /* 0x000fcc00078e001e */
[----:B------:R-:W2:Y:S01]  /*6210*/  @!P6 LDG.E.64 R32, [R32.64] ;  /* 0x0000000e2020e981 */ /* 0x000ea2000c1e1b00 */
[----:B------:R-:W-:Y:S02]  /*6220*/  IADD3 R29, R28, 0x2, RZ ;  /* 0x000000021c1d7810 */ /* 0x000fe40007ffe0ff */
[----:B------:R-:W-:Y:S01]  /*6230*/  MOV R28, UR5 ;  /* 0x00000005001c7c02 */ /* 0x000fe20008000f00 */
[----:B--2---:R-:W-:Y:S02]  /*6240*/  @!P6 FADD.FTZ R60, R60, R32 ;  /* 0x000000203c3ce221 */ /* 0x004fe40000010000 */
[----:B------:R-:W-:Y:S01]  /*6250*/  @!P6 FADD.FTZ R61, R61, R33 ;  /* 0x000000213d3de221 */ /* 0x000fe20000010000 */
[----:B------:R-:W-:-:S04]  /*6260*/  ISETP.EQ.OR P6, PT, R29, R2, P0 ;  /* 0x000000021d00720c */ /* 0x000fc800007c2670 */
[----:B------:R-:W-:-:S13]  /*6270*/  ISETP.EQ.OR P6, PT, R28, 0x2, P6 ;  /* 0x000000021c00780c */ /* 0x000fda00037c2670 */
[----:B------:R-:W-:-:S04]  /*6280*/  @!P6 IMAD R29, R29, c[0x0][0x10], R0 ;  /* 0x000004001d1dea24 */ /* 0x000fc800078e0200 */
[----:B------:R-:W-:-:S06]  /*6290*/  @!P6 IMAD.WIDE.U32 R30, R29, 0x8, R30 ;  /* 0x000000081d1ee825 */ /* 0x000fcc00078e001e */
[----:B------:R-:W2:Y:S02]  /*62a0*/  @!P6 LDG.E.64 R30, [R30.64] ;  /* 0x0000000e1e1ee981 */ /* 0x000ea4000c1e1b00 */
[----:B--2---:R-:W-:Y:S02]  /*62b0*/  @!P6 FADD.FTZ R60, R60, R30 ;  /* 0x0000001e3c3ce221 */ /* 0x004fe40000010000 */
[----:B------:R-:W-:-:S05]  /*62c0*/  @!P6 FADD.FTZ R61, R61, R31 ;  /* 0x0000001f3d3de221 */ /* 0x000fca0000010000 */
.L_x_152:
[----:B------:R-:W-:Y:S04]  /*62d0*/  @!P0 STS.64 [0x30], R60 ;  /* 0x0000303cff008388 */ /* 0x000fe80000000a00 */
[----:B------:R-:W-:Y:S01]  /*62e0*/  BAR.SYNC.DEFER_BLOCKING 0x0 ;  /* 0x0000000000007b1d */ /* 0x000fe20000010000 */
[----:B------:R-:W-:Y:S02]  /*62f0*/  ISETP.NE.AND P6, PT, RZ, UR13, PT ;  /* 0x0000000dff007c0c */ /* 0x000fe4000bfc5270 */
[----:B0-----:R-:W-:-:S02]  /*6300*/  PRMT R33, RZ, 0x5410, R78 ;  /* 0x00005410ff217816 */ /* 0x001fc4000000004e */
[----:B------:R-:W-:Y:S01]  /*6310*/  PRMT R78, RZ, 0x7610, R78 ;  /* 0x00007610ff4e7816 */ /* 0x000fe2000000004e */
[----:B------:R-:W0:Y:S02]  /*6320*/  LDS.64 R28, [0x30] ;  /* 0x00003000ff1c7984 */ /* 0x000e240000000a00 */
[----:B0-----:R-:W-:Y:S01]  /*6330*/  FMUL.FTZ R30, R28, c[0x0][0x20c] ;  /* 0x000083001c1e7a20 */ /* 0x001fe20000410000 */
[--C-:B------:R-:W-:Y:S01]  /*6340*/  PRMT R28, RZ, 0x5410, R19.reuse ;  /* 0x00005410ff1c7816 */ /* 0x100fe20000000013 */
[----:B------:R-:W-:Y:S01]  /*6350*/  FMUL.FTZ R32, R29, c[0x0][0x20c] ;  /* 0x000083001d207a20 */ /* 0x000fe20000410000 */
[----:B------:R-:W-:Y:S01]  /*6360*/  PRMT R19, RZ, 0x7610, R19 ;  /* 0x00007610ff137816 */ /* 0x000fe20000000013 */
[----:B------:R0:W1:Y:S02]  /*6370*/  R2UR UR4, R30 ;  /* 0x000000001e0473c2 */ /* 0x00006400000e0000 */
[----:B------:R-:W-:Y:S02]  /*6380*/  FADD.FTZ R28, R28, -UR16 ;  /* 0x800000101c1c7e21 */ /* 0x000fe40008010000 */
[----:B------:R-:W-:Y:S01]  /*6390*/  FADD.FTZ R29, R19, -UR16 ;  /* 0x80000010131d7e21 */ /* 0x000fe20008010000 */
[--C-:B------:R-:W-:Y:S01]  /*63a0*/  PRMT R19, RZ, 0x5410, R62.reuse ;  /* 0x00005410ff137816 */ /* 0x100fe2000000003e */
[----:B------:R-:W-:Y:S01]  /*63b0*/  FMUL.FTZ R41, R28, UR11 ;  /* 0x0000000b1c297c20 */ /* 0x000fe20008410000 */
[----:B------:R-:W-:Y:S01]  /*63c0*/  PRMT R62, RZ, 0x7610, R62 ;  /* 0x00007610ff3e7816 */ /* 0x000fe2000000003e */
[----:B------:R-:W-:Y:S01]  /*63d0*/  FMUL.FTZ R40, R29, UR11 ;  /* 0x0000000b1d287c20 */ /* 0x000fe20008410000 */
[----:B------:R-:W-:Y:S05]  /*63e0*/  @!P6 BRA `(.L_x_162) ;  /* 0x000001200000e947 */ /* 0x000fea0003800000 */
[----:B0-----:R-:W-:Y:S02]  /*63f0*/  FFMA.FTZ R28, R41, R24, R26 ;  /* 0x00000018291c7223 */ /* 0x001fe4000001001a */
[----:B------:R-:W-:-:S02]  /*6400*/  FFMA.FTZ R29, R40, R25, R27 ;  /* 0x00000019281d7223 */ /* 0x000fc4000001001b */
[----:B------:R-:W-:Y:S02]  /*6410*/  FMUL.FTZ R30, R28, -1.4426950216293334961 ;  /* 0xbfb8aa3b1c1e7820 */ /* 0x000fe40000410000 */
[----:B------:R-:W-:-:S04]  /*6420*/  FMUL.FTZ R35, R29, -1.4426950216293334961 ;  /* 0xbfb8aa3b1d237820 */ /* 0x000fc80000410000 */
[----:B------:R-:W0:Y:S08]  /*6430*/  MUFU.EX2 R30, R30 ;  /* 0x0000001e001e7308 */ /* 0x000e300000000800 */
[----:B------:R-:W2:Y:S01]  /*6440*/  MUFU.EX2 R35, R35 ;  /* 0x0000002300237308 */ /* 0x000ea20000000800 */
[----:B0-----:R-:W-:-:S07]  /*6450*/  FADD.FTZ R31, R30, 1 ;  /* 0x3f8000001e1f7421 */ /* 0x001fce0000010000 */
[----:B------:R-:W0:Y:S01]  /*6460*/  MUFU.RCP R34, R31 ;  /* 0x0000001f00227308 */ /* 0x000e220000001000 */
[----:B--2---:R-:W-:-:S07]  /*6470*/  FADD.FTZ R36, R35, 1 ;  /* 0x3f80000023247421 */ /* 0x004fce0000010000 */
[----:B------:R-:W2:Y:S01]  /*6480*/  MUFU.RCP R37, R36 ;  /* 0x0000002400257308 */ /* 0x000ea20000001000 */
[----:B0-----:R-:W-:Y:S02]  /*6490*/  FADD.FTZ R39, -R34, 1 ;  /* 0x3f80000022277421 */ /* 0x001fe40000010100 */
[----:B------:R-:W-:Y:S02]  /*64a0*/  FMUL.FTZ R33, R33, R34 ;  /* 0x0000002221217220 */ /* 0x000fe40000410000 */
[----:B------:R-:W-:Y:S02]  /*64b0*/  FFMA.FTZ R28, R28, R39, 1 ;  /* 0x3f8000001c1c7423 */ /* 0x000fe40000010027 */
[----:B--2---:R-:W-:Y:S02]  /*64c0*/  FADD.FTZ R38, -R37, 1 ;  /* 0x3f80000025267421 */ /* 0x004fe40000010100 */
[----:B------:R-:W-:Y:S02]  /*64d0*/  FMUL.FTZ R78, R78, R37 ;  /* 0x000000254e4e7220 */ /* 0x000fe40000410000 */
[----:B------:R-:W-:-:S02]  /*64e0*/  FFMA.FTZ R29, R29, R38, 1 ;  /* 0x3f8000001d1d7423 */ /* 0x000fc40000010026 */
[----:B------:R-:W-:Y:S02]  /*64f0*/  FMUL.FTZ R33, R33, R28 ;  /* 0x0000001c21217220 */ /* 0x000fe40000410000 */
[----:B------:R-:W-:Y:S02]  /*6500*/  FMUL.FTZ R78, R78, R29 ;  /* 0x0000001d4e4e7220 */ /* 0x000fe40000410000 */
.L_x_162:
[----:B0-----:R-:W-:Y:S01]  /*6510*/  ISETP.NE.AND P0, PT, R103, RZ, PT ;  /* 0x000000ff6700720c */ /* 0x001fe20003f05270 */
[----:B------:R-:W-:-:S12]  /*6520*/  BSSY B0, `(.L_x_163) ;  /* 0x0000012000007945 */ /* 0x000fd80003800000 */
[----:B------:R-:W-:Y:S05]  /*6530*/  @!P0 BRA `(.L_x_164) ;  /* 0x0000010000008947 */ /* 0x000fea0003800000 */
[----:B------:R-:W-:Y:S01]  /*6540*/  MOV R28, R20 ;  /* 0x00000014001c7202 */ /* 0x000fe20000000f00 */
[----:B------:R-:W-:Y:S01]  /*6550*/  IMAD R31, R115, c[0x0][0x1d8], RZ ;  /* 0x00007600731f7a24 */ /* 0x000fe200078e02ff */
[----:B------:R-:W-:-:S03]  /*6560*/  MOV R29, R23 ;  /* 0x00000017001d7202 */ /* 0x000fc60000000f00 */
[C---:B------:R-:W-:Y:S02]  /*6570*/  IMAD R31, R80.reuse, c[0x0][0x1dc], R31 ;  /* 0x00007700501f7a24 */ /* 0x040fe400078e021f */
[----:B------:R-:W-:-:S05]  /*6580*/  IMAD.WIDE.U32 R28, R80, c[0x0][0x1d8], R28 ;  /* 0x00007600501c7a25 */ /* 0x000fca00078e001c */
[----:B------:R-:W-:Y:S01]  /*6590*/  IADD3 R31, R29, R31, RZ ;  /* 0x0000001f1d1f7210 */ /* 0x000fe20007ffe0ff */
[----:B-1----:R-:W-:Y:S01]  /*65a0*/  FFMA.FTZ R29, R40, UR4, R32 ;  /* 0x00000004281d7c23 */ /* 0x002fe20008010020 */
[----:B------:R-:W-:-:S03]  /*65b0*/  LEA R30, P0, R28, c[0x0][0x160], 0x1 ;  /* 0x000058001c1e7a11 */ /* 0x000fc600078008ff */
[----:B------:R-:W-:Y:S01]  /*65c0*/  FFMA.FTZ R78, R78, R25, -R29 ;  /* 0x000000194e4e7223 */ /* 0x000fe2000001081d */
[----:B------:R-:W-:Y:S01]  /*65d0*/  LEA.HI.X R31, R28, c[0x0][0x164], R31, 0x1, P0 ;  /* 0x000059001c1f7a11 */ /* 0x000fe200000f0c1f */
[----:B------:R-:W-:-:S04]  /*65e0*/  FFMA.FTZ R28, R41, UR4, R32 ;  /* 0x00000004291c7c23 */ /* 0x000fc80008010020 */
[----:B------:R-:W-:-:S04]  /*65f0*/  FFMA.FTZ R28, R33, R24, -R28 ;  /* 0x00000018211c7223 */ /* 0x000fc8000001081c */
[----:B------:R-:W-:Y:S02]  /*6600*/  FMUL.FTZ R29, R28, UR11 ;  /* 0x0000000b1c1d7c20 */ /* 0x000fe40008410000 */
[----:B------:R-:W-:-:S05]  /*6610*/  FMUL.FTZ R28, R78, UR11 ;  /* 0x0000000b4e1c7c20 */ /* 0x000fca0008410000 */
[----:B------:R-:W-:-:S05]  /*6620*/  F2FP.BF16.PACK_AB R29, R28, R29 ;  /* 0x0000001d1c1d723e */ /* 0x000fca00000010ff */
[----:B------:R0:W-:Y:S02]  /*6630*/  STG.E [R30.64], R29 ;  /* 0x0000001d1e007986 */ /* 0x0001e4000c10190e */
.L_x_164:
[----:B------:R-:W-:Y:S05]  /*6640*/  BSYNC B0 ;  /* 0x0000000000007941 */ /* 0x000fea0003800000 */
.L_x_163:
[----:B------:R-:W-:Y:S01]  /*6650*/  ISETP.NE.AND P0, PT, RZ, UR13, PT ;  /* 0x0000000dff007c0c */ /* 0x000fe2000bf05270 */
[----:B------:R-:W-:Y:S01]  /*6660*/  FADD.FTZ R28, R19, -UR16 ;  /* 0x80000010131c7e21 */ /* 0x000fe20008010000 */
[----:B------:R-:W-:Y:S01]  /*6670*/  PRMT R19, RZ, 0x5410, R9 ;  /* 0x00005410ff137816 */ /* 0x000fe20000000009 */
[----:B------:R-:W-:Y:S01]  /*6680*/  FADD.FTZ R62, R62, -UR16 ;  /* 0x800000103e3e7e21 */ /* 0x000fe20008010000 */
[--C-:B------:R-:W-:Y:S01]  /*6690*/  PRMT R33, RZ, 0x5410, R77.reuse ;  /* 0x00005410ff217816 */ /* 0x100fe2000000004d */
[----:B------:R-:W-:Y:S01]  /*66a0*/  FMUL.FTZ R41, R28, UR11 ;  /* 0x0000000b1c297c20 */ /* 0x000fe20008410000 */
[----:B------:R-:W-:Y:S01]  /*66b0*/  PRMT R34, RZ, 0x7610, R77 ;  /* 0x00007610ff227816 */ /* 0x000fe2000000004d */
[----:B------:R-:W-:Y:S01]  /*66c0*/  FMUL.FTZ R62, R62, UR11 ;  /* 0x0000000b3e3e7c20 */ /* 0x000fe20008410000 */
[----:B------:R-:W-:-:S05]  /*66d0*/  PRMT R9, RZ, 0x7610, R9 ;  /* 0x00007610ff097816 */ /* 0x000fca0000000009 */
[----:B------:R-:W-:Y:S05]  /*66e0*/  @!P0 BRA `(.L_x_165) ;  /* 0x0000012000008947 */ /* 0x000fea0003800000 */
[----:B0-----:R-:W-:Y:S02]  /*66f0*/  FFMA.FTZ R29, R62, R25, R27 ;  /* 0x000000193e1d7223 */ /* 0x001fe4000001001b */
[----:B------:R-:W-:Y:S02]  /*6700*/  FFMA.FTZ R28, R41, R24, R26 ;  /* 0x00000018291c7223 */ /* 0x000fe4000001001a */
        /* <DEDUP_REMOVED lines=16> */
.L_x_165:
[----:B------:R-:W-:Y:S01]  /*6810*/  ISETP.NE.AND P0, PT, R102, RZ, PT ;  /* 0x000000ff6600720c */ /* 0x000fe20003f05270 */
[----:B------:R-:W-:-:S12]  /*6820*/  BSSY B0, `(.L_x_166) ;  /* 0x0000012000007945 */ /* 0x000fd80003800000 */
[----:B------:R-:W-:Y:S05]  /*6830*/  @!P0 BRA `(.L_x_167) ;  /* 0x0000010000008947 */ /* 0x000fea0003800000 */
[----:B------:R-:W-:Y:S01]  /*6840*/  MOV R28, R20 ;  /* 0x00000014001c7202 */ /* 0x000fe20000000f00 */
[----:B0-----:R-:W-:Y:S01]  /*6850*/  IMAD R30, R114, c[0x0][0x1d8], RZ ;  /* 0x00007600721e7a24 */ /* 0x001fe200078e02ff */
        /* <DEDUP_REMOVED lines=14> */
.L_x_167:
[----:B------:R-:W-:Y:S05]  /*6940*/  BSYNC B0 ;  /* 0x0000000000007941 */ /* 0x000fea0003800000 */
.L_x_166:
[----:B------:R-:W-:Y:S01]  /*6950*/  ISETP.NE.AND P0, PT, RZ, UR13, PT ;  /* 0x0000000dff007c0c */ /* 0x000fe2000bf05270 */
[----:B------:R-:W-:Y:S01]  /*6960*/  FADD.FTZ R19, R19, -UR16 ;  /* 0x8000001013137e21 */ /* 0x000fe20008010000 */
[--C-:B------:R-:W-:Y:S01]  /*6970*/  PRMT R33, RZ, 0x5410, R76.reuse ;  /* 0x00005410ff217816 */ /* 0x100fe2000000004c */
[----:B------:R-:W-:Y:S01]  /*6980*/  FADD.FTZ R9, R9, -UR16 ;  /* 0x8000001009097e21 */ /* 0x000fe20008010000 */
[----:B------:R-:W-:Y:S01]  /*6990*/  PRMT R76, RZ, 0x7610, R76 ;  /* 0x00007610ff4c7816 */ /* 0x000fe2000000004c */
[----:B------:R-:W-:Y:S01]  /*69a0*/  FMUL.FTZ R37, R19, UR11 ;  /* 0x0000000b13257c20 */ /* 0x000fe20008410000 */
[--C-:B------:R-:W-:Y:S01]  /*69b0*/  PRMT R38, RZ, 0x5410, R10.reuse ;  /* 0x00005410ff267816 */ /* 0x100fe2000000000a */
[----:B------:R-:W-:Y:S01]  /*69c0*/  FMUL.FTZ R36, R9, UR11 ;  /* 0x0000000b09247c20 */ /* 0x000fe20008410000 */
[----:B------:R-:W-:-:S05]  /*69d0*/  PRMT R39, RZ, 0x7610, R10 ;  /* 0x00007610ff277816 */ /* 0x000fca000000000a */
[----:B------:R-:W-:Y:S05]  /*69e0*/  @!P0 BRA `(.L_x_168) ;  /* 0x0000012000008947 */ /* 0x000fea0003800000 */
[----:B------:R-:W-:Y:S02]  /*69f0*/  FFMA.FTZ R9, R37, R24, R26 ;  /* 0x0000001825097223 */ /* 0x000fe4000001001a */
[----:B------:R-:W-:Y:S02]  /*6a00*/  FFMA.FTZ R10, R36, R25, R27 ;  /* 0x00000019240a7223 */ /* 0x000fe4000001001b */
[----:B------:R-:W-:Y:S02]  /*6a10*/  FMUL.FTZ R19, R9, -1.4426950216293334961 ;  /* 0xbfb8aa3b09137820 */ /* 0x000fe40000410000 */
[----:B0-----:R-:W-:-:S04]  /*6a20*/  FMUL.FTZ R29, R10, -1.4426950216293334961 ;  /* 0xbfb8aa3b0a1d7820 */ /* 0x001fc80000410000 */
        /* <DEDUP_REMOVED lines=14> */
.L_x_168:
[----:B------:R-:W-:Y:S01]  /*6b10*/  ISETP.NE.AND P0, PT, R101, RZ, PT ;  /* 0x000000ff6500720c */ /* 0x000fe20003f05270 */
[----:B------:R-:W-:-:S12]  /*6b20*/  BSSY B0, `(.L_x_169) ;  /* 0x0000012000007945 */ /* 0x000fd80003800000 */
[----:B------:R-:W-:Y:S05]  /*6b30*/  @!P0 BRA `(.L_x_170) ;  /* 0x0000010000008947 */ /* 0x000fea0003800000 */
[----:B------:R-:W-:Y:S01]  /*6b40*/  MOV R28, R20 ;  /* 0x00000014001c7202 */ /* 0x000fe20000000f00 */
[----:B------:R-:W-:Y:S01]  /*6b50*/  IMAD R9, R113, c[0x0][0x1d8], RZ ;  /* 0x0000760071097a24 */ /* 0x000fe200078e02ff */
[----:B0-----:R-:W-:Y:S01]  /*6b60*/  MOV R29, R23 ;  /* 0x00000017001d7202 */ /* 0x001fe20000000f00 */
[----:B-1----:R-:W-:Y:S02]  /*6b70*/  FFMA.FTZ R10, R36, UR4, R32 ;  /* 0x00000004240a7c23 */ /* 0x002fe40008010020 */
[C---:B------:R-:W-:Y:S02]  /*6b80*/  IMAD R9, R92.reuse, c[0x0][0x1dc], R9 ;  /* 0x000077005c097a24 */ /* 0x040fe400078e0209 */
[----:B------:R-:W-:-:S04]  /*6b90*/  IMAD.WIDE.U32 R28, R92, c[0x0][0x1d8], R28 ;  /* 0x000076005c1c7a25 */ /* 0x000fc800078e001c */
[----:B------:R-:W-:Y:S01]  /*6ba0*/  FFMA.FTZ R76, R76, R25, -R10 ;  /* 0x000000194c4c7223 */ /* 0x000fe2000001080a */
[----:B------:R-:W-:Y:S02]  /*6bb0*/  IADD3 R9, R29, R9, RZ ;  /* 0x000000091d097210 */ /* 0x000fe40007ffe0ff */
[----:B------:R-:W-:-:S04]  /*6bc0*/  LEA R30, P0, R28, c[0x0][0x160], 0x1 ;  /* 0x000058001c1e7a11 */ /* 0x000fc800078008ff */
[----:B------:R-:W-:Y:S01]  /*6bd0*/  LEA.HI.X R31, R28, c[0x0][0x164], R9, 0x1, P0 ;  /* 0x000059001c1f7a11 */ /* 0x000fe200000f0c09 */
[----:B------:R-:W-:-:S04]  /*6be0*/  FFMA.FTZ R9, R37, UR4, R32 ;  /* 0x0000000425097c23 */ /* 0x000fc80008010020 */
[----:B------:R-:W-:-:S04]  /*6bf0*/  FFMA.FTZ R9, R33, R24, -R9 ;  /* 0x0000001821097223 */ /* 0x000fc80000010809 */
[----:B------:R-:W-:Y:S02]  /*6c00*/  FMUL.FTZ R10, R9, UR11 ;  /* 0x0000000b090a7c20 */ /* 0x000fe40008410000 */
[----:B------:R-:W-:-:S05]  /*6c10*/  FMUL.FTZ R9, R76, UR11 ;  /* 0x0000000b4c097c20 */ /* 0x000fca0008410000 */
[----:B------:R-:W-:-:S05]  /*6c20*/  F2FP.BF16.PACK_AB R9, R9, R10 ;  /* 0x0000000a0909723e */ /* 0x000fca00000010ff */
[----:B------:R0:W-:Y:S02]  /*6c30*/  STG.E [R30.64], R9 ;  /* 0x000000091e007986 */ /* 0x0001e4000c10190e */
.L_x_170:
[----:B------:R-:W-:Y:S05]  /*6c40*/  BSYNC B0 ;  /* 0x0000000000007941 */ /* 0x000fea0003800000 */
.L_x_169:
[----:B------:R-:W-:Y:S01]  /*6c50*/  ISETP.NE.AND P0, PT, RZ, UR13, PT ;  /* 0x0000000dff007c0c */ /* 0x000fe2000bf05270 */
[----:B------:R-:W-:Y:S01]  /*6c60*/  FADD.FTZ R38, R38, -UR16 ;  /* 0x8000001026267e21 */ /* 0x000fe20008010000 */
[--C-:B0-----:R-:W-:Y:S01]  /*6c70*/  PRMT R9, RZ, 0x5410, R75.reuse ;  /* 0x00005410ff097816 */ /* 0x101fe2000000004b */
        /* <DEDUP_REMOVED lines=25> */
.L_x_171:
[----:B------:R-:W-:Y:S01]  /*6e10*/  ISETP.NE.AND P0, PT, R100, RZ, PT ;  /* 0x000000ff6400720c */ /* 0x000fe20003f05270 */
        /* <DEDUP_REMOVED lines=9> */
[----:B------:R-:W-:-:S04]  /*6eb0*/  LEA R28, P0, R10, c[0x0][0x160], 0x1 ;  /* 0x000058000a1c7a11 */ /* 0x000fc800078008ff */
[----:B------:R-:W-:Y:S01]  /*6ec0*/  LEA.HI.X R29, R10, c[0x0][0x164], R19, 0x1, P0 ;  /* 0x000059000a1d7a11 */ /* 0x000fe200000f0c13 */
[----:B------:R-:W-:-:S04]  /*6ed0*/  FFMA.FTZ R10, R35, UR4, R32 ;  /* 0x00000004230a7c23 */ /* 0x000fc80008010020 */
[----:B------:R-:W-:Y:S02]  /*6ee0*/  FFMA.FTZ R10, R9, R24, -R10 ;  /* 0x00000018090a7223 */ /* 0x000fe4000001080a */
[----:B------:R-:W-:Y:S02]  /*6ef0*/  FFMA.FTZ R9, R30, R25, -R11 ;  /* 0x000000191e097223 */ /* 0x000fe4000001080b */
[----:B------:R-:W-:Y:S02]  /*6f00*/  FMUL.FTZ R10, R10, UR11 ;  /* 0x0000000b0a0a7c20 */ /* 0x000fe40008410000 */
[----:B------:R-:W-:-:S05]  /*6f10*/  FMUL.FTZ R9, R9, UR11 ;  /* 0x0000000b09097c20 */ /* 0x000fca0008410000 */
[----:B------:R-:W-:-:S05]  /*6f20*/  F2FP.BF16.PACK_AB R9, R9, R10 ;  /* 0x0000000a0909723e */ /* 0x000fca00000010ff */
[----:B------:R0:W-:Y:S02]  /*6f30*/  STG.E [R28.64], R9 ;  /* 0x000000091c007986 */ /* 0x0001e4000c10190e */
.L_x_173:
[----:B------:R-:W-:Y:S05]  /*6f40*/  BSYNC B0 ;  /* 0x0000000000007941 */ /* 0x000fea0003800000 */
.L_x_172:
        /* <DEDUP_REMOVED lines=28> */
.L_x_174:
        /* <DEDUP_REMOVED lines=19> */
.L_x_176:
[----:B------:R-:W-:Y:S05]  /*7240*/  BSYNC B0 ;  /* 0x0000000000007941 */ /* 0x000fea0003800000 */
.L_x_175:
        /* <DEDUP_REMOVED lines=28> */
.L_x_177:
        /* <DEDUP_REMOVED lines=19> */
.L_x_179:
[----:B------:R-:W-:Y:S05]  /*7540*/  BSYNC B0 ;  /* 0x0000000000007941 */ /* 0x000fea0003800000 */
.L_x_178:
        /* <DEDUP_REMOVED lines=28> */
.L_x_180:
        /* <DEDUP_REMOVED lines=19> */
.L_x_182:
[----:B------:R-:W-:Y:S05]  /*7840*/  BSYNC B0 ;  /* 0x0000000000007941 */ /* 0x000fea0003800000 */
.L_x_181:
        /* <DEDUP_REMOVED lines=28> */
.L_x_183:
[----:B------:R-:W-:Y:S01]  /*7a10*/  BSSY B0, `(.L_x_184) ;  /* 0x0000012000007945 */ /* 0x000fe20003800000 */
        /* <DEDUP_REMOVED lines=17> */
.L_x_185:
[----:B------:R-:W-:Y:S05]  /*7b30*/  BSYNC B0 ;  /* 0x0000000000007941 */ /* 0x000fea0003800000 */
.L_x_184:
[----:B------:R-:W-:Y:S01]  /*7b40*/  FADD.FTZ R31, R31, -UR16 ;  /* 0x800000101f1f7e21 */ /* 0x000fe20008010000 */
[--C-:B0-----:R-:W-:Y:S01]  /*7b50*/  PRMT R9, RZ, 0x5410, R70.reuse ;  /* 0x00005410ff097816 */ /* 0x101fe20000000046 */
        /* <DEDUP_REMOVED lines=25> */
.L_x_186:
        /* <DEDUP_REMOVED lines=18> */
.L_x_188:
[----:B------:R-:W-:Y:S05]  /*7e10*/  BSYNC B0 ;  /* 0x0000000000007941 */ /* 0x000fea0003800000 */
.L_x_187:
        /* <DEDUP_REMOVED lines=27> */
.L_x_189:
        /* <DEDUP_REMOVED lines=18> */
.L_x_191:
[----:B------:R-:W-:Y:S05]  /*80f0*/  BSYNC B0 ;  /* 0x0000000000007941 */ /* 0x000fea0003800000 */
.L_x_190:
        /* <DEDUP_REMOVED lines=27> */
.L_x_192:
        /* <DEDUP_REMOVED lines=18> */
.L_x_194:
[----:B------:R-:W-:Y:S05]  /*83d0*/  BSYNC B0 ;  /* 0x0000000000007941 */ /* 0x000fea0003800000 */
.L_x_193:
        /* <DEDUP_REMOVED lines=28> */
.L_x_195:
        /* <DEDUP_REMOVED lines=18> */
.L_x_197:
[----:B------:R-:W-:Y:S05]  /*86c0*/  BSYNC B0 ;  /* 0x0000000000007941 */ /* 0x000fea0003800000 */
.L_x_196:
        /* <DEDUP_REMOVED lines=28> */
.L_x_198:
[----:B------:R-:W-:Y:S01]  /*8890*/  ISETP.GE.U32.AND P0, PT, R29, c[0x0][0x1e0], PT ;  /* 0x000078001d007a0c */ /* 0x000fe20003f06070 */
[----:B------:R-:W-:Y:S01]  /*88a0*/  BSSY B0, `(.L_x_199) ;  /* 0x0000016000007945 */ /* 0x000fe20003800000 */
[--C-:B------:R-:W-:Y:S02]  /*88b0*/  PRMT R14, RZ, 0x5410, R6.reuse ;  /* 0x00005410ff0e7816 */ /* 0x100fe40000000006 */
[----:B------:R-:W-:Y:S02]  /*88c0*/  ISETP.GE.AND.EX P0, PT, R30, c[0x0][0x1e4], PT, P0 ;  /* 0x000079001e007a0c */ /* 0x000fe40003f06300 */
[----:B------:R-:W-:Y:S02]  /*88d0*/  PRMT R15, RZ, 0x7610, R6 ;  /* 0x00007610ff0f7816 */ /* 0x000fe40000000006 */
[----:B------:R-:W-:-:S13]  /*88e0*/  ISETP.LT.U32.AND P0, PT, R3, 0x80, !P0 ;  /* 0x000000800300780c */ /* 0x000fda0004701070 */
[----:B------:R-:W-:Y:S05]  /*88f0*/  @!P0 BRA `(.L_x_200) ;  /* 0x0000010000008947 */ /* 0x000fea0003800000 */
[----:B------:R-:W-:Y:S01]  /*8900*/  MOV R10, R20 ;  /* 0x00000014000a7202 */ /* 0x000fe20000000f00 */
[----:B------:R-:W-:Y:S01]  /*8910*/  IMAD R6, R119, c[0x0][0x1d8], RZ ;  /* 0x0000760077067a24 */ /* 0x000fe200078e02ff */
[----:B0-----:R-:W-:-:S03]  /*8920*/  MOV R11, R23 ;  /* 0x00000017000b7202 */ /* 0x001fc60000000f00 */
[C---:B------:R-:W-:Y:S02]  /*8930*/  IMAD R13, R81.reuse, c[0x0][0x1dc], R6 ;  /* 0x00007700510d7a24 */ /* 0x040fe400078e0206 */
[----:B------:R-:W-:-:S04]  /*8940*/  IMAD.WIDE.U32 R10, R81, c[0x0][0x1d8], R10 ;  /* 0x00007600510a7a25 */ /* 0x000fc800078e000a */
[----:B-1----:R-:W-:Y:S01]  /*8950*/  FFMA.FTZ R6, R33, UR4, R32 ;  /* 0x0000000421067c23 */ /* 0x002fe20008010020 */
[----:B------:R-:W-:Y:S02]  /*8960*/  IADD3 R13, R11, R13, RZ ;  /* 0x0000000d0b0d7210 */ /* 0x000fe40007ffe0ff */
[----:B------:R-:W-:Y:S01]  /*8970*/  LEA R12, P0, R10, c[0x0][0x160], 0x1 ;  /* 0x000058000a0c7a11 */ /* 0x000fe200078008ff */
[----:B------:R-:W-:-:S03]  /*8980*/  FFMA.FTZ R6, R5, R24, -R6 ;  /* 0x0000001805067223 */ /* 0x000fc60000010806 */
[----:B------:R-:W-:Y:S01]  /*8990*/  LEA.HI.X R13, R10, c[0x0][0x164], R13, 0x1, P0 ;  /* 0x000059000a0d7a11 */ /* 0x000fe200000f0c0d */
[----:B------:R-:W-:Y:S02]  /*89a0*/  FFMA.FTZ R10, R28, UR4, R32 ;  /* 0x000000041c0a7c23 */ /* 0x000fe40008010020 */
[----:B------:R-:W-:Y:S02]  /*89b0*/  FMUL.FTZ R6, R6, UR11 ;  /* 0x0000000b06067c20 */ /* 0x000fe40008410000 */
[----:B------:R-:W-:-:S04]  /*89c0*/  FFMA.FTZ R5, R66, R25, -R10 ;  /* 0x0000001942057223 */ /* 0x000fc8000001080a */
[----:B------:R-:W-:-:S05]  /*89d0*/  FMUL.FTZ R5, R5, UR11 ;  /* 0x0000000b05057c20 */ /* 0x000fca0008410000 */
[----:B------:R-:W-:-:S05]  /*89e0*/  F2FP.BF16.PACK_AB R5, R5, R6 ;  /* 0x000000060505723e */ /* 0x000fca00000010ff */
[----:B------:R0:W-:Y:S02]  /*89f0*/  STG.E [R12.64], R5 ;  /* 0x000000050c007986 */ /* 0x0001e4000c10190e */
.L_x_200:
[----:B------:R-:W-:Y:S05]  /*8a00*/  BSYNC B0 ;  /* 0x0000000000007941 */ /* 0x000fea0003800000 */
.L_x_199:
[----:B------:R-:W-:Y:S01]  /*8a10*/  FADD.FTZ R14, R14, -UR16 ;  /* 0x800000100e0e7e21 */ /* 0x000fe20008010000 */
[----:B------:R-:W-:Y:S01]  /*8a20*/  IADD3 R28, R9, 0x1a0, RZ ;  /* 0x000001a0091c7810 */ /* 0x000fe20007ffe0ff */
[----:B------:R-:W-:Y:S01]  /*8a30*/  FADD.FTZ R15, R15, -UR16 ;  /* 0x800000100f0f7e21 */ /* 0x000fe20008010000 */
[--C-:B0-----:R-:W-:Y:S01]  /*8a40*/  PRMT R5, RZ, 0x5410, R65.reuse ;  /* 0x00005410ff057816 */ /* 0x101fe20000000041 */
[----:B------:R-:W-:Y:S01]  /*8a50*/  FMUL.FTZ R31, R14, UR11 ;  /* 0x0000000b0e1f7c20 */ /* 0x000fe20008410000 */
[----:B------:R-:W-:Y:S01]  /*8a60*/  PRMT R12, RZ, 0x7610, R65 ;  /* 0x00007610ff0c7816 */ /* 0x000fe20000000041 */
[----:B------:R-:W-:Y:S01]  /*8a70*/  FMUL.FTZ R18, R15, UR11 ;  /* 0x0000000b0f127c20 */ /* 0x000fe20008410000 */
[----:B------:R-:W-:Y:S01]  /*8a80*/  SHF.R.S32.HI R30, RZ, 0x1f, R28 ;  /* 0x0000001fff1e7819 */ /* 0x000fe2000001141c */
        /* <DEDUP_REMOVED lines=19> */
.L_x_201:
        /* <DEDUP_REMOVED lines=23> */
.L_x_203:
[----:B------:R-:W-:Y:S05]  /*8d30*/  BSYNC B0 ;  /* 0x0000000000007941 */ /* 0x000fea0003800000 */
.L_x_202:
        /* <DEDUP_REMOVED lines=27> */
.L_x_204:
        /* <DEDUP_REMOVED lines=9> */
[----:B------:R-:W-:Y:S01]  /*8f80*/  MOV R11, R23 ;  /* 0x00000017000b7202 */ /* 0x000fe20000000f00 */
[----:B-1----:R-:W-:Y:S02]  /*8f90*/  FFMA.FTZ R8, R19, UR4, R32 ;  /* 0x0000000413087c23 */ /* 0x002fe40008010020 */
[C---:B------:R-:W-:Y:S02]  /*8fa0*/  IMAD R7, R95.reuse, c[0x0][0x1dc], R6 ;  /* 0x000077005f077a24 */ /* 0x040fe400078e0206 */
[----:B------:R-:W-:-:S04]  /*8fb0*/  IMAD.WIDE.U32 R10, R95, c[0x0][0x1d8], R10 ;  /* 0x000076005f0a7a25 */ /* 0x000fc800078e000a */
[----:B------:R-:W-:Y:S01]  /*8fc0*/  FFMA.FTZ R8, R5, R24, -R8 ;  /* 0x0000001805087223 */ /* 0x000fe20000010808 */
[----:B------:R-:W-:Y:S02]  /*8fd0*/  IADD3 R7, R11, R7, RZ ;  /* 0x000000070b077210 */ /* 0x000fe40007ffe0ff */
[----:B------:R-:W-:Y:S01]  /*8fe0*/  LEA R6, P0, R10, c[0x0][0x160], 0x1 ;  /* 0x000058000a067a11 */ /* 0x000fe200078008ff */
[----:B------:R-:W-:-:S03]  /*8ff0*/  FMUL.FTZ R8, R8, UR11 ;  /* 0x0000000b08087c20 */ /* 0x000fc60008410000 */
[----:B------:R-:W-:Y:S01]  /*9000*/  LEA.HI.X R7, R10, c[0x0][0x164], R7, 0x1, P0 ;  /* 0x000059000a077a11 */ /* 0x000fe200000f0c07 */
[----:B------:R-:W-:-:S04]  /*9010*/  FFMA.FTZ R10, R18, UR4, R32 ;  /* 0x00000004120a7c23 */ /* 0x000fc80008010020 */
[----:B------:R-:W-:-:S04]  /*9020*/  FFMA.FTZ R5, R64, R25, -R10 ;  /* 0x0000001940057223 */ /* 0x000fc8000001080a */
[----:B------:R-:W-:-:S05]  /*9030*/  FMUL.FTZ R5, R5, UR11 ;  /* 0x0000000b05057c20 */ /* 0x000fca0008410000 */
[----:B------:R-:W-:-:S05]  /*9040*/  F2FP.BF16.PACK_AB R5, R5, R8 ;  /* 0x000000080505723e */ /* 0x000fca00000010ff */
[----:B------:R0:W-:Y:S02]  /*9050*/  STG.E [R6.64], R5 ;  /* 0x0000000506007986 */ /* 0x0001e4000c10190e */
.L_x_206:
[----:B------:R-:W-:Y:S05]  /*9060*/  BSYNC B0 ;  /* 0x0000000000007941 */ /* 0x000fea0003800000 */
.L_x_205:
        /* <DEDUP_REMOVED lines=27> */
.L_x_207:
[----:B------:R-:W-:Y:S01]  /*9220*/  ISETP.GE.U32.AND P0, PT, R16, c[0x0][0x1e0], PT ;  /* 0x0000780010007a0c */ /* 0x000fe20003f06070 */
[----:B------:R-:W-:Y:S03]  /*9230*/  BSSY B0, `(.L_x_208) ;  /* 0x0000013000007945 */ /* 0x000fe60003800000 */
[----:B------:R-:W-:-:S04]  /*9240*/  ISETP.GE.AND.EX P0, PT, R17, c[0x0][0x1e4], PT, P0 ;  /* 0x0000790011007a0c */ /* 0x000fc80003f06300 */
[----:B------:R-:W-:-:S13]  /*9250*/  ISETP.LT.U32.AND P0, PT, R3, 0x80, !P0 ;  /* 0x000000800300780c */ /* 0x000fda0004701070 */
[----:B------:R-:W-:Y:S05]  /*9260*/  @!P0 BRA `(.L_x_209) ;  /* 0x000000f000008947 */ /* 0x000fea0003800000 */
[----:B------:R-:W-:Y:S01]  /*9270*/  MOV R21, R23 ;  /* 0x0000001700157202 */ /* 0x000fe20000000f00 */
[--C-:B-1----:R-:W-:Y:S02]  /*9280*/  FFMA.FTZ R9, R15, UR4, R32.reuse ;  /* 0x000000040f097c23 */ /* 0x102fe40008010020 */
[----:B------:R-:W-:Y:S02]  /*9290*/  IMAD R7, R116, c[0x0][0x1d8], RZ ;  /* 0x0000760074077a24 */ /* 0x000fe400078e02ff */
[----:B------:R-:W-:Y:S02]  /*92a0*/  FFMA.FTZ R32, R14, UR4, R32 ;  /* 0x000000040e207c23 */ /* 0x000fe40008010020 */
[----:B------:R-:W-:-:S04]  /*92b0*/  IMAD.WIDE.U32 R20, R94, c[0x0][0x1d8], R20 ;  /* 0x000076005e147a25 */ /* 0x000fc800078e0014 */
[----:B------:R-:W-:Y:S01]  /*92c0*/  IMAD R7, R94, c[0x0][0x1dc], R7 ;  /* 0x000077005e077a24 */ /* 0x000fe200078e0207 */
[----:B------:R-:W-:Y:S01]  /*92d0*/  LEA R6, P0, R20, c[0x0][0x160], 0x1 ;  /* 0x0000580014067a11 */ /* 0x000fe200078008ff */
[----:B------:R-:W-:Y:S02]  /*92e0*/  FFMA.FTZ R9, R5, R24, -R9 ;  /* 0x0000001805097223 */ /* 0x000fe40000010809 */
[----:B------:R-:W-:Y:S01]  /*92f0*/  FFMA.FTZ R32, R8, R25, -R32 ;  /* 0x0000001908207223 */ /* 0x000fe20000010820 */
[----:B------:R-:W-:Y:S01]  /*9300*/  IADD3 R7, R21, R7, RZ ;  /* 0x0000000715077210 */ /* 0x000fe20007ffe0ff */
[----:B------:R-:W-:Y:S02]  /*9310*/  FMUL.FTZ R5, R9, UR11 ;  /* 0x0000000b09057c20 */ /* 0x000fe40008410000 */
[----:B------:R-:W-:Y:S01]  /*9320*/  FMUL.FTZ R32, R32, UR11 ;  /* 0x0000000b20207c20 */ /* 0x000fe20008410000 */
[----:B------:R-:W-:-:S04]  /*9330*/  LEA.HI.X R7, R20, c[0x0][0x164], R7, 0x1, P0 ;  /* 0x0000590014077a11 */ /* 0x000fc800000f0c07 */
[----:B------:R-:W-:-:S05]  /*9340*/  F2FP.BF16.PACK_AB R5, R32, R5 ;  /* 0x000000052005723e */ /* 0x000fca00000010ff */
[----:B------:R0:W-:Y:S02]  /*9350*/  STG.E [R6.64], R5 ;  /* 0x0000000506007986 */ /* 0x0001e4000c10190e */
.L_x_209:
[----:B------:R-:W-:Y:S05]  /*9360*/  BSYNC B0 ;  /* 0x0000000000007941 */ /* 0x000fea0003800000 */
.L_x_208:
[----:B------:R-:W-:Y:S02]  /*9370*/  IADD3 R4, R4, c[0x0][0x10], RZ ;  /* 0x0000040004047a10 */ /* 0x000fe40007ffe0ff */
[----:B------:R-:W-:Y:S02]  /*9380*/  IADD3 R82, R82, 0x1, RZ ;  /* 0x0000000152527810 */ /* 0x000fe40007ffe0ff */
[----:B------:R-:W-:-:S13]  /*9390*/  ISETP.GE.AND P0, PT, R4, UR6, PT ;  /* 0x0000000604007c0c */ /* 0x000fda000bf06270 */
[----:B------:R-:W-:Y:S01]  /*93a0*/  @P0 CALL.REL.NOINC `(.L_x_129) ;  /* 0x0000001000000944 */ /* 0x000fe20003c00000 */
[----:B------:R-:W-:Y:S05]  /*93b0*/  BRA `(.L_x_210) ;  /* 0xffff72c000007947 */ /* 0x000fea000383ffff */
.L_x_129:
[----:B012---:R-:W-:Y:S01]  /*93c0*/  MOV R6, c[0x0][0xc] ;  /* 0x0000030000067a02 */ /* 0x007fe20000000f00 */
[----:B------:R-:W-:Y:S01]  /*93d0*/  HFMA2.MMA R27, -RZ, RZ, 0, 2.384185791015625e-07 ;  /* 0x00000004ff1b7435 */ /* 0x000fe200000001ff */
[----:B------:R-:W-:Y:S01]  /*93e0*/  ISETP.NE.AND P2, PT, R3, RZ, PT ;  /* 0x000000ff0300720c */ /* 0x000fe20003f45270 */
[----:B------:R-:W-:Y:S01]  /*93f0*/  BSSY B0, `(.L_x_211) ;  /* 0x0000013000007945 */ /* 0x000fe20003800000 */
[----:B------:R-:W-:Y:S02]  /*9400*/  IADD3 R7, R6, -0x1, RZ ;  /* 0xffffffff06077810 */ /* 0x000fe40007ffe0ff */
[----:B------:R-:W-:Y:S02]  /*9410*/  MOV R4, c[0x0][0x10] ;  /* 0x0000040000047a02 */ /* 0x000fe40000000f00 */
[----:B------:R-:W-:Y:S02]  /*9420*/  ISETP.NE.AND P0, PT, R2, R7, PT ;  /* 0x000000070200720c */ /* 0x000fe40003f05270 */
[----:B------:R-:W-:-:S02]  /*9430*/  ISETP.NE.AND P1, PT, R6, 0x1, PT ;  /* 0x000000010600780c */ /* 0x000fc40003f25270 */
[C---:B------:R-:W-:Y:S02]  /*9440*/  SHF.L.U32 R2, R4.reuse, 0x1, RZ ;  /* 0x0000000104027819 */ /* 0x040fe400000006ff */
[----:B------:R-:W-:Y:S02]  /*9450*/  IADD3 R5, R4, -0x1, RZ ;  /* 0xffffffff04057810 */ /* 0x000fe40007ffe0ff */
[----:B------:R-:W-:Y:S02]  /*9460*/  SEL R2, R2, RZ, P1 ;  /* 0x000000ff02027207 */ /* 0x000fe40000800000 */
[----:B------:R-:W-:-:S03]  /*9470*/  ISETP.NE.OR P0, PT, R0, R5, P0 ;  /* 0x000000050000720c */ /* 0x000fc60000705670 */
[----:B------:R-:W-:Y:S01]  /*9480*/  IMAD.WIDE.U32 R4, R2, R27, c[0x0][0x1a8] ;  /* 0x00006a0002047625 */ /* 0x000fe200078e001b */
[----:B------:R-:W-:Y:S05]  /*9490*/  @P2 BRA `(.L_x_212) ;  /* 0x0000008000002947 */ /* 0x000fea0003800000 */
[----:B------:R-:W-:Y:S06]  /*94a0*/  MEMBAR.ALL.GPU ;  /* 0x0000000000007992 */ /* 0x000fec000000a000 */
[----:B------:R-:W0:Y:S01]  /*94b0*/  S2R R0, SR_LANEID ;  /* 0x0000000000007919 */ /* 0x000e220000000000 */
[----:B------:R-:W-:Y:S01]  /*94c0*/  VOTEU.ANY UR4, UPT, PT ;  /* 0x0000000000047886 */ /* 0x000fe200038e0100 */
[----:B------:R-:W-:-:S00]  /*94d0*/  ERRBAR ;  /* 0x00000000000079ab */ /* 0x000fc00000000000 */
[----:B------:R-:W-:Y:S01]  /*94e0*/  UFLO.U32 UR5, UR4 ;  /* 0x00000004000572bd */ /* 0x000fe200080e0000 */
[----:B------:R-:W1:Y:S05]  /*94f0*/  POPC R7, UR4 ;  /* 0x0000000400077d09 */ /* 0x000e6a0008000000 */
[----:B0-----:R-:W-:-:S13]  /*9500*/  ISETP.EQ.U32.AND P1, PT, R0, UR5, PT ;  /* 0x0000000500007c0c */ /* 0x001fda000bf22070 */
[----:B-1----:R0:W-:Y:S02]  /*9510*/  @P1 RED.E.ADD.S32.STRONG.GPU [R4.64], R7 ;  /* 0x000000070400198e */ /* 0x0021e4000c10e38e */
.L_x_212:
[----:B------:R-:W-:Y:S05]  /*9520*/  BSYNC B0 ;  /* 0x0000000000007941 */ /* 0x000fea0003800000 */
.L_x_211:
[----:B------:R-:W-:Y:S05]  /*9530*/  @P0 EXIT ;  /* 0x000000000000094d */ /* 0x000fea0003800000 */
[----:B------:R-:W-:Y:S05]  /*9540*/  @P2 BRA `(.L_x_213) ;  /* 0x0000008000002947 */ /* 0x000fea0003800000 */
[----:B------:R-:W-:-:S05]  /*9550*/  IMAD R0, R6, c[0x0][0x10], RZ ;  /* 0x0000040006007a24 */ /* 0x000fca00078e02ff */
[----:B------:R-:W-:-:S13]  /*9560*/  ISETP.NE.AND P0, PT, R0, -0x1, PT ;  /* 0xffffffff0000780c */ /* 0x000fda0003f05270 */
[----:B------:R-:W-:Y:S05]  /*9570*/  @!P0 BRA `(.L_x_213) ;  /* 0x0000005000008947 */ /* 0x000fea0003800000 */
.L_x_214:
[----:B0-----:R-:W2:Y:S01]  /*9580*/  LDG.E.STRONG.GPU R7, [R4.64] ;  /* 0x0000000e04077981 */ /* 0x001ea2000c1ef900 */
[----:B------:R-:W-:Y:S01]  /*9590*/  YIELD ;  /* 0x0000000000007946 */ /* 0x000fe20003800000 */
[----:B--2---:R-:W-:Y:S01]  /*95a0*/  ISETP.NE.AND P0, PT, R7, R0, PT ;  /* 0x000000000700720c */ /* 0x004fe20003f05270 */
[----:B------:R-:W-:-:S12]  /*95b0*/  CCTL.IVALL ;  /* 0x00000000ff00798f */ /* 0x000fd80002000000 */
[----:B------:R-:W-:Y:S05]  /*95c0*/  @P0 BRA `(.L_x_214) ;  /* 0xffffffb000000947 */ /* 0x000fea000383ffff */
.L_x_213:
[----:B------:R-:W-:Y:S02]  /*95d0*/  WARPSYNC 0xffffffff ;  /* 0xffffffff00007948 */ /* 0x000fe40003800000 */
[----:B------:R-:W-:Y:S01]  /*95e0*/  MOV R21, c[0x0][0x1dc] ;  /* 0x0000770000157a02 */ /* 0x000fe20000000f00 */
[----:B------:R-:W-:Y:S03]  /*95f0*/  BAR.SYNC.DEFER_BLOCKING 0x0 ;  /* 0x0000000000007b1d */ /* 0x000fe60000010000 */
[----:B------:R-:W-:-:S04]  /*9600*/  LEA.HI R0, P0, R21, c[0x0][0x1d8], RZ, 0x1 ;  /* 0x0000760015007a11 */ /* 0x000fc800078108ff */
[----:B0-----:R-:W-:-:S04]  /*9610*/  IADD3.X R5, RZ, c[0x0][0x1dc], RZ, P0, !PT ;  /* 0x00007700ff057a10 */ /* 0x001fc800007fe4ff */
        /* <DEDUP_REMOVED lines=20> */
.L_x_215:
[----:B------:R-:W-:-:S04]  /*9760*/  LEA R8, P0, R3, c[0x0][0x1b8], 0x2 ;  /* 0x00006e0003087a11 */ /* 0x000fc800078010ff */
[----:B------:R-:W-:Y:S02]  /*9770*/  LEA.HI.X R9, R3, c[0x0][0x1bc], R20, 0x2, P0 ;  /* 0x00006f0003097a11 */ /* 0x000fe400000f1414 */
[-C--:B------:R-:W-:Y:S02]  /*9780*/  LEA R10, P0, R22, R8.reuse, 0x2 ;  /* 0x00000008160a7211 */ /* 0x080fe400078010ff */
[-C--:B------:R-:W-:Y:S01]  /*9790*/  LEA R14, P1, R24, R8.reuse, 0x2 ;  /* 0x00000008180e7211 */ /* 0x080fe200078210ff */
[----:B0-----:R-:W2:Y:S01]  /*97a0*/  LDG.E R16, [R8.64] ;  /* 0x0000000e08107981 */ /* 0x001ea2000c1e1900 */
        /* <DEDUP_REMOVED lines=18> */
.L_x_216:
        /* <DEDUP_REMOVED lines=11> */
.L_x_3227:


//--------------------- .text._Z35group_norm_nhwc_bwd_one_pass_kernelI11Bf16IOBf16WLi64ELi8ELi128EEv26Group_norm_nhwc_bwd_params --------------------------
	.section	.text._Z35group_norm_nhwc_bwd_one_pass_kernelI11Bf16IOBf16WLi64ELi8ELi128EEv26Group_norm_nhwc_bwd_params,"ax",@progbits
	.sectioninfo	@"SHI_REGISTERS=48"
	.align	128
        .global         _Z35group_norm_nhwc_bwd_one_pass_kernelI11Bf16IOBf16WLi64ELi8ELi128EEv26Group_norm_nhwc_bwd_params
        .type           _Z35group_norm_nhwc_bwd_one_pass_kernelI11Bf16IOBf16WLi64ELi8ELi128EEv26Group_norm_nhwc_bwd_params,@function
        .size           _Z35group_norm_nhwc_bwd_one_pass_kernelI11Bf16IOBf16WLi64ELi8ELi128EEv26Group_norm_nhwc_bwd_params,(.L_x_3228 - _Z35group_norm_nhwc_bwd_one_pass_kernelI11Bf16IOBf16WLi64ELi8ELi128EEv26Group_norm_nhwc_bwd_params)
        .other          _Z35group_norm_nhwc_bwd_one_pass_kernelI11Bf16IOBf16WLi64ELi8ELi128EEv26Group_norm_nhwc_bwd_params,@"STO_CUDA_ENTRY STV_DEFAULT"
_Z35group_norm_nhwc_bwd_one_pass_kernelI11Bf16IOBf16WLi64ELi8ELi128EEv26Group_norm_nhwc_bwd_params:
.text._Z35group_norm_nhwc_bwd_one_pass_kernelI11Bf16IOBf16WLi64ELi8ELi128EEv26Group_norm_nhwc_bwd_params:
        /* <DEDUP_REMOVED lines=19> */
[C---:B------:R-:W-:Y:S01]  /*0130*/  IMAD R0, R25.reuse, c[0x0][0x1fc], R0 ;  /* 0x00007f0019007a24 */ /* 0x040fe200078e0200 */
        /* <DEDUP_REMOVED lines=13> */
[----:B------:R-:W-:Y:S01]  /*0210*/  LOP3.LUT R4, R6, 0x6, RZ, 0xc0, !PT ;  /* 0x0000000606047812 */ /* 0x000fe200078ec0ff */
[----:B------:R-:W-:Y:S01]  /*0220*/  UIADD3.X UR8, URZ, UR8, URZ, UP0, !UPT ;  /* 0x000000083f087290 */ /* 0x000fe200087fe43f */
[----:B------:R-:W-:Y:S01]  /*0230*/  IMAD R36, R25, c[0x0][0x10], R24 ;  /* 0x0000040019247a24 */ /* 0x000fe200078e0218 */
[----:B------:R-:W-:Y:S01]  /*0240*/  USHF.R.S32.HI UR9, URZ, 0x1, UR9 ;  /* 0x000000013f097899 */ /* 0x000fe20008011409 */
[----:B------:R-:W-:Y:S01]  /*0250*/  ISETP.LT.U32.AND P1, PT, R37, 0x80, !P1 ;  /* 0x000000802500780c */ /* 0x000fe20004f21070 */
[----:B------:R-:W-:Y:S01]  /*0260*/  USHF.R.S64 UR10, UR10, 0x1, UR8 ;  /* 0x000000010a0a7899 */ /* 0x000fe20008001008 */
[----:B------:R-:W-:Y:S01]  /*0270*/  MOV R34, R24 ;  /* 0x0000001800227202 */ /* 0x000fe20000000f00 */
[----:B------:R-:W-:Y:S01]  /*0280*/  USHF.R.S32.HI UR8, URZ, 0x1, UR8 ;  /* 0x000000013f087899 */ /* 0x000fe20008011408 */
[----:B------:R-:W-:Y:S01]  /*0290*/  SHF.R.S32.HI R5, RZ, 0x5, R5 ;  /* 0x00000005ff057819 */ /* 0x000fe20000011405 */
[----:B------:R-:W-:Y:S01]  /*02a0*/  USHF.L.U64.HI UR9, UR11, 0x2, UR9 ;  /* 0x000000020b097899 */ /* 0x000fe20008010209 */
[----:B------:R-:W-:Y:S01]  /*02b0*/  SHF.R.S32.HI R6, RZ, 0x1f, R3 ;  /* 0x0000001fff067819 */ /* 0x000fe20000011403 */
[----:B------:R-:W-:-:S02]  /*02c0*/  USHF.L.U64.HI UR8, UR10, 0x2, UR8 ;  /* 0x000000020a087899 */ /* 0x000fc40008010208 */
[----:B0-----:R-:W-:Y:S02]  /*02d0*/  ULDC.U8 UR16, c[0x0][0x1f4] ;  /* 0x00007d0000107ab9 */ /* 0x001fe40000000000 */
.L_x_242:
[----:B------:R-:W-:-:S04]  /*02e0*/  IABS R13, c[0x0][0x1f0] ;  /* 0x00007c00000d7a13 */ /* 0x000fc80000000000 */
[----:B0-----:R-:W0:Y:S08]  /*02f0*/  I2F.RP R10, R13 ;  /* 0x0000000d000a7306 */ /* 0x001e300000209400 */
        /* <DEDUP_REMOVED lines=8> */
[----:B------:R-:W-:-:S05]  /*0380*/  MOV R11, 0x8 ;  /* 0x00000008000b7802 */ /* 0x000fca0000000f00 */
[----:B------:R-:W-:-:S04]  /*0390*/  IMAD.WIDE R10, R34, R11, c[0x0][0x198] ;  /* 0x00006600220a7625 */ /* 0x000fc800078e020b */
[----:B------:R-:W-:Y:S02]  /*03a0*/  IMAD.HI.U32 R9, R9, R12, RZ ;  /* 0x0000000c09097227 */ /* 0x000fe400078e00ff */
[----:B------:R-:W2:Y:S03]  /*03b0*/  LDG.E.64 R10, [R10.64] ;  /* 0x0000000c0a0a7981 */ /* 0x000ea6000c1e1b00 */
[----:B------:R-:W-:-:S05]  /*03c0*/  IADD3 R8, -R9, RZ, RZ ;  /* 0x000000ff09087210 */ /* 0x000fca0007ffe1ff */
[----:B------:R-:W-:-:S05]  /*03d0*/  IMAD R8, R13, R8, R12 ;  /* 0x000000080d087224 */ /* 0x000fca00078e020c */
[----:B------:R-:W-:Y:S02]  /*03e0*/  ISETP.GT.U32.AND P2, PT, R13, R8, PT ;  /* 0x000000080d00720c */ /* 0x000fe40003f44070 */
[----:B------:R-:W-:-:S11]  /*03f0*/  LOP3.LUT R12, R34, c[0x0][0x1f0], RZ, 0x3c, !PT ;  /* 0x00007c00220c7a12 */ /* 0x000fd600078e3cff */
[----:B------:R-:W-:-:S04]  /*0400*/  @!P2 IADD3 R8, R8, -R13, RZ ;  /* 0x8000000d0808a210 */ /* 0x000fc80007ffe0ff */
[----:B------:R-:W-:Y:S02]  /*0410*/  ISETP.GE.U32.AND P0, PT, R8, R13, PT ;  /* 0x0000000d0800720c */ /* 0x000fe40003f06070 */
[----:B------:R-:W-:Y:S02]  /*0420*/  ISETP.GE.AND P4, PT, R12, RZ, PT ;  /* 0x000000ff0c00720c */ /* 0x000fe40003f86270 */
[----:B------:R-:W-:Y:S02]  /*0430*/  ISETP.GE.AND P3, PT, R34, RZ, PT ;  /* 0x000000ff2200720c */ /* 0x000fe40003f66270 */
[----:B------:R-:W-:Y:S02]  /*0440*/  @!P2 IADD3 R9, R9, 0x1, RZ ;  /* 0x000000010909a810 */ /* 0x000fe40007ffe0ff */
[----:B------:R-:W-:Y:S02]  /*0450*/  ISETP.GT.U32.AND P2, PT, R13, R8, PT ;  /* 0x000000080d00720c */ /* 0x000fe40003f44070 */
[----:B------:R-:W-:-:S02]  /*0460*/  SHF.R.U32.HI R12, RZ, 0x2, R37 ;  /* 0x00000002ff0c7819 */ /* 0x000fc40000011625 */
[----:B------:R-:W-:Y:S02]  /*0470*/  IADD3 R13, R8, -R13, RZ ;  /* 0x8000000d080d7210 */ /* 0x000fe40007ffe0ff */
[----:B------:R-:W-:Y:S02]  /*0480*/  @P0 IADD3 R9, R9, 0x1, RZ ;  /* 0x0000000109090810 */ /* 0x000fe40007ffe0ff */
[----:B------:R-:W-:Y:S01]  /*0490*/  SEL R8, R13, R8, !P2 ;  /* 0x000000080d087207 */ /* 0x000fe20005000000 */
[----:B------:R-:W-:Y:S01]  /*04a0*/  IMAD R13, R25, c[0x0][0x1fc], R12 ;  /* 0x00007f00190d7a24 */ /* 0x000fe200078e020c */
[----:B------:R-:W-:Y:S02]  /*04b0*/  MOV R12, R9 ;  /* 0x00000009000c7202 */ /* 0x000fe40000000f00 */
[----:B------:R-:W-:Y:S02]  /*04c0*/  ISETP.NE.AND P0, PT, RZ, c[0x0][0x1f0], PT ;  /* 0x00007c00ff007a0c */ /* 0x000fe40003f05270 */
[----:B------:R-:W-:-:S02]  /*04d0*/  LOP3.LUT R9, RZ, c[0x0][0x1f0], RZ, 0x33, !PT ;  /* 0x00007c00ff097a12 */ /* 0x000fc400078e33ff */
[----:B------:R-:W-:Y:S02]  /*04e0*/  @!P4 IADD3 R12, -R12, RZ, RZ ;  /* 0x000000ff0c0cc210 */ /* 0x000fe40007ffe1ff */
[----:B------:R-:W-:Y:S02]  /*04f0*/  @!P3 IADD3 R8, -R8, RZ, RZ ;  /* 0x000000ff0808b210 */ /* 0x000fe40007ffe1ff */
[----:B------:R-:W-:Y:S02]  /*0500*/  IADD3 R13, R13, 0x20, RZ ;  /* 0x000000200d0d7810 */ /* 0x000fe40007ffe0ff */
[C---:B------:R-:W-:Y:S02]  /*0510*/  SEL R43, R9.reuse, R12, !P0 ;  /* 0x0000000c092b7207 */ /* 0x040fe40004000000 */
[----:B------:R-:W-:Y:S02]  /*0520*/  SEL R38, R9, R8, !P0 ;  /* 0x0000000809267207 */ /* 0x000fe40004000000 */
[----:B------:R-:W-:-:S02]  /*0530*/  ISETP.GE.U32.AND P0, PT, R13, c[0x0][0x1e0], PT ;  /* 0x000078000d007a0c */ /* 0x000fc40003f06070 */
[----:B------:R-:W-:Y:S02]  /*0540*/  SHF.R.S32.HI R13, RZ, 0x1f, R13 ;  /* 0x0000001fff0d7819 */ /* 0x000fe4000001140d */
[----:B------:R-:W-:Y:S02]  /*0550*/  SHF.R.S32.HI R12, RZ, 0x1f, R43 ;  /* 0x0000001fff0c7819 */ /* 0x000fe4000001142b */
[----:B------:R-:W-:Y:S02]  /*0560*/  LEA R8, R38, R4, 0x3 ;  /* 0x0000000426087211 */ /* 0x000fe400078e18ff */
[----:B------:R-:W-:Y:S01]  /*0570*/  ISETP.GE.AND.EX P0, PT, R13, c[0x0][0x1e4], PT, P0 ;  /* 0x000079000d007a0c */ /* 0x000fe20003f06300 */
[----:B------:R-:W-:Y:S01]  /*0580*/  IMAD R12, R12, c[0x0][0x1e8], RZ ;  /* 0x00007a000c0c7a24 */ /* 0x000fe200078e02ff */
[----:B------:R-:W-:Y:S02]  /*0590*/  SHF.R.S32.HI R9, RZ, 0x1f, R8 ;  /* 0x0000001fff097819 */ /* 0x000fe40000011408 */
[----:B------:R-:W-:Y:S01]  /*05a0*/  ISETP.LT.U32.AND P0, PT, R37, 0x80, !P0 ;  /* 0x000000802500780c */ /* 0x000fe20004701070 */
[----:B------:R-:W-:-:S02]  /*05b0*/  IMAD R45, R43, c[0x0][0x1ec], R12 ;  /* 0x00007b002b2d7a24 */ /* 0x000fc400078e020c */
[----:B------:R-:W-:-:S04]  /*05c0*/  IMAD.WIDE.U32 R42, R43, c[0x0][0x1e8], R8 ;  /* 0x00007a002b2a7a25 */ /* 0x000fc800078e0008 */
[----:B------:R-:W-:Y:S01]  /*05d0*/  @P1 IMAD R13, R2, c[0x0][0x1d8], RZ ;  /* 0x00007600020d1a24 */ /* 0x000fe200078e02ff */
[----:B------:R-:W-:Y:S02]  /*05e0*/  IADD3 R45, R43, R45, RZ ;  /* 0x0000002d2b2d7210 */ /* 0x000fe40007ffe0ff */
[----:B------:R-:W-:Y:S01]  /*05f0*/  @P1 MOV R44, R42 ;  /* 0x0000002a002c1202 */ /* 0x000fe20000000f00 */
[----:B------:R-:W-:Y:S02]  /*0600*/  @P1 IMAD R13, R0, c[0x0][0x1dc], R13 ;  /* 0x00007700000d1a24 */ /* 0x000fe400078e020d */
[----:B------:R-:W-:Y:S02]  /*0610*/  @P0 IMAD R12, R6, c[0x0][0x1d8], RZ ;  /* 0x00007600060c0a24 */ /* 0x000fe400078e02ff */
[----:B------:R-:W-:-:S04]  /*0620*/  @P1 IMAD.WIDE.U32 R14, R0, c[0x0][0x1d8], R44 ;  /* 0x00007600000e1a25 */ /* 0x000fc800078e002c */
[----:B------:R-:W-:Y:S01]  /*0630*/  @P0 IMAD R19, R3, c[0x0][0x1dc], R12 ;  /* 0x0000770003130a24 */ /* 0x000fe200078e020c */
[----:B------:R-:W-:Y:S02]  /*0640*/  @P1 IADD3 R17, R15, R13, RZ ;  /* 0x0000000d0f111210 */ /* 0x000fe40007ffe0ff */
[----:B------:R-:W-:Y:S02]  /*0650*/  @P0 MOV R12, R42 ;  /* 0x0000002a000c0202 */ /* 0x000fe40000000f00 */
[----:B------:R-:W-:Y:S02]  /*0660*/  @P0 MOV R13, R45 ;  /* 0x0000002d000d0202 */ /* 0x000fe40000000f00 */
[----:B------:R-:W-:-:S03]  /*0670*/  @P1 SHF.L.U32 R16, R14, 0x1, RZ ;  /* 0x000000010e101819 */ /* 0x000fc600000006ff */
[----:B------:R-:W-:Y:S01]  /*0680*/  @P0 IMAD.WIDE.U32 R12, R3, c[0x0][0x1d8], R12 ;  /* 0x00007600030c0a25 */ /* 0x000fe200078e000c */
[----:B------:R-:W-:Y:S02]  /*0690*/  @P1 SHF.L.U64.HI R17, R14, 0x1, R17 ;  /* 0x000000010e111819 */ /* 0x000fe40000010211 */
[C---:B------:R-:W-:Y:S02]  /*06a0*/  @P1 IADD3 R18, P2, R16.reuse, c[0x0][0x180], RZ ;  /* 0x0000600010121a10 */ /* 0x040fe40007f5e0ff */
[----:B------:R-:W-:Y:S02]  /*06b0*/  @P0 IADD3 R15, R13, R19, RZ ;  /* 0x000000130d0f0210 */ /* 0x000fe40007ffe0ff */
[----:B------:R-:W-:Y:S02]  /*06c0*/  @P1 IADD3.X R19, R17, c[0x0][0x184], RZ, P2, !PT ;  /* 0x0000610011131a10 */ /* 0x000fe400017fe4ff */
[----:B------:R-:W-:Y:S01]  /*06d0*/  @P1 IADD3 R16, P2, R16, c[0x0][0x178], RZ ;  /* 0x00005e0010101a10 */ /* 0x000fe20007f5e0ff */
[----:B------:R-:W-:-:S03]  /*06e0*/  CS2R R30, SRZ ;  /* 0x00000000001e7805 */ /* 0x000fc6000001ff00 */
[----:B------:R-:W-:-:S05]  /*06f0*/  @P1 IADD3.X R17, R17, c[0x0][0x17c], RZ, P2, !PT ;  /* 0x00005f0011111a10 */ /* 0x000fca00017fe4ff */
[----:B------:R0:W5:Y:S01]  /*0700*/  @P1 LDG.E R31, [R16.64] ;  /* 0x0000000c101f1981 */ /* 0x000162000c1e1900 */
[----:B------:R-:W-:Y:S01]  /*0710*/  CS2R R32, SRZ ;  /* 0x0000000000207805 */ /* 0x000fe2000001ff00 */
[C---:B------:R-:W-:Y:S02]  /*0720*/  @P0 SHF.L.U32 R13, R12.reuse, 0x1, RZ ;  /* 0x000000010c0d0819 */ /* 0x040fe400000006ff */
[----:B------:R-:W-:Y:S02]  /*0730*/  @P0 SHF.L.U64.HI R20, R12, 0x1, R15 ;  /* 0x000000010c140819 */ /* 0x000fe4000001020f */
[C---:B------:R-:W-:Y:S01]  /*0740*/  @P0 IADD3 R14, P3, R13.reuse, c[0x0][0x180], RZ ;  /* 0x000060000d0e0a10 */ /* 0x040fe20007f7e0ff */
[----:B------:R1:W5:Y:S01]  /*0750*/  @P1 LDG.E R32, [R18.64] ;  /* 0x0000000c12201981 */ /* 0x000362000c1e1900 */
[----:B------:R-:W-:Y:S02]  /*0760*/  @P0 IADD3 R12, P4, R13, c[0x0][0x178], RZ ;  /* 0x00005e000d0c0a10 */ /* 0x000fe40007f9e0ff */
[----:B------:R-:W-:-:S02]  /*0770*/  @P0 IADD3.X R15, R20, c[0x0][0x184], RZ, P3, !PT ;  /* 0x00006100140f0a10 */ /* 0x000fc40001ffe4ff */
[----:B------:R-:W-:-:S03]  /*0780*/  @P0 IADD3.X R13, R20, c[0x0][0x17c], RZ, P4, !PT ;  /* 0x00005f00140d0a10 */ /* 0x000fc600027fe4ff */
[----:B------:R0:W5:Y:S04]  /*0790*/  @P0 LDG.E R33, [R14.64] ;  /* 0x0000000c0e210981 */ /* 0x000168000c1e1900 */
[----:B------:R0:W5:Y:S01]  /*07a0*/  @P0 LDG.E R30, [R12.64] ;  /* 0x0000000c0c1e0981 */ /* 0x000162000c1e1900 */
[----:B------:R-:W-:Y:S01]  /*07b0*/  UMOV UR14, 0x3f800000 ;  /* 0x3f800000000e7882 */ /* 0x000fe20000000000 */
[----:B------:R-:W-:Y:S01]  /*07c0*/  BSSY B0, `(.L_x_218) ;  /* 0x000001e000007945 */ /* 0x000fe20003800000 */
[----:B------:R-:W-:Y:S01]  /*07d0*/  CS2R R28, SRZ ;  /* 0x00000000001c7805 */ /* 0x000fe2000001ff00 */
[----:B------:R-:W-:Y:S01]  /*07e0*/  CS2R R26, SRZ ;  /* 0x00000000001a7805 */ /* 0x000fe2000001ff00 */
[----:B--2---:R-:W1:Y:S02]  /*07f0*/  R2UR UR17, R10 ;  /* 0x000000000a1173c2 */ /* 0x004e6400000e0000 */
[----:B-1----:R-:W-:-:S05]  /*0800*/  MOV R18, UR17 ;  /* 0x0000001100127c02 */ /* 0x002fca0008000f00 */
[----:B------:R-:W-:-:S05]  /*0810*/  FFMA.FTZ R11, -R18, UR17, R11 ;  /* 0x00000011120b7c23 */ /* 0x000fca000801010b */
[----:B------:R-:W-:-:S13]  /*0820*/  FSETP.GTU.FTZ.AND P0, PT, R11, RZ, PT ;  /* 0x000000ff0b00720b */ /* 0x000fda0003f1c000 */
[----:B------:R-:W-:Y:S01]  /*0830*/  VOTEU.ANY UP0, P0 ;  /* 0x00000000003f7886 */ /* 0x000fe20000000100 */
[----:B------:R-:W-:-:S13]  /*0840*/  PLOP3.LUT P0, PT, PT, PT, UP0, 0x80, 0x0 ;  /* 0x000000000000781c */ /* 0x000fda0003f0f008 */
[----:B------:R-:W-:-:S06]  /*0850*/  @P0 FADD.FTZ R11, R11, c[0x0][0x1a0] ;  /* 0x000068000b0b0621 */ /* 0x000fcc0000010000 */
[----:B------:R-:W1:Y:S02]  /*0860*/  @P0 MUFU.RSQ R11, R11 ;  /* 0x0000000b000b0308 */ /* 0x000e640000001400 */
[----:B-1----:R-:W1:Y:S01]  /*0870*/  @P0 R2UR UR4, R11 ;  /* 0x000000000b0403c2 */ /* 0x002e6200000e0000 */
[----:B------:R-:W-:Y:S01]  /*0880*/  ISETP.GT.U32.AND P0, PT, R37, 0x7f, PT ;  /* 0x0000007f2500780c */ /* 0x000fe20003f04070 */
[----:B-1----:R-:W-:-:S12]  /*0890*/  @UP0 UMOV UR14, UR4 ;  /* 0x00000004000e0c82 */ /* 0x002fd80008000000 */
[----:B------:R-:W-:Y:S05]  /*08a0*/  @P0 BRA `(.L_x_219) ;  /* 0x000000f000000947 */ /* 0x000fea0003800000 */
[----:B0-----:R-:W-:Y:S02]  /*08b0*/  ISETP.NE.AND P0, PT, RZ, UR16, PT ;  /* 0x00000010ff007c0c */ /* 0x001fe4000bf05270 */
[C---:B------:R-:W-:Y:S02]  /*08c0*/  SHF.L.U32 R11, R8.reuse, 0x1, RZ ;  /* 0x00000001080b7819 */ /* 0x040fe400000006ff */
[----:B------:R-:W-:Y:S02]  /*08d0*/  SHF.L.U64.HI R9, R8, 0x1, R9 ;  /* 0x0000000108097819 */ /* 0x000fe40000010209 */
[----:B------:R-:W-:-:S07]  /*08e0*/  IADD3 R10, P2, R11, c[0x0][0x188], RZ ;  /* 0x000062000b0a7a10 */ /* 0x000fce0007f5e0ff */
[----:B------:R-:W-:Y:S02]  /*08f0*/  @P0 IADD3 R8, P3, R11, c[0x0][0x190], RZ ;  /* 0x000064000b080a10 */ /* 0x000fe40007f7e0ff */
[C---:B------:R-:W-:Y:S02]  /*0900*/  IADD3.X R11, R9.reuse, c[0x0][0x18c], RZ, P2, !PT ;  /* 0x00006300090b7a10 */ /* 0x040fe400017fe4ff */
[----:B------:R-:W-:-:S03]  /*0910*/  @P0 IADD3.X R9, R9, c[0x0][0x194], RZ, P3, !PT ;  /* 0x0000650009090a10 */ /* 0x000fc60001ffe4ff */
[----:B------:R-:W2:Y:S04]  /*0920*/  LDG.E.U16 R29, [R10.64] ;  /* 0x0000000c0a1d7981 */ /* 0x000ea8000c1e1500 */
[----:B------:R-:W3:Y:S04]  /*0930*/  @P0 LDG.E.U16 R13, [R8.64] ;  /* 0x0000000c080d0981 */ /* 0x000ee8000c1e1500 */
[----:B------:R-:W4:Y:S04]  /*0940*/  @P0 LDG.E.U16 R12, [R8.64+0x2] ;  /* 0x0000020c080c0981 */ /* 0x000f28000c1e1500 */
[----:B------:R-:W4:Y:S01]  /*0950*/  LDG.E.U16 R26, [R10.64+0x2] ;  /* 0x0000020c0a1a7981 */ /* 0x000f22000c1e1500 */
[----:B--2---:R-:W-:-:S02]  /*0960*/  PRMT R29, RZ, 0x5410, R29 ;  /* 0x00005410ff1d7816 */ /* 0x004fc4000000001d */
[----:B---3--:R-:W-:Y:S02]  /*0970*/  @P0 PRMT R28, RZ, 0x5410, R13 ;  /* 0x00005410ff1c0816 */ /* 0x008fe4000000000d */
[----:B----4-:R-:W-:Y:S02]  /*0980*/  @P0 PRMT R27, RZ, 0x5410, R12 ;  /* 0x00005410ff1b0816 */ /* 0x010fe4000000000c */
[----:B------:R-:W-:Y:S02]  /*0990*/  PRMT R26, RZ, 0x5410, R26 ;  /* 0x00005410ff1a7816 */ /* 0x000fe4000000001a */
.L_x_219:
[----:B0-----:R-:W-:Y:S05]  /*09a0*/  BSYNC B0 ;  /* 0x0000000000007941 */ /* 0x001fea0003800000 */
.L_x_218:
[----:B------:R-:W-:Y:S02]  /*09b0*/  ISETP.NE.AND P2, PT, RZ, UR16, PT ;  /* 0x00000010ff007c0c */ /* 0x000fe4000bf45270 */
[--C-:B-----5:R-:W-:Y:S02]  /*09c0*/  PRMT R8, RZ, 0x5410, R32.reuse ;  /* 0x00005410ff087816 */ /* 0x120fe40000000020 */
        /* <DEDUP_REMOVED lines=31> */
.L_x_220:
[----:B------:R-:W-:Y:S02]  /*0bc0*/  FMUL.FTZ R18, R10, R29 ;  /* 0x0000001d0a127220 */ /* 0x000fe40000410000 */
[----:B------:R-:W-:Y:S02]  /*0bd0*/  FADD.FTZ R12, R12, -UR17 ;  /* 0x800000110c0c7e21 */ /* 0x000fe40008010000 */
[----:B------:R-:W-:Y:S02]  /*0be0*/  FMUL.FTZ R17, R13, UR14 ;  /* 0x0000000e0d117c20 */ /* 0x000fe40008410000 */
[----:B------:R-:W-:Y:S02]  /*0bf0*/  FFMA.FTZ R16, R9, R18, RZ ;  /* 0x0000001209107223 */ /* 0x000fe400000100ff */
        /* <DEDUP_REMOVED lines=22> */
.L_x_221:
[----:B------:R-:W-:Y:S01]  /*0d60*/  FFMA.FTZ R19, R8, R13, R16 ;  /* 0x0000000d08137223 */ /* 0x000fe20000010010 */
[C---:B------:R-:W-:Y:S01]  /*0d70*/  ISETP.GT.AND P0, PT, R7.reuse, 0x1e, PT ;  /* 0x0000001e0700780c */ /* 0x040fe20003f04270 */
        /* <DEDUP_REMOVED lines=212> */
.L_x_223:
[----:B-1----:R-:W-:Y:S05]  /*1ac0*/  BSYNC B0 ;  /* 0x0000000000007941 */ /* 0x002fea0003800000 */
.L_x_222:
        /* <DEDUP_REMOVED lines=14> */
[-C--:B------:R-:W-:Y:S01]  /*1bb0*/  LEA R20, P4, R21, R16.reuse, 0x2 ;  /* 0x0000001015147211 */ /* 0x080fe200078810ff */
[----:B------:R1:W-:Y:S01]  /*1bc0*/  RED.E.ADD.F32.FTZ.RN.STRONG.GPU [R18.64], R13 ;  /* 0x0000000d1200798e */ /* 0x0003e2000c10e78c */
[----:B0-----:R-:W-:Y:S02]  /*1bd0*/  LEA R16, P5, R41, R16, 0x2 ;  /* 0x0000001029107211 */ /* 0x001fe400078a10ff */
[----:B------:R-:W-:Y:S02]  /*1be0*/  LEA.HI.X R21, R21, R17, R38, 0x2, P4 ;  /* 0x0000001115157211 */ /* 0x000fe400020f1426 */
[----:B------:R-:W-:-:S03]  /*1bf0*/  IADD3.X R17, R17, UR8, RZ, P5, !PT ;  /* 0x0000000811117c10 */ /* 0x000fc6000affe4ff */
[----:B------:R1:W-:Y:S04]  /*1c00*/  RED.E.ADD.F32.FTZ.RN.STRONG.GPU [R20.64], R14 ;  /* 0x0000000e1400798e */ /* 0x0003e8000c10e78c */
[----:B------:R1:W-:Y:S02]  /*1c10*/  RED.E.ADD.F32.FTZ.RN.STRONG.GPU [R16.64], R15 ;  /* 0x0000000f1000798e */ /* 0x0003e4000c10e78c */
.L_x_225:
[----:B------:R-:W-:Y:S05]  /*1c20*/  BSYNC B0 ;  /* 0x0000000000007941 */ /* 0x000fea0003800000 */
.L_x_224:
[----:B------:R-:W-:Y:S02]  /*1c30*/  @!P3 FADD.FTZ R8, R39, R10 ;  /* 0x0000000a2708b221 */ /* 0x000fe40000010000 */
[----:B------:R-:W-:Y:S01]  /*1c40*/  @!P3 FADD.FTZ R9, R40, R11 ;  /* 0x0000000b2809b221 */ /* 0x000fe20000010000 */
[----:B------:R-:W-:Y:S05]  /*1c50*/  @!P0 BRA `(.L_x_226) ;  /* 0x0000121000008947 */ /* 0x000fea0003800000 */
[----:B------:R-:W-:-:S05]  /*1c60*/  LOP3.LUT R10, R35, 0x1, RZ, 0xc0, !PT ;  /* 0x00000001230a7812 */ /* 0x000fca00078ec0ff */
[----:B------:R-:W-:-:S04]  /*1c70*/  IMAD R11, R10, c[0x0][0x10], RZ ;  /* 0x000004000a0b7a24 */ /* 0x000fc800078e02ff */
[C---:B------:R-:W-:Y:S01]  /*1c80*/  IMAD R12, R11.reuse, c[0x0][0xc], RZ ;  /* 0x000003000b0c7a24 */ /* 0x040fe200078e02ff */
[----:B------:R-:W-:-:S04]  /*1c90*/  IADD3 R10, R11, R24, RZ ;  /* 0x000000180b0a7210 */ /* 0x000fc80007ffe0ff */
[----:B------:R-:W-:Y:S01]  /*1ca0*/  SHF.L.U32 R12, R12, 0x1, RZ ;  /* 0x000000010c0c7819 */ /* 0x000fe200000006ff */
[----:B------:R-:W-:-:S04]  /*1cb0*/  IMAD.WIDE.U32 R10, R10, R23, c[0x0][0x1a8] ;  /* 0x00006a000a0a7625 */ /* 0x000fc800078e0017 */
[----:B-1----:R-:W-:Y:S01]  /*1cc0*/  IMAD.WIDE R20, R12, R23, c[0x0][0x1b0] ;  /* 0x00006c000c147625 */ /* 0x002fe200078e0217 */
        /* <DEDUP_REMOVED lines=19> */
.L_x_228:
[----:B------:R-:W2:Y:S01]  /*1e00*/  LDG.E.STRONG.GPU R12, [R10.64] ;  /* 0x0000000c0a0c7981 */ /* 0x000ea2000c1ef900 */
[----:B------:R-:W-:Y:S01]  /*1e10*/  YIELD ;  /* 0x0000000000007946 */ /* 0x000fe20003800000 */
[----:B--2---:R-:W-:Y:S01]  /*1e20*/  ISETP.NE.AND P0, PT, R12, R15, PT ;  /* 0x0000000f0c00720c */ /* 0x004fe20003f05270 */
[----:B------:R-:W-:-:S12]  /*1e30*/  CCTL.IVALL ;  /* 0x00000000ff00798f */ /* 0x000fd80002000000 */
[----:B------:R-:W-:Y:S05]  /*1e40*/  @P0 BRA `(.L_x_228) ;  /* 0xffffffb000000947 */ /* 0x000fea000383ffff */
.L_x_227:
        /* <DEDUP_REMOVED lines=17> */
.L_x_232:
        /* <DEDUP_REMOVED lines=116> */
.L_x_231:
        /* <DEDUP_REMOVED lines=62> */
.L_x_233:
[----:B------:R-:W-:-:S13]  /*2a80*/  ISETP.NE.OR P0, PT, RZ, UR4, P0 ;  /* 0x00000004ff007c0c */ /* 0x000fda0008705670 */
[----:B------:R-:W-:Y:S05]  /*2a90*/  @!P0 BRA `(.L_x_229) ;  /* 0x000001f000008947 */ /* 0x000fea0003800000 */
.L_x_230:
        /* <DEDUP_REMOVED lines=31> */
.L_x_229:
        /* <DEDUP_REMOVED lines=10> */
.L_x_235:
[----:B------:R-:W-:Y:S05]  /*2d30*/  BSYNC B0 ;  /* 0x0000000000007941 */ /* 0x000fea0003800000 */
.L_x_234:
        /* <DEDUP_REMOVED lines=19> */
.L_x_226:
[----:B------:R2:W-:Y:S01]  /*2e70*/  @!P3 STS.64 [0x30], R8 ;  /* 0x00003008ff00b388 */ /* 0x0005e20000000a00 */
[----:B------:R-:W-:Y:S02]  /*2e80*/  SHF.R.U32.HI R12, RZ, 0x2, R37 ;  /* 0x00000002ff0c7819 */ /* 0x000fe40000011625 */
[----:B-1----:R-:W-:Y:S01]  /*2e90*/  PRMT R14, RZ, 0x5410, R33 ;  /* 0x00005410ff0e7816 */ /* 0x002fe20000000021 */
        /* <DEDUP_REMOVED lines=37> */
.L_x_236:
        /* <DEDUP_REMOVED lines=18> */
.L_x_238:
[----:B------:R-:W-:Y:S05]  /*3210*/  BSYNC B0 ;  /* 0x0000000000007941 */ /* 0x000fea0003800000 */
.L_x_237:
        /* <DEDUP_REMOVED lines=10> */
[----:B0-----:R-:W-:Y:S02]  /*32c0*/  FMUL.FTZ R10, R28, -1.4426950216293334961 ;  /* 0xbfb8aa3b1c0a7820 */ /* 0x001fe40000410000 */
        /* <DEDUP_REMOVED lines=15> */
.L_x_239:
[----:B------:R-:W-:Y:S01]  /*33c0*/  BSSY B0, `(.L_x_240) ;  /* 0x0000011000007945 */ /* 0x000fe20003800000 */
[----:B------:R-:W-:Y:S05]  /*33d0*/  @!P0 BRA `(.L_x_241) ;  /* 0x000000f000008947 */ /* 0x000fea0003800000 */
[C-C-:B0-----:R-:W-:Y:S01]  /*33e0*/  FFMA.FTZ R10, R12.reuse, R19, R13.reuse ;  /* 0x000000130c0a7223 */ /* 0x141fe2000001000d */
        /* <DEDUP_REMOVED lines=14> */
.L_x_241:
[----:B------:R-:W-:Y:S05]  /*34d0*/  BSYNC B0 ;  /* 0x0000000000007941 */ /* 0x000fea0003800000 */
.L_x_240:
[----:B------:R-:W-:Y:S02]  /*34e0*/  IADD3 R34, R34, c[0x0][0x10], RZ ;  /* 0x0000040022227a10 */ /* 0x000fe40007ffe0ff */
[----:B------:R-:W-:Y:S02]  /*34f0*/  IADD3 R35, R35, 0x1, RZ ;  /* 0x0000000123237810 */ /* 0x000fe40007ffe0ff */
[----:B------:R-:W-:-:S13]  /*3500*/  ISETP.GE.AND P0, PT, R34, UR6, PT ;  /* 0x0000000622007c0c */ /* 0x000fda000bf06270 */
[----:B------:R-:W-:Y:S01]  /*3510*/  @P0 CALL.REL.NOINC `(.L_x_217) ;  /* 0x0000001000000944 */ /* 0x000fe20003c00000 */
[----:B------:R-:W-:Y:S05]  /*3520*/  BRA `(.L_x_242) ;  /* 0xffffcdb000007947 */ /* 0x000fea000383ffff */
.L_x_217:
[----:B-12---:R-:W-:Y:S01]  /*3530*/  MOV R4, c[0x0][0xc] ;  /* 0x0000030000047a02 */ /* 0x006fe20000000f00 */
[----:B------:R-:W-:Y:S01]  /*3540*/  BSSY B0, `(.L_x_243) ;  /* 0x0000015000007945 */ /* 0x000fe20003800000 */
[----:B------:R-:W-:Y:S02]  /*3550*/  MOV R0, c[0x0][0x10] ;  /* 0x0000040000007a02 */ /* 0x000fe40000000f00 */
[----:B------:R-:W-:Y:S02]  /*3560*/  IADD3 R2, R4, -0x1, RZ ;  /* 0xffffffff04027810 */ /* 0x000fe40007ffe0ff */
[----:B------:R-:W-:Y:S02]  /*3570*/  IADD3 R3, R0, -0x1, RZ ;  /* 0xffffffff00037810 */ /* 0x000fe40007ffe0ff */
[----:B------:R-:W-:Y:S02]  /*3580*/  ISETP.NE.AND P0, PT, R25, R2, PT ;  /* 0x000000021900720c */ /* 0x000fe40003f05270 */
[----:B------:R-:W-:-:S02]  /*3590*/  ISETP.NE.AND P2, PT, R37, RZ, PT ;  /* 0x000000ff2500720c */ /* 0x000fc40003f45270 */
[----:B------:R-:W-:Y:S01]  /*35a0*/  ISETP.NE.OR P0, PT, R24, R3, P0 ;  /* 0x000000031800720c */ /* 0x000fe20000705670 */
[----:B------:R-:W-:Y:S01]  /*35b0*/  HFMA2.MMA R3, -RZ, RZ, 0, 2.384185791015625e-07 ;  /* 0x00000004ff037435 */ /* 0x000fe200000001ff */
[----:B------:R-:W-:Y:S02]  /*35c0*/  ISETP.NE.AND P1, PT, R4, 0x1, PT ;  /* 0x000000010400780c */ /* 0x000fe40003f25270 */
[----:B------:R-:W-:-:S04]  /*35d0*/  SHF.L.U32 R0, R0, 0x1, RZ ;  /* 0x0000000100007819 */ /* 0x000fc800000006ff */
        /* <DEDUP_REMOVED lines=11> */
.L_x_244:
[----:B------:R-:W-:Y:S05]  /*3690*/  BSYNC B0 ;  /* 0x0000000000007941 */ /* 0x000fea0003800000 */
.L_x_243:
[----:B------:R-:W-:Y:S05]  /*36a0*/  @P0 EXIT ;  /* 0x000000000000094d */ /* 0x000fea0003800000 */
[----:B------:R-:W-:Y:S05]  /*36b0*/  @P2 BRA `(.L_x_245) ;  /* 0x0000008000002947 */ /* 0x000fea0003800000 */
[----:B------:R-:W-:-:S05]  /*36c0*/  IMAD R0, R4, c[0x0][0x10], RZ ;  /* 0x0000040004007a24 */ /* 0x000fca00078e02ff */
[----:B------:R-:W-:-:S13]  /*36d0*/  ISETP.NE.AND P0, PT, R0, -0x1, PT ;  /* 0xffffffff0000780c */ /* 0x000fda0003f05270 */
[----:B------:R-:W-:Y:S05]  /*36e0*/  @!P0 BRA `(.L_x_245) ;  /* 0x0000005000008947 */ /* 0x000fea0003800000 */
.L_x_246:
[----:B-1----:R-:W2:Y:S01]  /*36f0*/  LDG.E.STRONG.GPU R5, [R2.64] ;  /* 0x0000000c02057981 */ /* 0x002ea2000c1ef900 */
[----:B------:R-:W-:Y:S01]  /*3700*/  YIELD ;  /* 0x0000000000007946 */ /* 0x000fe20003800000 */
[----:B--2---:R-:W-:Y:S01]  /*3710*/  ISETP.NE.AND P0, PT, R5, R0, PT ;  /* 0x000000000500720c */ /* 0x004fe20003f05270 */
[----:B------:R-:W-:-:S12]  /*3720*/  CCTL.IVALL ;  /* 0x00000000ff00798f */ /* 0x000fd80002000000 */
[----:B------:R-:W-:Y:S05]  /*3730*/  @P0 BRA `(.L_x_246) ;  /* 0xffffffb000000947 */ /* 0x000fea000383ffff */
.L_x_245:
[----:B------:R-:W-:Y:S02]  /*3740*/  WARPSYNC 0xffffffff ;  /* 0xffffffff00007948 */ /* 0x000fe40003800000 */
[----:B------:R-:W-:Y:S01]  /*3750*/  MOV R19, c[0x0][0x1dc] ;  /* 0x0000770000137a02 */ /* 0x000fe20000000f00 */
[----:B------:R-:W-:Y:S03]  /*3760*/  BAR.SYNC.DEFER_BLOCKING 0x0 ;  /* 0x0000000000007b1d */ /* 0x000fe60000010000 */
[----:B------:R-:W-:-:S04]  /*3770*/  LEA.HI R0, P0, R19, c[0x0][0x1d8], RZ, 0x1 ;  /* 0x0000760013007a11 */ /* 0x000fc800078108ff */
[----:B-1----:R-:W-:-:S04]  /*3780*/  IADD3.X R3, RZ, c[0x0][0x1dc], RZ, P0, !PT ;  /* 0x00007700ff037a10 */ /* 0x002fc800007fe4ff */
        /* <DEDUP_REMOVED lines=20> */
.L_x_247:
[----:B------:R-:W-:-:S04]  /*38d0*/  LEA R6, P0, R37, c[0x0][0x1b8], 0x2 ;  /* 0x00006e0025067a11 */ /* 0x000fc800078010ff */
[----:B------:R-:W-:Y:S02]  /*38e0*/  LEA.HI.X R7, R37, c[0x0][0x1bc], R8, 0x2, P0 ;  /* 0x00006f0025077a11 */ /* 0x000fe400000f1408 */
[-C--:B------:R-:W-:Y:S02]  /*38f0*/  LEA R8, P0, R14, R6.reuse, 0x2 ;  /* 0x000000060e087211 */ /* 0x080fe400078010ff */
[-C--:B------:R-:W-:Y:S01]  /*3900*/  LEA R12, P2, R23, R6.reuse, 0x2 ;  /* 0x00000006170c7211 */ /* 0x080fe200078410ff */
[----:B------:R-:W2:Y:S01]  /*3910*/  LDG.E R0, [R6.64] ;  /* 0x0000000c06007981 */ /* 0x000ea2000c1e1900 */
[----:B------:R-:W-:Y:S02]  /*3920*/  LEA R10, P1, R16, R6, 0x2 ;  /* 0x00000006100a7211 */ /* 0x000fe400078210ff */
[C---:B------:R-:W-:Y:S02]  /*3930*/  IADD3.X R9, R7.reuse, R27, RZ, P0, !PT ;  /* 0x0000001b07097210 */ /* 0x040fe400007fe4ff */
[----:B------:R-:W-:-:S02]  /*3940*/  IADD3.X R13, R7, R21, RZ, P2, !PT ;  /* 0x00000015070d7210 */ /* 0x000fc400017fe4ff */
[----:B------:R-:W-:Y:S02]  /*3950*/  IADD3.X R11, R19, R7, RZ, P1, !PT ;  /* 0x00000007130b7210 */ /* 0x000fe40000ffe4ff */
[----:B0-----:R0:W2:Y:S04]  /*3960*/  LDG.E R9, [R8.64] ;  /* 0x0000000c08097981 */ /* 0x0010a8000c1e1900 */
[----:B------:R-:W3:Y:S04]  /*3970*/  LDG.E R10, [R10.64] ;  /* 0x0000000c0a0a7981 */ /* 0x000ee8000c1e1900 */
[----:B------:R-:W3:Y:S01]  /*3980*/  LDG.E R13, [R12.64] ;  /* 0x0000000c0c0d7981 */ /* 0x000ee2000c1e1900 */
[----:B------:R-:W-:Y:S01]  /*3990*/  HFMA2.MMA R5, -RZ, RZ, 0, 1.1920928955078125e-07 ;  /* 0x00000002ff057435 */ /* 0x000fe200000001ff */
[----:B------:R-:W-:-:S02]  /*39a0*/  SHF.L.U32 R4, R37, 0x1, RZ ;  /* 0x0000000125047819 */ /* 0x000fc400000006ff */
[----:B------:R-:W-:-:S07]  /*39b0*/  IADD3 R37, R37, 0x80, RZ ;  /* 0x0000008025257810 */ /* 0x000fce0007ffe0ff */
[----:B------:R-:W-:-:S04]  /*39c0*/  IMAD.WIDE R2, R4, R5, c[0x0][0x168] ;  /* 0x00005a0004027625 */ /* 0x000fc800078e0205 */
[----:B------:R-:W-:Y:S01]  /*39d0*/  IMAD.WIDE R4, R4, R5, c[0x0][0x170] ;  /* 0x00005c0004047625 */ /* 0x000fe200078e0205 */
[----:B------:R-:W-:Y:S02]  /*39e0*/  ISETP.GT.U32.AND P0, PT, R14, R37, PT ;  /* 0x000000250e00720c */ /* 0x000fe40003f04070 */
[----:B0-----:R-:W-:-:S04]  /*39f0*/  SHF.R.S32.HI R8, RZ, 0x1f, R37 ;  /* 0x0000001fff087819 */ /* 0x001fc80000011425 */
[----:B------:R-:W-:Y:S02]  /*3a00*/  ISETP.GT.AND.EX P0, PT, R25, R8, PT, P0 ;  /* 0x000000081900720c */ /* 0x000fe40003f04300 */
[----:B--2---:R-:W-:Y:S02]  /*3a10*/  F2FP.BF16.PACK_AB R15, R9, R0 ;  /* 0x00000000090f723e */ /* 0x004fe400000010ff */
[----:B---3--:R-:W-:-:S03]  /*3a20*/  F2FP.BF16.PACK_AB R17, R13, R10 ;  /* 0x0000000a0d11723e */ /* 0x008fc600000010ff */
[----:B------:R0:W-:Y:S04]  /*3a30*/  STG.E [R2.64], R15 ;  /* 0x0000000f02007986 */ /* 0x0001e8000c10190c */
[----:B------:R0:W-:Y:S02]  /*3a40*/  STG.E [R4.64], R17 ;  /* 0x0000001104007986 */ /* 0x0001e4000c10190c */
[----:B------:R-:W-:Y:S05]  /*3a50*/  @P0 BRA `(.L_x_247) ;  /* 0xfffffe7000000947 */ /* 0x000fea000383ffff */
[----:B------:R-:W-:Y:S05]  /*3a60*/  EXIT ;  /* 0x000000000000794d */ /* 0x000fea0003800000 */
.L_x_248:
        /* <DEDUP_REMOVED lines=9> */
.L_x_3228:


//--------------------- .text._Z35group_norm_nhwc_bwd_one_pass_kernelI11Bf16IOBf16WLi128ELi8ELi128EEv26Group_norm_nhwc_bwd_params --------------------------
	.section	.text._Z35group_norm_nhwc_bwd_one_pass_kernelI11Bf16IOBf16WLi128ELi8ELi128EEv26Group_norm_nhwc_bwd_params,"ax",@progbits
	.sectioninfo	@"SHI_REGISTERS=56"
	.align	128
        .global         _Z35group_norm_nhwc_bwd_one_pass_kernelI11Bf16IOBf16WLi128ELi8ELi128EEv26Group_norm_nhwc_bwd_params
        .type           _Z35group_norm_nhwc_bwd_one_pass_kernelI11Bf16IOBf16WLi128ELi8ELi128EEv26Group_norm_nhwc_bwd_params,@function
        .size           _Z35group_norm_nhwc_bwd_one_pass_kernelI11Bf16IOBf16WLi128ELi8ELi128EEv26Group_norm_nhwc_bwd_params,(.L_x_3229 - _Z35group_norm_nhwc_bwd_one_pass_kernelI11Bf16IOBf16WLi128ELi8ELi128EEv26Group_norm_nhwc_bwd_params)
        .other          _Z35group_norm_nhwc_bwd_one_pass_kernelI11Bf16IOBf16WLi128ELi8ELi128EEv26Group_norm_nhwc_bwd_params,@"STO_CUDA_ENTRY STV_DEFAULT"
_Z35group_norm_nhwc_bwd_one_pass_kernelI11Bf16IOBf16WLi128ELi8ELi128EEv26Group_norm_nhwc_bwd_params:
.text._Z35group_norm_nhwc_bwd_one_pass_kernelI11Bf16IOBf16WLi128ELi8ELi128EEv26Group_norm_nhwc_bwd_params:
        /* <DEDUP_REMOVED lines=33> */
[C---:B------:R-:W-:Y:S01]  /*0210*/  IADD3 R2, R29.reuse, 0x40, RZ ;  /* 0x000000401d027810 */ /* 0x040fe20007ffe0ff */
        /* <DEDUP_REMOVED lines=13> */
.L_x_282:
[----:B------:R-:W-:Y:S01]  /*02f0*/  IABS R13, c[0x0][0x1f0] ;  /* 0x00007c00000d7a13 */ /* 0x000fe20000000000 */
[----:B------:R-:W-:Y:S01]  /*0300*/  UMOV UR11, 0x8 ;  /* 0x00000008000b7882 */ /* 0x000fe20000000000 */
[----:B0-----:R-:W-:Y:S01]  /*0310*/  SHF.R.U32.HI R15, RZ, 0x2, R46 ;  /* 0x00000002ff0f7819 */ /* 0x001fe2000001162e */
[----:B------:R-:W-:Y:S01]  /*0320*/  ULDC.64 UR4, c[0x0][0x198] ;  /* 0x0000660000047ab9 */ /* 0x000fe20000000a00 */
[----:B------:R-:W0:Y:S01]  /*0330*/  I2F.RP R10, R13 ;  /* 0x0000000d000a7306 */ /* 0x000e220000209400 */
        /* <DEDUP_REMOVED lines=26> */
[----:B------:R-:W-:-:S02]  /*04e0*/  SHF.R.S32.HI R12, RZ, 0x1f, R12 ;  /* 0x0000001fff0c7819 */ /* 0x000fc4000001140c */
[-C--:B------:R-:W-:Y:S02]  /*04f0*/  ISETP.GT.U32.AND P5, PT, R13, R10.reuse, PT ;  /* 0x0000000a0d00720c */ /* 0x080fe40003fa4070 */
[----:B------:R-:W-:Y:S02]  /*0500*/  @P6 IADD3 R11, R11, 0x1, RZ ;  /* 0x000000010b0b6810 */ /* 0x000fe40007ffe0ff */
[----:B------:R-:W-:Y:S02]  /*0510*/  IADD3 R13, R10, -R13, RZ ;  /* 0x8000000d0a0d7210 */ /* 0x000fe40007ffe0ff */
[----:B------:R-:W-:Y:S02]  /*0520*/  ISETP.GE.AND.EX P0, PT, R12, c[0x0][0x1e4], PT, P0 ;  /* 0x000079000c007a0c */ /* 0x000fe40003f06300 */
[----:B------:R-:W-:Y:S02]  /*0530*/  MOV R12, R11 ;  /* 0x0000000b000c7202 */ /* 0x000fe40000000f00 */
[----:B------:R-:W-:-:S02]  /*0540*/  SEL R10, R13, R10, !P5 ;  /* 0x0000000a0d0a7207 */ /* 0x000fc40006800000 */
        /* <DEDUP_REMOVED lines=8> */
[----:B------:R-:W-:Y:S02]  /*05d0*/  SHF.R.S32.HI R12, RZ, 0x1f, R51 ;  /* 0x0000001fff0c7819 */ /* 0x000fe40000011433 */
[----:B------:R-:W-:Y:S02]  /*05e0*/  LEA R10, R47, R14, 0x3 ;  /* 0x0000000e2f0a7211 */ /* 0x000fe400078e18ff */
[----:B------:R-:W-:Y:S01]  /*05f0*/  ISETP.LT.U32.AND P0, PT, R46, 0x80, !P0 ;  /* 0x000000802e00780c */ /* 0x000fe20004701070 */
[----:B------:R-:W-:Y:S01]  /*0600*/  IMAD R12, R12, c[0x0][0x1e8], RZ ;  /* 0x00007a000c0c7a24 */ /* 0x000fe200078e02ff */
[----:B------:R-:W-:-:S02]  /*0610*/  SHF.R.S32.HI R11, RZ, 0x1f, R10 ;  /* 0x0000001fff0b7819 */ /* 0x000fc4000001140a */
[----:B------:R-:W-:Y:S01]  /*0620*/  IADD3 R15, R15, 0x60, RZ ;  /* 0x000000600f0f7810 */ /* 0x000fe20007ffe0ff */
[C---:B------:R-:W-:Y:S02]  /*0630*/  IMAD R53, R51.reuse, c[0x0][0x1ec], R12 ;  /* 0x00007b0033357a24 */ /* 0x040fe400078e020c */
[----:B------:R-:W-:Y:S01]  /*0640*/  IMAD.WIDE.U32 R50, R51, c[0x0][0x1e8], R10 ;  /* 0x00007a0033327a25 */ /* 0x000fe200078e000a */
[----:B------:R-:W-:Y:S02]  /*0650*/  ISETP.GE.U32.AND P3, PT, R15, c[0x0][0x1e0], PT ;  /* 0x000078000f007a0c */ /* 0x000fe40003f66070 */
[----:B------:R-:W-:Y:S01]  /*0660*/  SHF.R.S32.HI R15, RZ, 0x1f, R15 ;  /* 0x0000001fff0f7819 */ /* 0x000fe2000001140f */
[----:B------:R-:W-:Y:S01]  /*0670*/  @P2 IMAD R12, R28, c[0x0][0x1d8], RZ ;  /* 0x000076001c0c2a24 */ /* 0x000fe200078e02ff */
[----:B------:R-:W-:Y:S01]  /*0680*/  IADD3 R53, R51, R53, RZ ;  /* 0x0000003533357210 */ /* 0x000fe20007ffe0ff */
[----:B------:R-:W-:Y:S01]  /*0690*/  @P1 IMAD R13, R3, c[0x0][0x1d8], RZ ;  /* 0x00007600030d1a24 */ /* 0x000fe200078e02ff */
[----:B------:R-:W-:Y:S01]  /*06a0*/  ISETP.GE.AND.EX P3, PT, R15, c[0x0][0x1e4], PT, P3 ;  /* 0x000079000f007a0c */ /* 0x000fe20003f66330 */
[----:B------:R-:W-:Y:S01]  /*06b0*/  @P2 IMAD R21, R29, c[0x0][0x1dc], R12 ;  /* 0x000077001d152a24 */ /* 0x000fe200078e020c */
[----:B------:R-:W-:Y:S01]  /*06c0*/  @P1 MOV R12, R50 ;  /* 0x00000032000c1202 */ /* 0x000fe20000000f00 */
[----:B------:R-:W-:Y:S01]  /*06d0*/  @P1 IMAD R19, R0, c[0x0][0x1dc], R13 ;  /* 0x0000770000131a24 */ /* 0x000fe200078e020d */
[----:B------:R-:W-:Y:S01]  /*06e0*/  @P1 MOV R13, R53 ;  /* 0x00000035000d1202 */ /* 0x000fe20000000f00 */
[----:B------:R-:W-:Y:S01]  /*06f0*/  @P0 IMAD R15, R6, c[0x0][0x1d8], RZ ;  /* 0x00007600060f0a24 */ /* 0x000fe200078e02ff */
[----:B------:R-:W-:-:S02]  /*0700*/  ISETP.LT.U32.AND P3, PT, R46, 0x80, !P3 ;  /* 0x000000802e00780c */ /* 0x000fc40005f61070 */
[-C--:B------:R-:W-:Y:S01]  /*0710*/  @P2 MOV R52, R50.reuse ;  /* 0x0000003200342202 */ /* 0x080fe20000000f00 */
[----:B------:R-:W-:Y:S01]  /*0720*/  @P0 IMAD R23, R2, c[0x0][0x1dc], R15 ;  /* 0x0000770002170a24 */ /* 0x000fe200078e020f */
[----:B------:R-:W-:Y:S01]  /*0730*/  @P0 MOV R14, R50 ;  /* 0x00000032000e0202 */ /* 0x000fe20000000f00 */
[----:B------:R-:W-:Y:S01]  /*0740*/  @P1 IMAD.WIDE.U32 R12, R0, c[0x0][0x1d8], R12 ;  /* 0x00007600000c1a25 */ /* 0x000fe200078e000c */
[----:B------:R-:W-:-:S03]  /*0750*/  @P0 MOV R15, R53 ;  /* 0x00000035000f0202 */ /* 0x000fc60000000f00 */
        /* <DEDUP_REMOVED lines=26> */
[----:B------:R-:W-:Y:S01]  /*0900*/  @P0 IADD3 R20, P6, R26, c[0x0][0x180], RZ ;  /* 0x000060001a140a10 */ /* 0x000fe20007fde0ff */
[----:B------:R-:W-:Y:S01]  /*0910*/  CS2R R36, SRZ ;  /* 0x0000000000247805 */ /* 0x000fe2000001ff00 */
[----:B------:R-:W-:Y:S01]  /*0920*/  @P3 SHF.L.U32 R13, R12, 0x1, RZ ;  /* 0x000000010c0d3819 */ /* 0x000fe200000006ff */
[----:B------:R1:W5:Y:S01]  /*0930*/  @P2 LDG.E R42, [R16.64] ;  /* 0x0000000c102a2981 */ /* 0x000362000c1e1900 */
[----:B------:R-:W-:-:S02]  /*0940*/  @P1 IADD3.X R23, R19, c[0x0][0x184], RZ, P4, !PT ;  /* 0x0000610013171a10 */ /* 0x000fc400027fe4ff */
[----:B------:R-:W-:Y:S02]  /*0950*/  @P3 SHF.L.U64.HI R25, R12, 0x1, R25 ;  /* 0x000000010c193819 */ /* 0x000fe40000010219 */
[----:B------:R-:W-:Y:S02]  /*0960*/  @P1 IADD3.X R19, R19, c[0x0][0x17c], RZ, P5, !PT ;  /* 0x00005f0013131a10 */ /* 0x000fe40002ffe4ff */
[----:B------:R-:W-:Y:S02]  /*0970*/  @P0 IADD3.X R21, R24, c[0x0][0x184], RZ, P6, !PT ;  /* 0x0000610018150a10 */ /* 0x000fe400037fe4ff */
[C---:B0-----:R-:W-:Y:S01]  /*0980*/  @P3 IADD3 R14, P5, R13.reuse, c[0x0][0x180], RZ ;  /* 0x000060000d0e3a10 */ /* 0x041fe20007fbe0ff */
[----:B------:R0:W5:Y:S01]  /*0990*/  @P1 LDG.E R41, [R18.64] ;  /* 0x0000000c12291981 */ /* 0x000162000c1e1900 */
[----:B------:R-:W-:Y:S02]  /*09a0*/  @P3 IADD3 R12, P6, R13, c[0x0][0x178], RZ ;  /* 0x00005e000d0c3a10 */ /* 0x000fe40007fde0ff */
[----:B------:R-:W-:-:S02]  /*09b0*/  MOV R44, RZ ;  /* 0x000000ff002c7202 */ /* 0x000fc40000000f00 */
[C---:B------:R-:W-:Y:S02]  /*09c0*/  @P3 IADD3.X R15, R25.reuse, c[0x0][0x184], RZ, P5, !PT ;  /* 0x00006100190f3a10 */ /* 0x040fe40002ffe4ff */
[----:B------:R-:W-:Y:S02]  /*09d0*/  @P3 IADD3.X R13, R25, c[0x0][0x17c], RZ, P6, !PT ;  /* 0x00005f00190d3a10 */ /* 0x000fe400037fe4ff */
[----:B------:R3:W5:Y:S04]  /*09e0*/  @P1 LDG.E R44, [R22.64] ;  /* 0x0000000c162c1981 */ /* 0x000768000c1e1900 */
[----:B------:R3:W5:Y:S04]  /*09f0*/  @P3 LDG.E R40, [R14.64] ;  /* 0x0000000c0e283981 */ /* 0x000768000c1e1900 */
[----:B------:R3:W5:Y:S01]  /*0a00*/  @P3 LDG.E R37, [R12.64] ;  /* 0x0000000c0c253981 */ /* 0x000762000c1e1900 */
[----:B-1----:R-:W-:Y:S01]  /*0a10*/  @P0 IADD3 R16, P4, R26, c[0x0][0x178], RZ ;  /* 0x00005e001a100a10 */ /* 0x002fe20007f9e0ff */
[----:B------:R-:W-:-:S03]  /*0a20*/  CS2R R38, SRZ ;  /* 0x0000000000267805 */ /* 0x000fc6000001ff00 */
[----:B------:R-:W-:-:S03]  /*0a30*/  @P0 IADD3.X R17, R24, c[0x0][0x17c], RZ, P4, !PT ;  /* 0x00005f0018110a10 */ /* 0x000fc600027fe4ff */
[----:B------:R3:W5:Y:S04]  /*0a40*/  @P0 LDG.E R39, [R20.64] ;  /* 0x0000000c14270981 */ /* 0x000768000c1e1900 */
[----:B------:R3:W5:Y:S01]  /*0a50*/  @P0 LDG.E R38, [R16.64] ;  /* 0x0000000c10260981 */ /* 0x000762000c1e1900 */
[----:B------:R-:W-:Y:S01]  /*0a60*/  UMOV UR11, 0x3f800000 ;  /* 0x3f800000000b7882 */ /* 0x000fe20000000000 */
[----:B------:R-:W-:Y:S01]  /*0a70*/  BSSY B0, `(.L_x_250) ;  /* 0x000001e000007945 */ /* 0x000fe20003800000 */
[----:B------:R-:W-:Y:S01]  /*0a80*/  CS2R R34, SRZ ;  /* 0x0000000000227805 */ /* 0x000fe2000001ff00 */
[----:B------:R-:W-:Y:S01]  /*0a90*/  MOV R33, RZ ;  /* 0x000000ff00217202 */ /* 0x000fe20000000f00 */
        /* <DEDUP_REMOVED lines=10> */
[----:B0-----:R-:W-:-:S12]  /*0b40*/  @UP0 UMOV UR11, UR4 ;  /* 0x00000004000b0c82 */ /* 0x001fd80008000000 */
[----:B------:R-:W-:Y:S05]  /*0b50*/  @P0 BRA `(.L_x_251) ;  /* 0x000000f000000947 */ /* 0x000fea0003800000 */
[----:B---3--:R-:W-:Y:S02]  /*0b60*/  ISETP.NE.AND P0, PT, RZ, UR16, PT ;  /* 0x00000010ff007c0c */ /* 0x008fe4000bf05270 */
[C---:B------:R-:W-:Y:S02]  /*0b70*/  SHF.L.U32 R8, R10.reuse, 0x1, RZ ;  /* 0x000000010a087819 */ /* 0x040fe400000006ff */
[----:B------:R-:W-:Y:S02]  /*0b80*/  SHF.L.U64.HI R9, R10, 0x1, R11 ;  /* 0x000000010a097819 */ /* 0x000fe4000001020b */
[----:B------:R-:W-:-:S04]  /*0b90*/  IADD3 R10, P3, R8, c[0x0][0x188], RZ ;  /* 0x00006200080a7a10 */ /* 0x000fc80007f7e0ff */
[----:B------:R-:W-:-:S03]  /*0ba0*/  IADD3.X R11, R9, c[0x0][0x18c], RZ, P3, !PT ;  /* 0x00006300090b7a10 */ /* 0x000fc60001ffe4ff */
[----:B------:R-:W-:Y:S02]  /*0bb0*/  @P0 IADD3 R8, P4, R8, c[0x0][0x190], RZ ;  /* 0x0000640008080a10 */ /* 0x000fe40007f9e0ff */
[----:B------:R-:W2:Y:S02]  /*0bc0*/  LDG.E.U16 R36, [R10.64] ;  /* 0x0000000c0a247981 */ /* 0x000ea4000c1e1500 */
[----:B------:R-:W-:Y:S02]  /*0bd0*/  @P0 IADD3.X R9, R9, c[0x0][0x194], RZ, P4, !PT ;  /* 0x0000650009090a10 */ /* 0x000fe400027fe4ff */
[----:B------:R-:W3:Y:S04]  /*0be0*/  LDG.E.U16 R33, [R10.64+0x2] ;  /* 0x0000020c0a217981 */ /* 0x000ee8000c1e1500 */
[----:B------:R-:W4:Y:S04]  /*0bf0*/  @P0 LDG.E.U16 R13, [R8.64] ;  /* 0x0000000c080d0981 */ /* 0x000f28000c1e1500 */
[----:B------:R-:W4:Y:S01]  /*0c00*/  @P0 LDG.E.U16 R12, [R8.64+0x2] ;  /* 0x0000020c080c0981 */ /* 0x000f22000c1e1500 */
[----:B--2---:R-:W-:-:S02]  /*0c10*/  PRMT R36, RZ, 0x5410, R36 ;  /* 0x00005410ff247816 */ /* 0x004fc40000000024 */
[----:B---3--:R-:W-:Y:S02]  /*0c20*/  PRMT R33, RZ, 0x5410, R33 ;  /* 0x00005410ff217816 */ /* 0x008fe40000000021 */
[----:B----4-:R-:W-:Y:S02]  /*0c30*/  @P0 PRMT R35, RZ, 0x5410, R13 ;  /* 0x00005410ff230816 */ /* 0x010fe4000000000d */
[----:B------:R-:W-:Y:S02]  /*0c40*/  @P0 PRMT R34, RZ, 0x5410, R12 ;  /* 0x00005410ff220816 */ /* 0x000fe4000000000c */
.L_x_251:
[----:B---3--:R-:W-:Y:S05]  /*0c50*/  BSYNC B0 ;  /* 0x0000000000007941 */ /* 0x008fea0003800000 */
.L_x_250:
        /* <DEDUP_REMOVED lines=33> */
.L_x_252:
[----:B------:R-:W-:Y:S02]  /*0e70*/  FMUL.FTZ R17, R15, R36 ;  /* 0x000000240f117220 */ /* 0x000fe40000410000 */
[----:B------:R-:W-:Y:S02]  /*0e80*/  FADD.FTZ R19, R9, -UR17 ;  /* 0x8000001109137e21 */ /* 0x000fe40008010000 */
[----:B------:R-:W-:Y:S02]  /*0e90*/  FFMA.FTZ R16, R10, R17, RZ ;  /* 0x000000110a107223 */ /* 0x000fe400000100ff */
[----:B------:R-:W-:Y:S02]  /*0ea0*/  FADD.FTZ R18, RZ, R17 ;  /* 0x00000011ff127221 */ /* 0x000fe40000010000 */
[----:B------:R-:W-:-:S02]  /*0eb0*/  FMUL.FTZ R14, R14, UR11 ;  /* 0x0000000b0e0e7c20 */ /* 0x000fc40008410000 */
[----:B------:R-:W-:Y:S02]  /*0ec0*/  FMUL.FTZ R9, R13, R33 ;  /* 0x000000210d097220 */ /* 0x000fe40000410000 */
        /* <DEDUP_REMOVED lines=20> */
.L_x_253:
[----:B------:R-:W-:Y:S02]  /*1010*/  FFMA.FTZ R16, R8, R9, R16 ;  /* 0x0000000908107223 */ /* 0x000fe40000010010 */
[----:B------:R-:W-:Y:S02]  /*1020*/  FMUL.FTZ R19, R11, R36 ;  /* 0x000000240b137220 */ /* 0x000fe40000410000 */
[----:B------:R-:W-:Y:S02]  /*1030*/  FADD.FTZ R18, R9, R18 ;  /* 0x0000001209127221 */ /* 0x000fe40000010000 */
[----:B------:R-:W-:Y:S01]  /*1040*/  FFMA.FTZ R20, R14, R19, R16 ;  /* 0x000000130e147223 */ /* 0x000fe20000010010 */
[----:B------:R-:W-:Y:S01]  /*1050*/  PRMT R16, RZ, 0x5410, R39 ;  /* 0x00005410ff107816 */ /* 0x000fe20000000027 */
[----:B------:R-:W-:Y:S01]  /*1060*/  FADD.FTZ R9, R18, R19 ;  /* 0x0000001312097221 */ /* 0x000fe20000010000 */
[----:B------:R-:W-:Y:S01]  /*1070*/  PRMT R18, RZ, 0x7610, R39 ;  /* 0x00007610ff127816 */ /* 0x000fe20000000027 */
[----:B------:R-:W-:Y:S01]  /*1080*/  FMUL.FTZ R22, R12, R33 ;  /* 0x000000210c167220 */ /* 0x000fe20000410000 */
[----:B------:R-:W-:Y:S01]  /*1090*/  PRMT R19, RZ, 0x5410, R38 ;  /* 0x00005410ff137816 */ /* 0x000fe20000000026 */
[----:B------:R-:W-:-:S02]  /*10a0*/  FADD.FTZ R16, R16, -UR17 ;  /* 0x8000001110107e21 */ /* 0x000fc40008010000 */
[----:B------:R-:W-:Y:S01]  /*10b0*/  FADD.FTZ R21, R18, -UR17 ;  /* 0x8000001112157e21 */ /* 0x000fe20008010000 */
[----:B------:R-:W-:Y:S01]  /*10c0*/  PRMT R18, RZ, 0x7610, R38 ;  /* 0x00007610ff127816 */ /* 0x000fe20000000026 */
        /* <DEDUP_REMOVED lines=21> */
.L_x_254:
        /* <DEDUP_REMOVED lines=26> */
[----:B------:R-:W-:-:S04]  /*13c0*/  FFMA.FTZ R26, R25, R33, R34 ;  /* 0x00000021191a7223 */ /* 0x000fc80000010022 */
        /* <DEDUP_REMOVED lines=8> */
.L_x_255:
[----:B------:R-:W-:Y:S01]  /*1450*/  FMUL.FTZ R27, R23, R36 ;  /* 0x00000024171b7220 */ /* 0x000fe20000410000 */
[----:B------:R-:W-:Y:S01]  /*1460*/  ISETP.GT.AND P0, PT, R30, 0x1e, PT ;  /* 0x0000001e1e00780c */ /* 0x000fe20003f04270 */
[----:B------:R-:W-:Y:S01]  /*1470*/  FFMA.FTZ R8, R8, R13, RZ ;  /* 0x0000000d08087223 */ /* 0x000fe200000100ff */
[----:B------:R-:W-:Y:S01]  /*1480*/  ISETP.NE.AND P5, PT, R30, RZ, PT ;  /* 0x000000ff1e00720c */ /* 0x000fe20003fa5270 */
[----:B------:R-:W-:Y:S01]  /*1490*/  FFMA.FTZ R26, R24, R27, R9 ;  /* 0x0000001b181a7223 */ /* 0x000fe20000010009 */
[----:B------:R-:W-:Y:S01]  /*14a0*/  ISETP.NE.AND P3, PT, R46, RZ, PT ;  /* 0x000000ff2e00720c */ /* 0x000fe20003f65270 */
[----:B------:R-:W-:Y:S01]  /*14b0*/  FMUL.FTZ R9, R22, R33 ;  /* 0x0000002116097220 */ /* 0x000fe20000410000 */
[----:B------:R-:W-:Y:S01]  /*14c0*/  ULDC UR5, c[0x0][0xc] ;  /* 0x0000030000057ab9 */ /* 0x000fe20000000800 */
[----:B------:R-:W-:Y:S01]  /*14d0*/  FADD.FTZ R48, R20, R27 ;  /* 0x0000001b14307221 */ /* 0x000fe20000010000 */
[----:B------:R-:W-:Y:S01]  /*14e0*/  BSSY B0, `(.L_x_256) ;  /* 0x00000cf000007945 */ /* 0x000fe20003800000 */
[----:B------:R-:W-:-:S02]  /*14f0*/  FFMA.FTZ R20, R25, R9, R26 ;  /* 0x0000000919147223 */ /* 0x000fc4000001001a */
[----:B------:R-:W-:Y:S02]  /*1500*/  FADD.FTZ R9, R9, R48 ;  /* 0x0000003009097221 */ /* 0x000fe40000010000 */
[----:B------:R-:W-:Y:S01]  /*1510*/  FFMA.FTZ R48, R10, R15, RZ ;  /* 0x0000000f0a307223 */ /* 0x000fe200000100ff */
[----:B------:R-:W0:Y:S01]  /*1520*/  SHFL.DOWN PT, R27, R20, 0x1, 0x1f ;  /* 0x08201f00141b7f89 */ /* 0x000e2200000e0000 */
[----:B------:R-:W-:Y:S02]  /*1530*/  FADD.FTZ R10, RZ, R15 ;  /* 0x0000000fff0a7221 */ /* 0x000fe40000010000 */
[----:B------:R-:W-:Y:S01]  /*1540*/  FADD.FTZ R13, RZ, R13 ;  /* 0x0000000dff0d7221 */ /* 0x000fe20000010000 */
[----:B------:R-:W1:Y:S01]  /*1550*/  SHFL.DOWN PT, R26, R9, 0x1, 0x1f ;  /* 0x08201f00091a7f89 */ /* 0x000e6200000e0000 */
[----:B------:R-:W-:Y:S02]  /*1560*/  FFMA.FTZ R14, R14, R11, R48 ;  /* 0x0000000b0e0e7223 */ /* 0x000fe40000010030 */
[----:B------:R-:W-:-:S02]  /*1570*/  FADD.FTZ R10, R10, R11 ;  /* 0x0000000b0a0a7221 */ /* 0x000fc40000010000 */
        /* <DEDUP_REMOVED lines=8> */
[----:B0-----:R-:W-:Y:S02]  /*1600*/  @!P0 FADD.FTZ R20, R20, R27 ;  /* 0x0000001b14148221 */ /* 0x001fe40000010000 */
[----:B------:R-:W-:Y:S02]  /*1610*/  FADD.FTZ R18, R10, R23 ;  /* 0x000000170a127221 */ /* 0x000fe40000010000 */
[----:B-1----:R-:W-:Y:S01]  /*1620*/  @!P0 FADD.FTZ R9, R9, R26 ;  /* 0x0000001a09098221 */ /* 0x002fe20000010000 */
[----:B------:R-:W0:Y:S01]  /*1630*/  SHFL.DOWN PT, R27, R20, 0x2, 0x1f ;  /* 0x08401f00141b7f89 */ /* 0x000e2200000e0000 */
[----:B------:R-:W-:Y:S01]  /*1640*/  ISETP.GT.AND P0, PT, R30, 0x1d, PT ;  /* 0x0000001d1e00780c */ /* 0x000fe20003f04270 */
[----:B------:R-:W-:-:S02]  /*1650*/  FADD.FTZ R19, R13, R22 ;  /* 0x000000160d137221 */ /* 0x000fc40000010000 */
        /* <DEDUP_REMOVED lines=183> */
.L_x_257:
[----:B0-----:R-:W-:Y:S05]  /*21d0*/  BSYNC B0 ;  /* 0x0000000000007941 */ /* 0x001fea0003800000 */
.L_x_256:
        /* <DEDUP_REMOVED lines=19> */
.L_x_259:
[----:B------:R-:W-:Y:S05]  /*2310*/  BSYNC B0 ;  /* 0x0000000000007941 */ /* 0x000fea0003800000 */
.L_x_258:
        /* <DEDUP_REMOVED lines=37> */
.L_x_262:
[----:B------:R-:W2:Y:S01]  /*2570*/  LDG.E.STRONG.GPU R12, [R10.64] ;  /* 0x0000000c0a0c7981 */ /* 0x000ea2000c1ef900 */
[----:B------:R-:W-:Y:S01]  /*2580*/  YIELD ;  /* 0x0000000000007946 */ /* 0x000fe20003800000 */
[----:B--2---:R-:W-:Y:S01]  /*2590*/  ISETP.NE.AND P0, PT, R12, R15, PT ;  /* 0x0000000f0c00720c */ /* 0x004fe20003f05270 */
[----:B------:R-:W-:-:S12]  /*25a0*/  CCTL.IVALL ;  /* 0x00000000ff00798f */ /* 0x000fd80002000000 */
[----:B------:R-:W-:Y:S05]  /*25b0*/  @P0 BRA `(.L_x_262) ;  /* 0xffffffb000000947 */ /* 0x000fea000383ffff */
.L_x_261:
        /* <DEDUP_REMOVED lines=20> */
.L_x_266:
        /* <DEDUP_REMOVED lines=116> */
.L_x_265:
        /* <DEDUP_REMOVED lines=62> */
.L_x_267:
[----:B------:R-:W-:-:S13]  /*3220*/  ISETP.NE.OR P0, PT, RZ, UR4, P0 ;  /* 0x00000004ff007c0c */ /* 0x000fda0008705670 */
[----:B------:R-:W-:Y:S05]  /*3230*/  @!P0 BRA `(.L_x_263) ;  /* 0x000001f000008947 */ /* 0x000fea0003800000 */
.L_x_264:
        /* <DEDUP_REMOVED lines=31> */
.L_x_263:
        /* <DEDUP_REMOVED lines=12> */
.L_x_269:
[----:B------:R-:W-:Y:S05]  /*34f0*/  BSYNC B0 ;  /* 0x0000000000007941 */ /* 0x000fea0003800000 */
.L_x_268:
        /* <DEDUP_REMOVED lines=16> */
.L_x_260:
        /* <DEDUP_REMOVED lines=42> */
.L_x_270:
        /* <DEDUP_REMOVED lines=18> */
.L_x_272:
[----:B------:R-:W-:Y:S05]  /*39c0*/  BSYNC B0 ;  /* 0x0000000000007941 */ /* 0x000fea0003800000 */
.L_x_271:
        /* <DEDUP_REMOVED lines=27> */
.L_x_273:
        /* <DEDUP_REMOVED lines=11> */
[----:B------:R-:W-:Y:S02]  /*3c30*/  IMAD R17, R0, c[0x0][0x1dc], R15 ;  /* 0x0000770000117a24 */ /* 0x000fe400078e020f */
[----:B------:R-:W-:Y:S01]  /*3c40*/  FMUL.FTZ R15, R10, UR11 ;  /* 0x0000000b0a0f7c20 */ /* 0x000fe20008410000 */
[----:B------:R-:W-:Y:S02]  /*3c50*/  LEA R10, P5, R8, c[0x0][0x160], 0x1 ;  /* 0x00005800080a7a11 */ /* 0x000fe400078a08ff */
[----:B------:R-:W-:Y:S02]  /*3c60*/  IADD3 R17, R9, R17, RZ ;  /* 0x0000001109117210 */ /* 0x000fe40007ffe0ff */
[----:B------:R-:W-:Y:S02]  /*3c70*/  F2FP.BF16.PACK_AB R9, R14, R15 ;  /* 0x0000000f0e09723e */ /* 0x000fe400000010ff */
[----:B------:R-:W-:-:S05]  /*3c80*/  LEA.HI.X R11, R8, c[0x0][0x164], R17, 0x1, P5 ;  /* 0x00005900080b7a11 */ /* 0x000fca00028f0c11 */
[----:B------:R0:W-:Y:S02]  /*3c90*/  STG.E [R10.64], R9 ;  /* 0x000000090a007986 */ /* 0x0001e4000c10190c */
.L_x_275:
[----:B------:R-:W-:Y:S05]  /*3ca0*/  BSYNC B0 ;  /* 0x0000000000007941 */ /* 0x000fea0003800000 */
.L_x_274:
        /* <DEDUP_REMOVED lines=30> */
.L_x_276:
        /* <DEDUP_REMOVED lines=18> */
.L_x_278:
[----:B------:R-:W-:Y:S05]  /*3fb0*/  BSYNC B0 ;  /* 0x0000000000007941 */ /* 0x000fea0003800000 */
.L_x_277:
        /* <DEDUP_REMOVED lines=26> */
.L_x_279:
        /* <DEDUP_REMOVED lines=17> */
.L_x_281:
[----:B------:R-:W-:Y:S05]  /*4270*/  BSYNC B0 ;  /* 0x0000000000007941 */ /* 0x000fea0003800000 */
.L_x_280:
[----:B------:R-:W-:Y:S01]  /*4280*/  ULDC UR4, c[0x0][0x10] ;  /* 0x0000040000047ab9 */ /* 0x000fe20000000800 */
[----:B------:R-:W-:Y:S01]  /*4290*/  IADD3 R45, R45, 0x1, RZ ;  /* 0x000000012d2d7810 */ /* 0x000fe20007ffe0ff */
[----:B------:R-:W-:-:S04]  /*42a0*/  UIADD3 UR14, UR14, UR4, URZ ;  /* 0x000000040e0e7290 */ /* 0x000fc8000fffe03f */
[----:B------:R-:W-:-:S06]  /*42b0*/  UISETP.GE.AND UP0, UPT, UR14, UR6, UPT ;  /* 0x000000060e00728c */ /* 0x000fcc000bf06270 */
[----:B------:R-:W-:-:S13]  /*42c0*/  PLOP3.LUT P0, PT, PT, PT, UP0, 0x80, 0x0 ;  /* 0x000000000000781c */ /* 0x000fda0003f0f008 */
[----:B------:R-:W-:Y:S01]  /*42d0*/  @P0 CALL.REL.NOINC `(.L_x_249) ;  /* 0x0000001000000944 */ /* 0x000fe20003c00000 */
[----:B------:R-:W-:Y:S05]  /*42e0*/  BRA `(.L_x_282) ;  /* 0xffffc00000007947 */ /* 0x000fea000383ffff */
.L_x_249:
        /* <DEDUP_REMOVED lines=22> */
.L_x_284:
[----:B------:R-:W-:Y:S05]  /*4450*/  BSYNC B0 ;  /* 0x0000000000007941 */ /* 0x000fea0003800000 */
.L_x_283:
[----:B------:R-:W-:Y:S05]  /*4460*/  @P0 EXIT ;  /* 0x000000000000094d */ /* 0x000fea0003800000 */
[----:B------:R-:W-:Y:S05]  /*4470*/  @P2 BRA `(.L_x_285) ;  /* 0x0000008000002947 */ /* 0x000fea0003800000 */
[----:B------:R-:W-:-:S05]  /*4480*/  IMAD R0, R4, c[0x0][0x10], RZ ;  /* 0x0000040004007a24 */ /* 0x000fca00078e02ff */
[----:B------:R-:W-:-:S13]  /*4490*/  ISETP.NE.AND P0, PT, R0, -0x1, PT ;  /* 0xffffffff0000780c */ /* 0x000fda0003f05270 */
[----:B------:R-:W-:Y:S05]  /*44a0*/  @!P0 BRA `(.L_x_285) ;  /* 0x0000005000008947 */ /* 0x000fea0003800000 */
.L_x_286:
[----:B-1----:R-:W2:Y:S01]  /*44b0*/  LDG.E.STRONG.GPU R5, [R2.64] ;  /* 0x0000000c02057981 */ /* 0x002ea2000c1ef900 */
[----:B------:R-:W-:Y:S01]  /*44c0*/  YIELD ;  /* 0x0000000000007946 */ /* 0x000fe20003800000 */
[----:B--2---:R-:W-:Y:S01]  /*44d0*/  ISETP.NE.AND P0, PT, R5, R0, PT ;  /* 0x000000000500720c */ /* 0x004fe20003f05270 */
[----:B------:R-:W-:-:S12]  /*44e0*/  CCTL.IVALL ;  /* 0x00000000ff00798f */ /* 0x000fd80002000000 */
[----:B------:R-:W-:Y:S05]  /*44f0*/  @P0 BRA `(.L_x_286) ;  /* 0xffffffb000000947 */ /* 0x000fea000383ffff */
.L_x_285:
        /* <DEDUP_REMOVED lines=25> */
.L_x_287:
[----:B------:R-:W-:-:S04]  /*4690*/  LEA R6, P0, R46, c[0x0][0x1b8], 0x2 ;  /* 0x00006e002e067a11 */ /* 0x000fc800078010ff */
[----:B------:R-:W-:Y:S02]  /*46a0*/  LEA.HI.X R7, R46, c[0x0][0x1bc], R7, 0x2, P0 ;  /* 0x00006f002e077a11 */ /* 0x000fe400000f1407 */
[-C--:B0-----:R-:W-:Y:S02]  /*46b0*/  LEA R8, P0, R25, R6.reuse, 0x2 ;  /* 0x0000000619087211 */ /* 0x081fe400078010ff */
[-C--:B------:R-:W-:Y:S01]  /*46c0*/  LEA R12, P2, R23, R6.reuse, 0x2 ;  /* 0x00000006170c7211 */ /* 0x080fe200078410ff */
[----:B------:R0:W2:Y:S01]  /*46d0*/  LDG.E R0, [R6.64] ;  /* 0x0000000c06007981 */ /* 0x0000a2000c1e1900 */
[----:B------:R-:W-:Y:S02]  /*46e0*/  LEA R10, P1, R16, R6, 0x2 ;  /* 0x00000006100a7211 */ /* 0x000fe400078210ff */
[C---:B------:R-:W-:Y:S02]  /*46f0*/  IADD3.X R9, R7.reuse, R27, RZ, P0, !PT ;  /* 0x0000001b07097210 */ /* 0x040fe400007fe4ff */
[----:B------:R-:W-:-:S02]  /*4700*/  IADD3.X R13, R7, R21, RZ, P2, !PT ;  /* 0x00000015070d7210 */ /* 0x000fc400017fe4ff */
[----:B------:R-:W-:Y:S02]  /*4710*/  IADD3.X R11, R19, R7, RZ, P1, !PT ;  /* 0x00000007130b7210 */ /* 0x000fe40000ffe4ff */
[----:B------:R-:W2:Y:S04]  /*4720*/  LDG.E R9, [R8.64] ;  /* 0x0000000c08097981 */ /* 0x000ea8000c1e1900 */
        /* <DEDUP_REMOVED lines=16> */
.L_x_288:
        /* <DEDUP_REMOVED lines=13> */
.L_x_3229:


//--------------------- .text._Z35group_norm_nhwc_bwd_one_pass_kernelI11Bf16IOBf16WLi256ELi8ELi128EEv26Group_norm_nhwc_bwd_params --------------------------
	.section	.text._Z35group_norm_nhwc_bwd_one_pass_kernelI11Bf16IOBf16WLi256ELi8ELi128EEv26Group_norm_nhwc_bwd_params,"ax",@progbits
	.sectioninfo	@"SHI_REGISTERS=72"
	.align	128
        .global         _Z35group_norm_nhwc_bwd_one_pass_kernelI11Bf16IOBf16WLi256ELi8ELi128EEv26Group_norm_nhwc_bwd_params
        .type           _Z35group_norm_nhwc_bwd_one_pass_kernelI11Bf16IOBf16WLi256ELi8ELi128EEv26Group_norm_nhwc_bwd_params,@function
        .size           _Z35group_norm_nhwc_bwd_one_pass_kernelI11Bf16IOBf16WLi256ELi8ELi128EEv26Group_norm_nhwc_bwd_params,(.L_x_3230 - _Z35group_norm_nhwc_bwd_one_pass_kernelI11Bf16IOBf16WLi256ELi8ELi128EEv26Group_norm_nhwc_bwd_params)
        .other          _Z35group_norm_nhwc_bwd_one_pass_kernelI11Bf16IOBf16WLi256ELi8ELi128EEv26Group_norm_nhwc_bwd_params,@"STO_CUDA_ENTRY STV_DEFAULT"
_Z35group_norm_nhwc_bwd_one_pass_kernelI11Bf16IOBf16WLi256ELi8ELi128EEv26Group_norm_nhwc_bwd_params:
.text._Z35group_norm_nhwc_bwd_one_pass_kernelI11Bf16IOBf16WLi256ELi8ELi128EEv26Group_norm_nhwc_bwd_params:
        /* <DEDUP_REMOVED lines=18> */
[----:B------:R-:W-:Y:S01]  /*0120*/  LEA.HI R10, R3, R58, RZ, 0x5 ;  /* 0x0000003a030a7211 */ /* 0x000fe200078f28ff */
[----:B------:R-:W-:Y:S01]  /*0130*/  ULEA.HI UR10, UP0, UR13, UR12, URZ, 0x1 ;  /* 0x0000000c0d0a7291 */ /* 0x000fe2000f81083f */
[----:B------:R-:W-:Y:S01]  /*0140*/  ISETP.GE.U32.AND P1, PT, R58, 0x80, PT ;  /* 0x000000803a00780c */ /* 0x000fe20003f26070 */
        /* <DEDUP_REMOVED lines=30> */
[----:B------:R-:W-:Y:S02]  /*0330*/  IADD3 R4, R35, 0xc0, RZ ;  /* 0x000000c023047810 */ /* 0x000fe40007ffe0ff */
        /* <DEDUP_REMOVED lines=14> */
.L_x_338:
        /* <DEDUP_REMOVED lines=17> */
[----:B------:R-:W-:Y:S02]  /*0530*/  IMAD R16, R19, R16, R18 ;  /* 0x0000001013107224 */ /* 0x000fe400078e0212 */
[----:B------:R-:W-:-:S03]  /*0540*/  @P6 IMAD R18, R32, c[0x0][0x1d8], RZ ;  /* 0x0000760020126a24 */ /* 0x000fc600078e02ff */
[----:B------:R-:W-:Y:S01]  /*0550*/  ISETP.GT.U32.AND P0, PT, R19, R16, PT ;  /* 0x000000101300720c */ /* 0x000fe20003f04070 */
[----:B------:R-:W-:-:S12]  /*0560*/  @P6 IMAD R21, R33, c[0x0][0x1dc], R18 ;  /* 0x0000770021156a24 */ /* 0x000fd800078e0212 */
        /* <DEDUP_REMOVED lines=17> */
[----:B------:R-:W-:Y:S02]  /*0680*/  LEA R16, R65, R16, 0x3 ;  /* 0x0000001041107211 */ /* 0x000fe400078e18ff */
[----:B------:R-:W-:Y:S02]  /*0690*/  SHF.R.S32.HI R14, RZ, 0x1f, R15 ;  /* 0x0000001fff0e7819 */ /* 0x000fe4000001140f */
[----:B------:R-:W-:-:S03]  /*06a0*/  SHF.R.S32.HI R17, RZ, 0x1f, R16 ;  /* 0x0000001fff117819 */ /* 0x000fc60000011410 */
[----:B------:R-:W-:Y:S02]  /*06b0*/  IMAD R14, R14, c[0x0][0x1e8], RZ ;  /* 0x00007a000e0e7a24 */ /* 0x000fe400078e02ff */
        /* <DEDUP_REMOVED lines=20> */
[----:B------:R-:W-:Y:S01]  /*0800*/  @P6 SHF.L.U32 R46, R18, 0x1, RZ ;  /* 0x00000001122e6819 */ /* 0x000fe200000006ff */
[----:B------:R-:W-:Y:S01]  /*0810*/  @P3 IMAD R19, R6, c[0x0][0x1d8], RZ ;  /* 0x0000760006133a24 */ /* 0x000fe200078e02ff */
[----:B------:R-:W-:-:S02]  /*0820*/  @P5 IADD3.X R51, R20, c[0x0][0x17c], RZ, P0, !PT ;  /* 0x00005f0014335a10 */ /* 0x000fc400007fe4ff */
[----:B------:R-:W-:Y:S02]  /*0830*/  @P6 SHF.L.U64.HI R21, R18, 0x1, R21 ;  /* 0x0000000112156819 */ /* 0x000fe40000010215 */
        /* <DEDUP_REMOVED lines=11> */
[----:B------:R-:W-:Y:S02]  /*08f0*/  @P6 IADD3.X R47, R21, c[0x0][0x17c], RZ, P0, !PT ;  /* 0x00005f00152f6a10 */ /* 0x000fe400007fe4ff */
[----:B------:R-:W-:Y:S01]  /*0900*/  @P4 IADD3 R42, P0, R62, c[0x0][0x180], RZ ;  /* 0x000060003e2a4a10 */ /* 0x000fe20007f1e0ff */
[----:B------:R-:W-:Y:S01]  /*0910*/  @P3 IMAD.WIDE.U32 R18, R0, c[0x0][0x1d8], R18 ;  /* 0x0000760000123a25 */ /* 0x000fe200078e0012 */
[----:B------:R-:W-:-:S02]  /*0920*/  @P2 MOV R14, R66 ;  /* 0x00000042000e2202 */ /* 0x000fc40000000f00 */
[----:B------:R-:W-:Y:S02]  /*0930*/  @P2 MOV R15, R69 ;  /* 0x00000045000f2202 */ /* 0x000fe40000000f00 */
[----:B------:R-:W-:Y:S02]  /*0940*/  @P4 IADD3.X R43, R20, c[0x0][0x184], RZ, P0, !PT ;  /* 0x00006100142b4a10 */ /* 0x000fe400007fe4ff */
[----:B------:R-:W-:Y:S01]  /*0950*/  @P4 IADD3 R62, P0, R62, c[0x0][0x178], RZ ;  /* 0x00005e003e3e4a10 */ /* 0x000fe20007f1e0ff */
[----:B------:R-:W-:Y:S01]  /*0960*/  @P2 IMAD.WIDE.U32 R14, R2, c[0x0][0x1d8], R14 ;  /* 0x00007600020e2a25 */ /* 0x000fe200078e000e */
[----:B------:R-:W-:Y:S02]  /*0970*/  @P3 IADD3 R19, R19, R23, RZ ;  /* 0x0000001713133210 */ /* 0x000fe40007ffe0ff */
[----:B------:R-:W-:Y:S02]  /*0980*/  @P3 SHF.L.U32 R30, R18, 0x1, RZ ;  /* 0x00000001121e3819 */ /* 0x000fe400000006ff */
[----:B------:R-:W-:Y:S01]  /*0990*/  @P4 IADD3.X R63, R20, c[0x0][0x17c], RZ, P0, !PT ;  /* 0x00005f00143f4a10 */ /* 0x000fe200007fe4ff */
[----:B------:R-:W-:Y:S01]  /*09a0*/  @P1 IMAD R20, R8, c[0x0][0x1d8], RZ ;  /* 0x0000760008141a24 */ /* 0x000fe200078e02ff */
[----:B------:R-:W-:-:S02]  /*09b0*/  @P3 SHF.L.U64.HI R19, R18, 0x1, R19 ;  /* 0x0000000112133819 */ /* 0x000fc40000010213 */
[----:B------:R-:W-:Y:S01]  /*09c0*/  @P3 IADD3 R60, P0, R30, c[0x0][0x180], RZ ;  /* 0x000060001e3c3a10 */ /* 0x000fe20007f1e0ff */
[----:B------:R-:W-:Y:S01]  /*09d0*/  @P1 IMAD R21, R3, c[0x0][0x1dc], R20 ;  /* 0x0000770003151a24 */ /* 0x000fe200078e0214 */
[----:B------:R-:W-:Y:S02]  /*09e0*/  @P2 IADD3 R15, R15, R25, RZ ;  /* 0x000000190f0f2210 */ /* 0x000fe40007ffe0ff */
[----:B------:R-:W-:Y:S02]  /*09f0*/  @P3 IADD3.X R61, R19, c[0x0][0x184], RZ, P0, !PT ;  /* 0x00006100133d3a10 */ /* 0x000fe400007fe4ff */
[C---:B------:R-:W-:Y:S02]  /*0a00*/  @P2 SHF.L.U32 R26, R14.reuse, 0x1, RZ ;  /* 0x000000010e1a2819 */ /* 0x040fe400000006ff */
[----:B------:R-:W-:Y:S02]  /*0a10*/  @P2 SHF.L.U64.HI R18, R14, 0x1, R15 ;  /* 0x000000010e122819 */ /* 0x000fe4000001020f */
[----:B------:R-:W-:-:S02]  /*0a20*/  @P3 IADD3 R30, P0, R30, c[0x0][0x178], RZ ;  /* 0x00005e001e1e3a10 */ /* 0x000fc40007f1e0ff */
[----:B------:R-:W-:Y:S02]  /*0a30*/  @P1 MOV R14, R66 ;  /* 0x00000042000e1202 */ /* 0x000fe40000000f00 */
[----:B------:R-:W-:Y:S02]  /*0a40*/  @P1 MOV R15, R69 ;  /* 0x00000045000f1202 */ /* 0x000fe40000000f00 */
[----:B------:R-:W-:Y:S02]  /*0a50*/  @P3 IADD3.X R31, R19, c[0x0][0x17c], RZ, P0, !PT ;  /* 0x00005f00131f3a10 */ /* 0x000fe400007fe4ff */
[----:B------:R-:W-:Y:S01]  /*0a60*/  @P2 IADD3 R28, P0, R26, c[0x0][0x180], RZ ;  /* 0x000060001a1c2a10 */ /* 0x000fe20007f1e0ff */
[----:B------:R-:W-:Y:S01]  /*0a70*/  @P1 IMAD.WIDE.U32 R14, R3, c[0x0][0x1d8], R14 ;  /* 0x00007600030e1a25 */ /* 0x000fe200078e000e */
[----:B------:R-:W-:Y:S02]  /*0a80*/  SHF.R.U32.HI R19, RZ, 0x2, R58 ;  /* 0x00000002ff137819 */ /* 0x000fe4000001163a */
[----:B------:R-:W-:-:S02]  /*0a90*/  @P2 IADD3.X R29, R18, c[0x0][0x184], RZ, P0, !PT ;  /* 0x00006100121d2a10 */ /* 0x000fc400007fe4ff */
[----:B------:R-:W-:Y:S01]  /*0aa0*/  @P2 IADD3 R26, P0, R26, c[0x0][0x178], RZ ;  /* 0x00005e001a1a2a10 */ /* 0x000fe20007f1e0ff */
[----:B------:R-:W-:Y:S01]  /*0ab0*/  IMAD R20, R38, c[0x0][0x1fc], R19 ;  /* 0x00007f0026147a24 */ /* 0x000fe200078e0213 */
[----:B------:R-:W-:Y:S02]  /*0ac0*/  @P1 IADD3 R15, R15, R21, RZ ;  /* 0x000000150f0f1210 */ /* 0x000fe40007ffe0ff */
[----:B------:R-:W-:Y:S02]  /*0ad0*/  @P1 SHF.L.U32 R22, R14, 0x1, RZ ;  /* 0x000000010e161819 */ /* 0x000fe400000006ff */
[----:B------:R-:W-:Y:S02]  /*0ae0*/  @P2 IADD3.X R27, R18, c[0x0][0x17c], RZ, P0, !PT ;  /* 0x00005f00121b2a10 */ /* 0x000fe400007fe4ff */
[----:B------:R-:W-:Y:S02]  /*0af0*/  @P1 SHF.L.U64.HI R15, R14, 0x1, R15 ;  /* 0x000000010e0f1819 */ /* 0x000fe4000001020f */
[----:B------:R-:W-:-:S02]  /*0b00*/  @P1 IADD3 R24, P0, R22, c[0x0][0x180], RZ ;  /* 0x0000600016181a10 */ /* 0x000fc40007f1e0ff */
        /* <DEDUP_REMOVED lines=59> */
[----:B------:R3:W5:Y:S01]  /*0ec0*/  @P1 LDG.E R46, [R24.64] ;  /* 0x0000000e182e1981 */ /* 0x000762000c1e1900 */
[----:B------:R-:W-:-:S03]  /*0ed0*/  MOV R39, RZ ;  /* 0x000000ff00277202 */ /* 0x000fc60000000f00 */
[----:B------:R3:W5:Y:S04]  /*0ee0*/  @P0 LDG.E R42, [R20.64] ;  /* 0x0000000e142a0981 */ /* 0x000768000c1e1900 */
[----:B------:R3:W5:Y:S01]  /*0ef0*/  @P0 LDG.E R39, [R18.64] ;  /* 0x0000000e12270981 */ /* 0x000762000c1e1900 */
[----:B------:R-:W-:Y:S01]  /*0f00*/  UMOV UR11, 0x3f800000 ;  /* 0x3f800000000b7882 */ /* 0x000fe20000000000 */
[----:B------:R-:W-:Y:S02]  /*0f10*/  BSSY B0, `(.L_x_290) ;  /* 0x0000021000007945 */ /* 0x000fe40003800000 */
[----:B------:R1:W5:Y:S04]  /*0f20*/  @P4 LDG.E R48, [R62.64] ;  /* 0x0000000e3e304981 */ /* 0x000368000c1e1900 */
[----:B------:R4:W5:Y:S01]  /*0f30*/  @P3 LDG.E R50, [R60.64] ;  /* 0x0000000e3c323981 */ /* 0x000962000c1e1900 */
[----:B-1----:R-:W-:Y:S01]  /*0f40*/  CS2R R62, SRZ ;  /* 0x00000000003e7805 */ /* 0x002fe2000001ff00 */
[----:B----4-:R-:W-:Y:S01]  /*0f50*/  CS2R R60, SRZ ;  /* 0x00000000003c7805 */ /* 0x010fe2000001ff00 */
[----:B--2---:R-:W0:Y:S02]  /*0f60*/  R2UR UR16, R14 ;  /* 0x000000000e1073c2 */ /* 0x004e2400000e0000 */
[----:B0-----:R-:W-:-:S05]  /*0f70*/  MOV R28, UR16 ;  /* 0x00000010001c7c02 */ /* 0x001fca0008000f00 */
[----:B------:R-:W-:-:S05]  /*0f80*/  FFMA.FTZ R15, -R28, UR16, R15 ;  /* 0x000000101c0f7c23 */ /* 0x000fca000801010f */
[----:B------:R-:W-:-:S13]  /*0f90*/  FSETP.GTU.FTZ.AND P0, PT, R15, RZ, PT ;  /* 0x000000ff0f00720b */ /* 0x000fda0003f1c000 */
[----:B------:R-:W-:Y:S01]  /*0fa0*/  VOTEU.ANY UP0, P0 ;  /* 0x00000000003f7886 */ /* 0x000fe20000000100 */
[----:B------:R-:W-:-:S13]  /*0fb0*/  PLOP3.LUT P0, PT, PT, PT, UP0, 0x80, 0x0 ;  /* 0x000000000000781c */ /* 0x000fda0003f0f008 */
[----:B------:R-:W-:Y:S01]  /*0fc0*/  @P0 FADD.FTZ R15, R15, c[0x0][0x1a0] ;  /* 0x000068000f0f0621 */ /* 0x000fe20000010000 */
[----:B------:R-:W-:-:S13]  /*0fd0*/  PLOP3.LUT P0, PT, PT, PT, UP0, 0x80, 0x0 ;  /* 0x000000000000781c */ /* 0x000fda0003f0f008 */
[----:B------:R-:W0:Y:S01]  /*0fe0*/  @P0 MUFU.RSQ R15, R15 ;  /* 0x0000000f000f0308 */ /* 0x000e220000001400 */
[----:B------:R-:W-:-:S13]  /*0ff0*/  PLOP3.LUT P0, PT, PT, PT, UP0, 0x80, 0x0 ;  /* 0x000000000000781c */ /* 0x000fda0003f0f008 */
[----:B0-----:R3:W0:Y:S01]  /*1000*/  @P0 R2UR UR11, R15 ;  /* 0x000000000f0b03c2 */ /* 0x00162200000e0000 */
[----:B------:R-:W-:-:S13]  /*1010*/  ISETP.GT.U32.AND P0, PT, R58, 0x7f, PT ;  /* 0x0000007f3a00780c */ /* 0x000fda0003f04070 */
[----:B------:R-:W-:Y:S05]  /*1020*/  @P0 BRA `(.L_x_291) ;  /* 0x000000f000000947 */ /* 0x000fea0003800000 */
[C---:B---3--:R-:W-:Y:S02]  /*1030*/  SHF.L.U32 R14, R16.reuse, 0x1, RZ ;  /* 0x00000001100e7819 */ /* 0x048fe400000006ff */
[----:B------:R-:W-:Y:S02]  /*1040*/  SHF.L.U64.HI R15, R16, 0x1, R17 ;  /* 0x00000001100f7819 */ /* 0x000fe40000010211 */
[----:B------:R-:W-:-:S04]  /*1050*/  IADD3 R16, P0, R14, c[0x0][0x188], RZ ;  /* 0x000062000e107a10 */ /* 0x000fc80007f1e0ff */
[----:B------:R-:W-:Y:S02]  /*1060*/  IADD3.X R17, R15, c[0x0][0x18c], RZ, P0, !PT ;  /* 0x000063000f117a10 */ /* 0x000fe400007fe4ff */
[----:B------:R-:W-:-:S03]  /*1070*/  ISETP.NE.AND P0, PT, RZ, UR13, PT ;  /* 0x0000000dff007c0c */ /* 0x000fc6000bf05270 */
[----:B------:R-:W2:Y:S04]  /*1080*/  LDG.E.U16 R63, [R16.64] ;  /* 0x0000000e103f7981 */ /* 0x000ea8000c1e1500 */
[----:B------:R-:W3:Y:S06]  /*1090*/  LDG.E.U16 R60, [R16.64+0x2] ;  /* 0x0000020e103c7981 */ /* 0x000eec000c1e1500 */
[----:B------:R-:W-:-:S04]  /*10a0*/  @P0 IADD3 R14, P6, R14, c[0x0][0x190], RZ ;  /* 0x000064000e0e0a10 */ /* 0x000fc80007fde0ff */
[----:B------:R-:W-:-:S05]  /*10b0*/  @P0 IADD3.X R15, R15, c[0x0][0x194], RZ, P6, !PT ;  /* 0x000065000f0f0a10 */ /* 0x000fca00037fe4ff */
[----:B------:R-:W4:Y:S04]  /*10c0*/  @P0 LDG.E.U16 R19, [R14.64] ;  /* 0x0000000e0e130981 */ /* 0x000f28000c1e1500 */
[----:B------:R-:W4:Y:S01]  /*10d0*/  @P0 LDG.E.U16 R18, [R14.64+0x2] ;  /* 0x0000020e0e120981 */ /* 0x000f22000c1e1500 */
[----:B--2---:R-:W-:Y:S02]  /*10e0*/  PRMT R63, RZ, 0x5410, R63 ;  /* 0x00005410ff3f7816 */ /* 0x004fe4000000003f */
[----:B---3--:R-:W-:Y:S02]  /*10f0*/  PRMT R60, RZ, 0x5410, R60 ;  /* 0x00005410ff3c7816 */ /* 0x008fe4000000003c */
[----:B----4-:R-:W-:Y:S02]  /*1100*/  @P0 PRMT R62, RZ, 0x5410, R19 ;  /* 0x00005410ff3e0816 */ /* 0x010fe40000000013 */
[----:B------:R-:W-:-:S02]  /*1110*/  @P0 PRMT R61, RZ, 0x5410, R18 ;  /* 0x00005410ff3d0816 */ /* 0x000fc40000000012 */
.L_x_291:
[----:B---3--:R-:W-:Y:S05]  /*1120*/  BSYNC B0 ;  /* 0x0000000000007941 */ /* 0x008fea0003800000 */
.L_x_290:
[----:B------:R-:W-:Y:S02]  /*1130*/  ISETP.NE.AND P0, PT, RZ, UR13, PT ;  /* 0x0000000dff007c0c */ /* 0x000fe4000bf05270 */
[----:B-----5:R-:W-:-:S02]  /*1140*/  PRMT R14, RZ, 0x5410, R53 ;  /* 0x00005410ff0e7816 */ /* 0x020fc40000000035 */
[----:B------:R-:W-:Y:S02]  /*1150*/  PRMT R16, RZ, 0x7610, R53 ;  /* 0x00007610ff107816 */ /* 0x000fe40000000035 */
[--C-:B------:R-:W-:Y:S01]  /*1160*/  PRMT R19, RZ, 0x7610, R54.reuse ;  /* 0x00007610ff137816 */ /* 0x100fe20000000036 */
[----:B------:R-:W-:Y:S01]  /*1170*/  FADD.FTZ R14, R14, -UR16 ;  /* 0x800000100e0e7e21 */ /* 0x000fe20008010000 */
[----:B------:R-:W-:Y:S01]  /*1180*/  PRMT R21, RZ, 0x5410, R54 ;  /* 0x00005410ff157816 */ /* 0x000fe20000000036 */
[----:B------:R-:W-:Y:S01]  /*1190*/  FADD.FTZ R22, R16, -UR16 ;  /* 0x8000001010167e21 */ /* 0x000fe20008010000 */
[----:B------:R-:W-:Y:S01]  /*11a0*/  P2R R15, PR, RZ, 0x1 ;  /* 0x00000001ff0f7803 */ /* 0x000fe20000000000 */
[----:B------:R-:W-:Y:S01]  /*11b0*/  FADD.FTZ R16, R19, -UR16 ;  /* 0x8000001013107e21 */ /* 0x000fe20008010000 */
[--C-:B------:R-:W-:Y:S01]  /*11c0*/  PRMT R18, RZ, 0x5410, R52.reuse ;  /* 0x00005410ff127816 */ /* 0x100fe20000000034 */
[----:B0-----:R-:W-:Y:S01]  /*11d0*/  FMUL.FTZ R19, R14, UR11 ;  /* 0x0000000b0e137c20 */ /* 0x001fe20008410000 */
        /* <DEDUP_REMOVED lines=24> */
.L_x_292:
[----:B------:R-:W-:Y:S02]  /*1360*/  FMUL.FTZ R24, R18, R63 ;  /* 0x0000003f12187220 */ /* 0x000fe40000410000 */
[C---:B------:R-:W-:Y:S02]  /*1370*/  FFMA.FTZ R22, R19.reuse, R18, RZ ;  /* 0x0000001213167223 */ /* 0x040fe400000100ff */
        /* <DEDUP_REMOVED lines=24> */
.L_x_293:
[----:B------:R-:W-:Y:S02]  /*1500*/  FFMA.FTZ R25, R14, R23, R19 ;  /* 0x000000170e197223 */ /* 0x000fe40000010013 */
[----:B------:R-:W-:-:S02]  /*1510*/  FADD.FTZ R19, RZ, R18 ;  /* 0x00000012ff137221 */ /* 0x000fc40000010000 */
[----:B------:R-:W-:Y:S02]  /*1520*/  FADD.FTZ R27, R23, R24 ;  /* 0x00000018171b7221 */ /* 0x000fe40000010000 */
[----:B------:R-:W-:Y:S02]  /*1530*/  FMUL.FTZ R24, R20, R63 ;  /* 0x0000003f14187220 */ /* 0x000fe40000410000 */
[----:B------:R-:W-:Y:S02]  /*1540*/  FFMA.FTZ R18, R21, R20, R22 ;  /* 0x0000001415127223 */ /* 0x000fe40000010016 */
[----:B------:R-:W-:Y:S02]  /*1550*/  FADD.FTZ R20, R19, R20 ;  /* 0x0000001413147221 */ /* 0x000fe40000010000 */
[----:B------:R-:W-:Y:S02]  /*1560*/  FFMA.FTZ R14, R14, R17, RZ ;  /* 0x000000110e0e7223 */ /* 0x000fe400000100ff */
[----:B------:R-:W-:-:S02]  /*1570*/  FADD.FTZ R22, RZ, R17 ;  /* 0x00000011ff167221 */ /* 0x000fc40000010000 */
[----:B------:R-:W-:Y:S01]  /*1580*/  FFMA.FTZ R23, R21, R24, R25 ;  /* 0x0000001815177223 */ /* 0x000fe20000010019 */
[--C-:B------:R-:W-:Y:S01]  /*1590*/  PRMT R25, RZ, 0x5410, R48.reuse ;  /* 0x00005410ff197816 */ /* 0x100fe20000000030 */
[----:B------:R-:W-:Y:S01]  /*15a0*/  FMUL.FTZ R19, R15, R60 ;  /* 0x0000003c0f137220 */ /* 0x000fe20000410000 */
[----:B------:R-:W-:Y:S01]  /*15b0*/  PRMT R21, RZ, 0x7610, R48 ;  /* 0x00007610ff157816 */ /* 0x000fe20000000030 */
[----:B------:R-:W-:Y:S02]  /*15c0*/  FFMA.FTZ R14, R16, R15, R14 ;  /* 0x0000000f100e7223 */ /* 0x000fe4000001000e */
[----:B------:R-:W-:Y:S01]  /*15d0*/  FADD.FTZ R17, R22, R15 ;  /* 0x0000000f16117221 */ /* 0x000fe20000010000 */
[----:B------:R-:W-:Y:S01]  /*15e0*/  PRMT R15, RZ, 0x5410, R49 ;  /* 0x00005410ff0f7816 */ /* 0x000fe20000000031 */
[----:B------:R-:W-:Y:S01]  /*15f0*/  FFMA.FTZ R23, R16, R19, R23 ;  /* 0x0000001310177223 */ /* 0x000fe20000010017 */
[----:B------:R-:W-:Y:S01]  /*1600*/  PRMT R16, RZ, 0x7610, R49 ;  /* 0x00007610ff107816 */ /* 0x000fe20000000031 */
[----:B------:R-:W-:-:S02]  /*1610*/  FADD.FTZ R22, R27, R24 ;  /* 0x000000181b167221 */ /* 0x000fc40000010000 */
[----:B------:R-:W-:Y:S02]  /*1620*/  FADD.FTZ R15, R15, -UR16 ;  /* 0x800000100f0f7e21 */ /* 0x000fe40008010000 */
[----:B------:R-:W-:Y:S02]  /*1630*/  FADD.FTZ R16, R16, -UR16 ;  /* 0x8000001010107e21 */ /* 0x000fe40008010000 */
        /* <DEDUP_REMOVED lines=21> */
.L_x_294:
[----:B------:R-:W-:Y:S02]  /*1790*/  FMUL.FTZ R26, R25, R63 ;  /* 0x0000003f191a7220 */ /* 0x000fe40000410000 */
[----:B------:R-:W-:Y:S02]  /*17a0*/  FADD.FTZ R19, R19, R22 ;  /* 0x0000001613137221 */ /* 0x000fe40000010000 */
[----:B------:R-:W-:Y:S02]  /*17b0*/  FADD.FTZ R16, R20, R25 ;  /* 0x0000001914107221 */ /* 0x000fe40000010000 */
[----:B------:R-:W-:Y:S02]  /*17c0*/  FFMA.FTZ R22, R24, R26, R23 ;  /* 0x0000001a18167223 */ /* 0x000fe40000010017 */
[----:B------:R-:W-:-:S02]  /*17d0*/  FMUL.FTZ R20, R21, R60 ;  /* 0x0000003c15147220 */ /* 0x000fc40000410000 */
[----:B------:R-:W-:Y:S02]  /*17e0*/  FADD.FTZ R17, R17, R21 ;  /* 0x0000001511117221 */ /* 0x000fe40000010000 */
[C---:B------:R-:W-:Y:S01]  /*17f0*/  FFMA.FTZ R21, R15.reuse, R21, R14 ;  /* 0x000000150f157223 */ /* 0x040fe2000001000e */
[----:B------:R-:W-:Y:S01]  /*1800*/  PRMT R14, RZ, 0x5410, R50 ;  /* 0x00005410ff0e7816 */ /* 0x000fe20000000032 */
[----:B------:R-:W-:Y:S01]  /*1810*/  FFMA.FTZ R22, R15, R20, R22 ;  /* 0x000000140f167223 */ /* 0x000fe20000010016 */
[----:B------:R-:W-:Y:S01]  /*1820*/  PRMT R15, RZ, 0x7610, R50 ;  /* 0x00007610ff0f7816 */ /* 0x000fe20000000032 */
[----:B------:R-:W-:Y:S01]  /*1830*/  FFMA.FTZ R18, R24, R25, R18 ;  /* 0x0000001918127223 */ /* 0x000fe20000010012 */
[--C-:B------:R-:W-:Y:S01]  /*1840*/  PRMT R24, RZ, 0x5410, R47.reuse ;  /* 0x00005410ff187816 */ /* 0x100fe2000000002f */
[----:B------:R-:W-:Y:S02]  /*1850*/  FADD.FTZ R14, R14, -UR16 ;  /* 0x800000100e0e7e21 */ /* 0x000fe40008010000 */
[----:B------:R-:W-:Y:S01]  /*1860*/  FADD.FTZ R25, R15, -UR16 ;  /* 0x800000100f197e21 */ /* 0x000fe20008010000 */
[----:B------:R-:W-:Y:S01]  /*1870*/  PRMT R15, RZ, 0x7610, R47 ;  /* 0x00007610ff0f7816 */ /* 0x000fe2000000002f */
[----:B------:R-:W-:-:S02]  /*1880*/  FMUL.FTZ R23, R14, UR11 ;  /* 0x0000000b0e177c20 */ /* 0x000fc40008410000 */
[----:B------:R-:W-:Y:S02]  /*1890*/  FADD.FTZ R19, R19, R26 ;  /* 0x0000001a13137221 */ /* 0x000fe40000010000 */
        /* <DEDUP_REMOVED lines=20> */
.L_x_295:
[----:B------:R-:W-:Y:S02]  /*19e0*/  FMUL.FTZ R25, R24, R63 ;  /* 0x0000003f18197220 */ /* 0x000fe40000410000 */
[----:B------:R-:W-:-:S02]  /*19f0*/  FADD.FTZ R20, R20, R19 ;  /* 0x0000001314147221 */ /* 0x000fc40000010000 */
[----:B------:R-:W-:Y:S02]  /*1a00*/  FFMA.FTZ R22, R23, R25, R22 ;  /* 0x0000001917167223 */ /* 0x000fe40000010016 */
[----:B------:R-:W-:Y:S02]  /*1a10*/  FMUL.FTZ R19, R15, R60 ;  /* 0x0000003c0f137220 */ /* 0x000fe40000410000 */
[----:B------:R-:W-:Y:S02]  /*1a20*/  FADD.FTZ R17, R17, R15 ;  /* 0x0000000f11117221 */ /* 0x000fe40000010000 */
[C---:B------:R-:W-:Y:S02]  /*1a30*/  FFMA.FTZ R21, R14.reuse, R15, R21 ;  /* 0x0000000f0e157223 */ /* 0x040fe40000010015 */
[----:B------:R-:W-:Y:S01]  /*1a40*/  FFMA.FTZ R15, R14, R19, R22 ;  /* 0x000000130e0f7223 */ /* 0x000fe20000010016 */
[--C-:B------:R-:W-:Y:S01]  /*1a50*/  PRMT R14, RZ, 0x5410, R45.reuse ;  /* 0x00005410ff0e7816 */ /* 0x100fe2000000002d */
[----:B------:R-:W-:Y:S01]  /*1a60*/  FFMA.FTZ R18, R23, R24, R18 ;  /* 0x0000001817127223 */ /* 0x000fe20000010012 */
[----:B------:R-:W-:Y:S01]  /*1a70*/  PRMT R22, RZ, 0x7610, R45 ;  /* 0x00007610ff167816 */ /* 0x000fe2000000002d */
[----:B------:R-:W-:Y:S01]  /*1a80*/  FADD.FTZ R16, R16, R24 ;  /* 0x0000001810107221 */ /* 0x000fe20000010000 */
[--C-:B------:R-:W-:Y:S01]  /*1a90*/  PRMT R24, RZ, 0x5410, R44.reuse ;  /* 0x00005410ff187816 */ /* 0x100fe2000000002c */
[----:B------:R-:W-:Y:S01]  /*1aa0*/  FADD.FTZ R23, R14, -UR16 ;  /* 0x800000100e177e21 */ /* 0x000fe20008010000 */
[----:B------:R-:W-:Y:S01]  /*1ab0*/  PRMT R14, RZ, 0x7610, R44 ;  /* 0x00007610ff0e7816 */ /* 0x000fe2000000002c */
[----:B------:R-:W-:-:S02]  /*1ac0*/  FADD.FTZ R22, R22, -UR16 ;  /* 0x8000001016167e21 */ /* 0x000fc40008010000 */
        /* <DEDUP_REMOVED lines=22> */
.L_x_296:
[----:B------:R-:W-:Y:S02]  /*1c30*/  FMUL.FTZ R26, R24, R63 ;  /* 0x0000003f181a7220 */ /* 0x000fe40000410000 */
[----:B------:R-:W-:Y:S02]  /*1c40*/  FADD.FTZ R19, R19, R20 ;  /* 0x0000001413137221 */ /* 0x000fe40000010000 */
[----:B------:R-:W-:Y:S02]  /*1c50*/  FFMA.FTZ R15, R23, R26, R15 ;  /* 0x0000001a170f7223 */ /* 0x000fe4000001000f */
[----:B------:R-:W-:Y:S02]  /*1c60*/  FMUL.FTZ R20, R14, R60 ;  /* 0x0000003c0e147220 */ /* 0x000fe40000410000 */
[----:B------:R-:W-:-:S02]  /*1c70*/  FADD.FTZ R19, R19, R26 ;  /* 0x0000001a13137221 */ /* 0x000fc40000010000 */
[C---:B------:R-:W-:Y:S02]  /*1c80*/  FFMA.FTZ R21, R22.reuse, R14, R21 ;  /* 0x0000000e16157223 */ /* 0x040fe40000010015 */
[----:B------:R-:W-:Y:S01]  /*1c90*/  FFMA.FTZ R22, R22, R20, R15 ;  /* 0x0000001416167223 */ /* 0x000fe2000001000f */
[--C-:B------:R-:W-:Y:S01]  /*1ca0*/  PRMT R15, RZ, 0x5410, R46.reuse ;  /* 0x00005410ff0f7816 */ /* 0x100fe2000000002e */
[----:B------:R-:W-:Y:S01]  /*1cb0*/  FADD.FTZ R20, R20, R19 ;  /* 0x0000001314147221 */ /* 0x000fe20000010000 */
[----:B------:R-:W-:Y:S01]  /*1cc0*/  PRMT R19, RZ, 0x7610, R46 ;  /* 0x00007610ff137816 */ /* 0x000fe2000000002e */
[----:B------:R-:W-:Y:S01]  /*1cd0*/  FFMA.FTZ R18, R23, R24, R18 ;  /* 0x0000001817127223 */ /* 0x000fe20000010012 */
[--C-:B------:R-:W-:Y:S01]  /*1ce0*/  PRMT R23, RZ, 0x7610, R43.reuse ;  /* 0x00007610ff177816 */ /* 0x100fe2000000002b */
[----:B------:R-:W-:Y:S02]  /*1cf0*/  FADD.FTZ R16, R16, R24 ;  /* 0x0000001810107221 */ /* 0x000fe40000010000 */
[----:B------:R-:W-:Y:S01]  /*1d00*/  FADD.FTZ R24, R15, -UR16 ;  /* 0x800000100f187e21 */ /* 0x000fe20008010000 */
[----:B------:R-:W-:Y:S01]  /*1d10*/  PRMT R15, RZ, 0x5410, R43 ;  /* 0x00005410ff0f7816 */ /* 0x000fe2000000002b */
[----:B------:R-:W-:-:S02]  /*1d20*/  FADD.FTZ R25, R19, -UR16 ;  /* 0x8000001013197e21 */ /* 0x000fc40008010000 */
        /* <DEDUP_REMOVED lines=21> */
.L_x_297:
[----:B------:R-:W-:Y:S02]  /*1e80*/  FMUL.FTZ R25, R15, R63 ;  /* 0x0000003f0f197220 */ /* 0x000fe40000410000 */
[----:B------:R-:W-:Y:S02]  /*1e90*/  FADD.FTZ R14, R17, R14 ;  /* 0x0000000e110e7221 */ /* 0x000fe40000010000 */
[----:B------:R-:W-:Y:S01]  /*1ea0*/  FFMA.FTZ R27, R19, R25, R22 ;  /* 0x00000019131b7223 */ /* 0x000fe20000010016 */
[----:B------:R-:W-:Y:S01]  /*1eb0*/  PRMT R22, RZ, 0x5410, R40 ;  /* 0x00005410ff167816 */ /* 0x000fe20000000028 */
[----:B------:R-:W-:Y:S01]  /*1ec0*/  FADD.FTZ R25, R20, R25 ;  /* 0x0000001914197221 */ /* 0x000fe20000010000 */
[----:B------:R-:W-:Y:S01]  /*1ed0*/  PRMT R20, RZ, 0x5410, R41 ;  /* 0x00005410ff147816 */ /* 0x000fe20000000029 */
[----:B------:R-:W-:Y:S01]  /*1ee0*/  FFMA.FTZ R17, R24, R23, R21 ;  /* 0x0000001718117223 */ /* 0x000fe20000010015 */
[----:B------:R-:W-:Y:S01]  /*1ef0*/  PRMT R21, RZ, 0x7610, R41 ;  /* 0x00007610ff157816 */ /* 0x000fe20000000029 */
[----:B------:R-:W-:-:S02]  /*1f00*/  FMUL.FTZ R26, R23, R60 ;  /* 0x0000003c171a7220 */ /* 0x000fc40000410000 */
[----:B------:R-:W-:Y:S02]  /*1f10*/  FADD.FTZ R20, R20, -UR16 ;  /* 0x8000001014147e21 */ /* 0x000fe40008010000 */
[----:B------:R-:W-:Y:S02]  /*1f20*/  FFMA.FTZ R24, R24, R26, R27 ;  /* 0x0000001a18187223 */ /* 0x000fe4000001001b */
[----:B------:R-:W-:Y:S02]  /*1f30*/  FADD.FTZ R25, R26, R25 ;  /* 0x000000191a197221 */ /* 0x000fe40000010000 */
[----:B------:R-:W-:Y:S02]  /*1f40*/  FADD.FTZ R26, R21, -UR16 ;  /* 0x80000010151a7e21 */ /* 0x000fe40008010000 */
[----:B------:R-:W-:Y:S01]  /*1f50*/  FADD.FTZ R14, R14, R23 ;  /* 0x000000170e0e7221 */ /* 0x000fe20000010000 */
        /* <DEDUP_REMOVED lines=22> */
.L_x_298:
[----:B------:R-:W-:-:S04]  /*20c0*/  FMUL.FTZ R26, R22, R63 ;  /* 0x0000003f161a7220 */ /* 0x000fc80000410000 */
[----:B------:R-:W-:Y:S02]  /*20d0*/  FFMA.FTZ R27, R21, R26, R24 ;  /* 0x0000001a151b7223 */ /* 0x000fe40000010018 */
[----:B------:R-:W-:Y:S02]  /*20e0*/  FADD.FTZ R28, R25, R26 ;  /* 0x0000001a191c7221 */ /* 0x000fe40000010000 */
[----:B------:R-:W-:Y:S02]  /*20f0*/  FMUL.FTZ R25, R23, R60 ;  /* 0x0000003c17197220 */ /* 0x000fe40000410000 */
[----:B------:R-:W-:Y:S01]  /*2100*/  FFMA.FTZ R26, R19, R15, R18 ;  /* 0x0000000f131a7223 */ /* 0x000fe20000010012 */
[----:B------:R-:W-:Y:S01]  /*2110*/  PRMT R18, RZ, 0x5410, R42 ;  /* 0x00005410ff127816 */ /* 0x000fe2000000002a */
[----:B------:R-:W-:Y:S01]  /*2120*/  FFMA.FTZ R24, R20, R25, R27 ;  /* 0x0000001914187223 */ /* 0x000fe2000001001b */
[----:B------:R-:W-:Y:S01]  /*2130*/  PRMT R19, RZ, 0x7610, R39 ;  /* 0x00007610ff137816 */ /* 0x000fe20000000027 */
[----:B------:R-:W-:-:S02]  /*2140*/  FADD.FTZ R27, R25, R28 ;  /* 0x0000001c191b7221 */ /* 0x000fc40000010000 */
        /* <DEDUP_REMOVED lines=25> */
.L_x_299:
[----:B------:R-:W-:Y:S01]  /*22e0*/  FMUL.FTZ R30, R18, R63 ;  /* 0x0000003f121e7220 */ /* 0x000fe20000410000 */
[----:B------:R-:W-:Y:S01]  /*22f0*/  ISETP.GT.AND P0, PT, R36, 0x1e, PT ;  /* 0x0000001e2400780c */ /* 0x000fe20003f04270 */
[----:B------:R-:W-:Y:S01]  /*2300*/  FADD.FTZ R15, R16, R15 ;  /* 0x0000000f100f7221 */ /* 0x000fe20000010000 */
[----:B------:R-:W-:Y:S01]  /*2310*/  ISETP.GT.U32.AND P6, PT, R58, 0x3, PT ;  /* 0x000000033a00780c */ /* 0x000fe20003fc4070 */
[----:B------:R-:W-:Y:S01]  /*2320*/  FFMA.FTZ R29, R25, R30, R24 ;  /* 0x0000001e191d7223 */ /* 0x000fe20000010018 */
[----:B------:R-:W-:Y:S01]  /*2330*/  BSSY B0, `(.L_x_300) ;  /* 0x00000d3000007945 */ /* 0x000fe20003800000 */
[----:B------:R-:W-:Y:S02]  /*2340*/  FMUL.FTZ R24, R19, R60 ;  /* 0x0000003c13187220 */ /* 0x000fe40000410000 */
[----:B------:R-:W-:Y:S02]  /*2350*/  FADD.FTZ R31, R27, R30 ;  /* 0x0000001e1b1f7221 */ /* 0x000fe40000010000 */
[----:B------:R-:W-:-:S02]  /*2360*/  FFMA.FTZ R27, R28, R24, R29 ;  /* 0x000000181c1b7223 */ /* 0x000fc4000001001d */
[----:B------:R-:W-:Y:S02]  /*2370*/  FADD.FTZ R24, R24, R31 ;  /* 0x0000001f18187221 */ /* 0x000fe40000010000 */
[----:B------:R-:W-:Y:S01]  /*2380*/  FFMA.FTZ R17, R20, R23, R17 ;  /* 0x0000001714117223 */ /* 0x000fe20000010011 */
[----:B------:R-:W0:Y:S01]  /*2390*/  SHFL.DOWN PT, R30, R27, 0x1, 0x1f ;  /* 0x08201f001b1e7f89 */ /* 0x000e2200000e0000 */
[----:B------:R-:W-:Y:S02]  /*23a0*/  FFMA.FTZ R26, R21, R22, R26 ;  /* 0x00000016151a7223 */ /* 0x000fe4000001001a */
[----:B------:R-:W-:Y:S01]  /*23b0*/  FADD.FTZ R14, R14, R23 ;  /* 0x000000170e0e7221 */ /* 0x000fe20000010000 */
[----:B------:R-:W1:Y:S01]  /*23c0*/  SHFL.DOWN PT, R29, R24, 0x1, 0x1f ;  /* 0x08201f00181d7f89 */ /* 0x000e6200000e0000 */
[----:B------:R-:W-:Y:S02]  /*23d0*/  FADD.FTZ R15, R15, R22 ;  /* 0x000000160f0f7221 */ /* 0x000fe40000010000 */
[----:B------:R-:W-:-:S02]  /*23e0*/  FFMA.FTZ R17, R28, R19, R17 ;  /* 0x000000131c117223 */ /* 0x000fc40000010011 */
[----:B------:R-:W-:Y:S02]  /*23f0*/  FFMA.FTZ R16, R25, R18, R26 ;  /* 0x0000001219107223 */ /* 0x000fe4000001001a */
[----:B------:R-:W-:Y:S02]  /*2400*/  FADD.FTZ R19, R14, R19 ;  /* 0x000000130e137221 */ /* 0x000fe40000010000 */
[----:B------:R-:W-:-:S05]  /*2410*/  FADD.FTZ R18, R15, R18 ;  /* 0x000000120f127221 */ /* 0x000fca0000010000 */
[----:B------:R-:W-:Y:S01]  /*2420*/  STS.128 [R58.X16+0x40], R16 ;  /* 0x000040103a007388 */ /* 0x000fe2000000cc00 */
        /* <DEDUP_REMOVED lines=21> */
[----:B-1----:R-:W-:Y:S01]  /*2580*/  @!P0 FADD.FTZ R24, R24, R29 ;  /* 0x0000001d18188221 */ /* 0x002fe20000010000 */
[----:B------:R-:W-:Y:S02]  /*2590*/  ISETP.NE.AND P0, PT, R36, RZ, PT ;  /* 0x000000ff2400720c */ /* 0x000fe40003f05270 */
[----:B------:R-:W-:Y:S02]  /*25a0*/  MOV R14, R27 ;  /* 0x0000001b000e7202 */ /* 0x000fe40000000f00 */
[----:B------:R-:W-:-:S09]  /*25b0*/  MOV R15, R24 ;  /* 0x00000018000f7202 */ /* 0x000fd20000000f00 */
        /* <DEDUP_REMOVED lines=170> */
.L_x_301:
[----:B------:R-:W-:Y:S05]  /*3060*/  BSYNC B0 ;  /* 0x0000000000007941 */ /* 0x000fea0003800000 */
.L_x_300:
        /* <DEDUP_REMOVED lines=20> */
.L_x_303:
[----:B------:R-:W-:Y:S05]  /*31b0*/  BSYNC B0 ;  /* 0x0000000000007941 */ /* 0x000fea0003800000 */
.L_x_302:
        /* <DEDUP_REMOVED lines=30> */
.L_x_306:
[----:B------:R-:W2:Y:S01]  /*33a0*/  LDG.E.STRONG.GPU R18, [R16.64] ;  /* 0x0000000e10127981 */ /* 0x000ea2000c1ef900 */
[----:B------:R-:W-:Y:S01]  /*33b0*/  YIELD ;  /* 0x0000000000007946 */ /* 0x000fe20003800000 */
[----:B--2---:R-:W-:Y:S01]  /*33c0*/  ISETP.NE.AND P6, PT, R18, R23, PT ;  /* 0x000000171200720c */ /* 0x004fe20003fc5270 */
[----:B------:R-:W-:-:S12]  /*33d0*/  CCTL.IVALL ;  /* 0x00000000ff00798f */ /* 0x000fd80002000000 */
[----:B------:R-:W-:Y:S05]  /*33e0*/  @P6 BRA `(.L_x_306) ;  /* 0xffffffb000006947 */ /* 0x000fea000383ffff */
.L_x_305:
        /* <DEDUP_REMOVED lines=22> */
.L_x_310:
        /* <DEDUP_REMOVED lines=116> */
.L_x_309:
        /* <DEDUP_REMOVED lines=63> */
.L_x_311:
[----:B------:R-:W-:-:S04]  /*4080*/  ISETP.NE.AND P6, PT, R19, RZ, PT ;  /* 0x000000ff1300720c */ /* 0x000fc80003fc5270 */
[----:B------:R-:W-:-:S13]  /*4090*/  ISETP.NE.OR P6, PT, RZ, UR4, P6 ;  /* 0x00000004ff007c0c */ /* 0x000fda000b7c5670 */
[----:B------:R-:W-:Y:S05]  /*40a0*/  @!P6 BRA `(.L_x_307) ;  /* 0x000002000000e947 */ /* 0x000fea0003800000 */
.L_x_308:
        /* <DEDUP_REMOVED lines=32> */
.L_x_307:
        /* <DEDUP_REMOVED lines=10> */
.L_x_313:
[----:B------:R-:W-:Y:S05]  /*4350*/  BSYNC B0 ;  /* 0x0000000000007941 */ /* 0x000fea0003800000 */
.L_x_312:
        /* <DEDUP_REMOVED lines=19> */
.L_x_304:
[----:B------:R1:W-:Y:S04]  /*4490*/  @!P0 STS.64 [0x30], R14 ;  /* 0x0000300eff008388 */ /* 0x0003e80000000a00 */
[----:B------:R-:W-:Y:S01]  /*44a0*/  BAR.SYNC.DEFER_BLOCKING 0x0 ;  /* 0x0000000000007b1d */ /* 0x000fe20000010000 */
[----:B------:R-:W-:Y:S02]  /*44b0*/  ISETP.NE.AND P6, PT, RZ, UR13, PT ;  /* 0x0000000dff007c0c */ /* 0x000fe4000bfc5270 */
[----:B0-----:R-:W-:-:S02]  /*44c0*/  PRMT R20, RZ, 0x5410, R54 ;  /* 0x00005410ff147816 */ /* 0x001fc40000000036 */
[--C-:B------:R-:W-:Y:S02]  /*44d0*/  PRMT R22, RZ, 0x5410, R52.reuse ;  /* 0x00005410ff167816 */ /* 0x100fe40000000034 */
[--C-:B-1----:R-:W-:Y:S02]  /*44e0*/  PRMT R14, RZ, 0x5410, R53.reuse ;  /* 0x00005410ff0e7816 */ /* 0x102fe40000000035 */
[----:B------:R-:W-:Y:S02]  /*44f0*/  PRMT R53, RZ, 0x7610, R53 ;  /* 0x00007610ff357816 */ /* 0x000fe40000000035 */
[----:B------:R-:W-:Y:S01]  /*4500*/  PRMT R21, RZ, 0x7610, R52 ;  /* 0x00007610ff157816 */ /* 0x000fe20000000034 */
[----:B------:R-:W-:Y:S01]  /*4510*/  FADD.FTZ R24, R14, -UR16 ;  /* 0x800000100e187e21 */ /* 0x000fe20008010000 */
[----:B------:R-:W-:Y:S01]  /*4520*/  PRMT R54, RZ, 0x7610, R54 ;  /* 0x00007610ff367816 */ /* 0x000fe20000000036 */
[----:B------:R-:W-:Y:S02]  /*4530*/  FADD.FTZ R23, R53, -UR16 ;  /* 0x8000001035177e21 */ /* 0x000fe40008010000 */
[----:B------:R-:W-:-:S02]  /*4540*/  FMUL.FTZ R24, R24, UR11 ;  /* 0x0000000b18187c20 */ /* 0x000fc40008410000 */
[----:B------:R-:W-:Y:S01]  /*4550*/  FMUL.FTZ R23, R23, UR11 ;  /* 0x0000000b17177c20 */ /* 0x000fe20008410000 */
[----:B------:R-:W0:Y:S02]  /*4560*/  LDS.64 R16, [0x30] ;  /* 0x00003000ff107984 */ /* 0x000e240000000a00 */
[----:B0-----:R-:W-:Y:S02]  /*4570*/  FMUL.FTZ R18, R16, c[0x0][0x20c] ;  /* 0x0000830010127a20 */ /* 0x001fe40000410000 */
[----:B------:R-:W-:Y:S01]  /*4580*/  FMUL.FTZ R19, R17, c[0x0][0x20c] ;  /* 0x0000830011137a20 */ /* 0x000fe20000410000 */
        /* <DEDUP_REMOVED lines=19> */
.L_x_314:
        /* <DEDUP_REMOVED lines=18> */
.L_x_316:
[----:B------:R-:W-:Y:S05]  /*47e0*/  BSYNC B0 ;  /* 0x0000000000007941 */ /* 0x000fea0003800000 */
.L_x_315:
        /* <DEDUP_REMOVED lines=27> */
.L_x_317:
        /* <DEDUP_REMOVED lines=19> */
.L_x_319:
[----:B------:R-:W-:Y:S05]  /*4ad0*/  BSYNC B0 ;  /* 0x0000000000007941 */ /* 0x000fea0003800000 */
.L_x_318:
        /* <DEDUP_REMOVED lines=28> */
.L_x_320:
        /* <DEDUP_REMOVED lines=18> */
.L_x_322:
[----:B------:R-:W-:Y:S05]  /*4dc0*/  BSYNC B0 ;  /* 0x0000000000007941 */ /* 0x000fea0003800000 */
.L_x_321:
        /* <DEDUP_REMOVED lines=27> */
.L_x_323:
        /* <DEDUP_REMOVED lines=18> */
.L_x_325:
[----:B------:R-:W-:Y:S05]  /*50a0*/  BSYNC B0 ;  /* 0x0000000000007941 */ /* 0x000fea0003800000 */
.L_x_324:
        /* <DEDUP_REMOVED lines=27> */
.L_x_326:
        /* <DEDUP_REMOVED lines=18> */
.L_x_328:
[----:B------:R-:W-:Y:S05]  /*5380*/  BSYNC B0 ;  /* 0x0000000000007941 */ /* 0x000fea0003800000 */
.L_x_327:
        /* <DEDUP_REMOVED lines=28> */
.L_x_329:
        /* <DEDUP_REMOVED lines=18> */
.L_x_331:
[----:B------:R-:W-:Y:S05]  /*5670*/  BSYNC B0 ;  /* 0x0000000000007941 */ /* 0x000fea0003800000 */
.L_x_330:
        /* <DEDUP_REMOVED lines=28> */
.L_x_332:
        /* <DEDUP_REMOVED lines=23> */
.L_x_334:
[----:B------:R-:W-:Y:S05]  /*59b0*/  BSYNC B0 ;  /* 0x0000000000007941 */ /* 0x000fea0003800000 */
.L_x_333:
        /* <DEDUP_REMOVED lines=30> */
.L_x_335:
        /* <DEDUP_REMOVED lines=17> */
.L_x_337:
[----:B------:R-:W-:Y:S05]  /*5cb0*/  BSYNC B0 ;  /* 0x0000000000007941 */ /* 0x000fea0003800000 */
.L_x_336:
[----:B------:R-:W-:Y:S02]  /*5cc0*/  IADD3 R55, R55, c[0x0][0x10], RZ ;  /* 0x0000040037377a10 */ /* 0x000fe40007ffe0ff */
[----:B------:R-:W-:Y:S02]  /*5cd0*/  IADD3 R56, R56, 0x1, RZ ;  /* 0x0000000138387810 */ /* 0x000fe40007ffe0ff */
[----:B------:R-:W-:-:S13]  /*5ce0*/  ISETP.GE.AND P0, PT, R55, UR6, PT ;  /* 0x0000000637007c0c */ /* 0x000fda000bf06270 */
[----:B------:R-:W-:Y:S01]  /*5cf0*/  @P0 CALL.REL.NOINC `(.L_x_289) ;  /* 0x0000001000000944 */ /* 0x000fe20003c00000 */
[----:B------:R-:W-:Y:S05]  /*5d00*/  BRA `(.L_x_338) ;  /* 0xffffa71000007947 */ /* 0x000fea000383ffff */
.L_x_289:
        /* <DEDUP_REMOVED lines=22> */
.L_x_340:
[----:B------:R-:W-:Y:S05]  /*5e70*/  BSYNC B0 ;  /* 0x0000000000007941 */ /* 0x000fea0003800000 */
.L_x_339:
[----:B------:R-:W-:Y:S05]  /*5e80*/  @P0 EXIT ;  /* 0x000000000000094d */ /* 0x000fea0003800000 */
[----:B------:R-:W-:Y:S05]  /*5e90*/  @P2 BRA `(.L_x_341) ;  /* 0x0000008000002947 */ /* 0x000fea0003800000 */
[----:B------:R-:W-:-:S05]  /*5ea0*/  IMAD R0, R4, c[0x0][0x10], RZ ;  /* 0x0000040004007a24 */ /* 0x000fca00078e02ff */
[----:B------:R-:W-:-:S13]  /*5eb0*/  ISETP.NE.AND P0, PT, R0, -0x1, PT ;  /* 0xffffffff0000780c */ /* 0x000fda0003f05270 */
[----:B------:R-:W-:Y:S05]  /*5ec0*/  @!P0 BRA `(.L_x_341) ;  /* 0x0000005000008947 */ /* 0x000fea0003800000 */
.L_x_342:
[----:B-1----:R-:W2:Y:S01]  /*5ed0*/  LDG.E.STRONG.GPU R5, [R2.64] ;  /* 0x0000000e02057981 */ /* 0x002ea2000c1ef900 */
[----:B------:R-:W-:Y:S01]  /*5ee0*/  YIELD ;  /* 0x0000000000007946 */ /* 0x000fe20003800000 */
[----:B--2---:R-:W-:Y:S01]  /*5ef0*/  ISETP.NE.AND P0, PT, R5, R0, PT ;  /* 0x000000000500720c */ /* 0x004fe20003f05270 */
[----:B------:R-:W-:-:S12]  /*5f00*/  CCTL.IVALL ;  /* 0x00000000ff00798f */ /* 0x000fd80002000000 */
[----:B------:R-:W-:Y:S05]  /*5f10*/  @P0 BRA `(.L_x_342) ;  /* 0xffffffb000000947 */ /* 0x000fea000383ffff */
.L_x_341:
[----:B------:R-:W-:Y:S02]  /*5f20*/  WARPSYNC 0xffffffff ;  /* 0xffffffff00007948 */ /* 0x000fe40003800000 */
[----:B------:R-:W-:Y:S01]  /*5f30*/  MOV R19, c[0x0][0x1dc] ;  /* 0x0000770000137a02 */ /* 0x000fe20000000f00 */
[----:B------:R-:W-:Y:S03]  /*5f40*/  BAR.SYNC.DEFER_BLOCKING 0x0 ;  /* 0x0000000000007b1d */ /* 0x000fe60000010000 */
[----:B------:R-:W-:-:S04]  /*5f50*/  LEA.HI R0, P0, R19, c[0x0][0x1d8], RZ, 0x1 ;  /* 0x0000760013007a11 */ /* 0x000fc800078108ff */
[----:B-1----:R-:W-:-:S04]  /*5f60*/  IADD3.X R3, RZ, c[0x0][0x1dc], RZ, P0, !PT ;  /* 0x00007700ff037a10 */ /* 0x002fc800007fe4ff */
[--C-:B------:R-:W-:Y:S02]  /*5f70*/  SHF.R.S64 R25, R0, 0x1, R3.reuse ;  /* 0x0000000100197819 */ /* 0x100fe40000001003 */
[----:B------:R-:W-:Y:S02]  /*5f80*/  SHF.R.S32.HI R0, RZ, 0x1f, R58 ;  /* 0x0000001fff007819 */ /* 0x000fe4000001143a */
[----:B0-----:R-:W-:Y:S02]  /*5f90*/  SHF.R.S32.HI R14, RZ, 0x1, R3 ;  /* 0x00000001ff0e7819 */ /* 0x001fe40000011403 */
        /* <DEDUP_REMOVED lines=17> */
.L_x_343:
[----:B------:R-:W-:-:S04]  /*60b0*/  LEA R6, P0, R58, c[0x0][0x1b8], 0x2 ;  /* 0x00006e003a067a11 */ /* 0x000fc800078010ff */
[----:B------:R-:W-:Y:S02]  /*60c0*/  LEA.HI.X R7, R58, c[0x0][0x1bc], R7, 0x2, P0 ;  /* 0x00006f003a077a11 */ /* 0x000fe400000f1407 */
[-C--:B------:R-:W-:Y:S02]  /*60d0*/  LEA R8, P0, R25, R6.reuse, 0x2 ;  /* 0x0000000619087211 */ /* 0x080fe400078010ff */
[-C--:B------:R-:W-:Y:S01]  /*60e0*/  LEA R12, P2, R23, R6.reuse, 0x2 ;  /* 0x00000006170c7211 */ /* 0x080fe200078410ff */
[----:B0-----:R0:W2:Y:S01]  /*60f0*/  LDG.E R0, [R6.64] ;  /* 0x0000000e06007981 */ /* 0x0010a2000c1e1900 */
        /* <DEDUP_REMOVED lines=21> */
.L_x_344:
        /* <DEDUP_REMOVED lines=11> */
.L_x_3230:


//--------------------- .text._Z35group_norm_nhwc_bwd_one_pass_kernelI11Bf16IOBf16WLi512ELi8ELi128EEv26Group_norm_nhwc_bwd_params --------------------------
	.section	.text._Z35group_norm_nhwc_bwd_one_pass_kernelI11Bf16IOBf16WLi512ELi8ELi128EEv26Group_norm_nhwc_bwd_params,"ax",@progbits
	.sectioninfo	@"SHI_REGISTERS=128"
	.align	128
        .global         _Z35group_norm_nhwc_bwd_one_pass_kernelI11Bf16IOBf16WLi512ELi8ELi128EEv26Group_norm_nhwc_bwd_params
        .type           _Z35group_norm_nhwc_bwd_one_pass_kernelI11Bf16IOBf16WLi512ELi8ELi128EEv26Group_norm_nhwc_bwd_params,@function
        .size           _Z35group_norm_nhwc_bwd_one_pass_kernelI11Bf16IOBf16WLi512ELi8ELi128EEv26Group_norm_nhwc_bwd_params,(.L_x_3231 - _Z35group_norm_nhwc_bwd_one_pass_kernelI11Bf16IOBf16WLi512ELi8ELi128EEv26Group_norm_nhwc_bwd_params)
        .other          _Z35group_norm_nhwc_bwd_one_pass_kernelI11Bf16IOBf16WLi512ELi8ELi128EEv26Group_norm_nhwc_bwd_params,@"STO_CUDA_ENTRY STV_DEFAULT"
_Z35group_norm_nhwc_bwd_one_pass_kernelI11Bf16IOBf16WLi512ELi8ELi128EEv26Group_norm_nhwc_bwd_params:
.text._Z35group_norm_nhwc_bwd_one_pass_kernelI11Bf16IOBf16WLi512ELi8ELi128EEv26Group_norm_nhwc_bwd_params:
        /* <DEDUP_REMOVED lines=104> */
.L_x_426:
        /* <DEDUP_REMOVED lines=171> */
[----:B------:R-:W-:-:S04]  /*1130*/  @P1 IMAD R9, R92, c[0x0][0x1dc], R9 ;  /* 0x000077005c091a24 */ /* 0x000fc800078e0209 */
        /* <DEDUP_REMOVED lines=52> */
[----:B------:R-:W-:-:S05]  /*1480*/  @P6 IMAD.WIDE.U32 R12, R88, c[0x0][0x1d8], R12 ;  /* 0x00007600580c6a25 */ /* 0x000fca00078e000c */
[----:B------:R-:W-:Y:S02]  /*1490*/  @P6 IADD3 R9, R13, R9, RZ ;  /* 0x000000090d096210 */ /* 0x000fe40007ffe0ff */
[C---:B------:R-:W-:Y:S02]  /*14a0*/  @P6 SHF.L.U32 R42, R12.reuse, 0x1, RZ ;  /* 0x000000010c2a6819 */ /* 0x040fe400000006ff */
[----:B------:R-:W-:Y:S02]  /*14b0*/  @P6 SHF.L.U64.HI R9, R12, 0x1, R9 ;  /* 0x000000010c096819 */ /* 0x000fe40000010209 */
[----:B------:R-:W-:-:S04]  /*14c0*/  @P6 IADD3 R12, P0, R42, c[0x0][0x180], RZ ;  /* 0x000060002a0c6a10 */ /* 0x000fc80007f1e0ff */
[C---:B------:R-:W-:Y:S02]  /*14d0*/  @P6 IADD3.X R13, R9.reuse, c[0x0][0x184], RZ, P0, !PT ;  /* 0x00006100090d6a10 */ /* 0x040fe400007fe4ff */
[----:B------:R-:W-:Y:S02]  /*14e0*/  @P6 IADD3 R42, P0, R42, c[0x0][0x178], RZ ;  /* 0x00005e002a2a6a10 */ /* 0x000fe40007f1e0ff */
[----:B------:R-:W-:Y:S02]  /*14f0*/  P2R R67, PR, RZ, 0x40 ;  /* 0x00000040ff437803 */ /* 0x000fe40000000000 */
[----:B------:R-:W-:Y:S02]  /*1500*/  @P6 IADD3.X R43, R9, c[0x0][0x17c], RZ, P0, !PT ;  /* 0x00005f00092b6a10 */ /* 0x000fe400007fe4ff */
[----:B------:R-:W-:Y:S01]  /*1510*/  ISETP.NE.AND P6, PT, R99, RZ, PT ;  /* 0x000000ff6300720c */ /* 0x000fe20003fc5270 */
[----:B------:R-:W-:Y:S01]  /*1520*/  @P5 IMAD R14, R108, c[0x0][0x1d8], RZ ;  /* 0x000076006c0e5a24 */ /* 0x000fe200078e02ff */
[----:B------:R-:W-:-:S02]  /*1530*/  ISETP.NE.AND P2, PT, R17, RZ, PT ;  /* 0x000000ff1100720c */ /* 0x000fc40003f45270 */
[----:B------:R-:W-:Y:S01]  /*1540*/  P2R R72, PR, RZ, 0x40 ;  /* 0x00000040ff487803 */ /* 0x000fe20000000000 */
[----:B------:R-:W-:Y:S01]  /*1550*/  @P5 IMAD R17, R87, c[0x0][0x1dc], R14 ;  /* 0x0000770057115a24 */ /* 0x000fe200078e020e */
[----:B------:R-:W-:Y:S02]  /*1560*/  ISETP.NE.AND P6, PT, R100, RZ, PT ;  /* 0x000000ff6400720c */ /* 0x000fe40003fc5270 */
[----:B------:R-:W-:Y:S02]  /*1570*/  @P5 MOV R14, R22 ;  /* 0x00000016000e5202 */ /* 0x000fe40000000f00 */
[----:B------:R-:W-:Y:S02]  /*1580*/  @P5 MOV R15, R25 ;  /* 0x00000019000f5202 */ /* 0x000fe40000000f00 */
        /* <DEDUP_REMOVED lines=10> */
[----:B------:R-:W-:Y:S01]  /*1630*/  @P5 IADD3 R40, P0, R38, c[0x0][0x180], RZ ;  /* 0x0000600026285a10 */ /* 0x000fe20007f1e0ff */
[----:B------:R-:W-:Y:S01]  /*1640*/  @P4 IMAD R15, R107, c[0x0][0x1d8], RZ ;  /* 0x000076006b0f4a24 */ /* 0x000fe200078e02ff */
[----:B------:R-:W-:Y:S02]  /*1650*/  MOV R61, RZ ;  /* 0x000000ff003d7202 */ /* 0x000fe40000000f00 */
[----:B------:R-:W-:Y:S02]  /*1660*/  @P5 IADD3.X R41, R14, c[0x0][0x184], RZ, P0, !PT ;  /* 0x000061000e295a10 */ /* 0x000fe400007fe4ff */
[----:B------:R-:W-:Y:S02]  /*1670*/  @P5 IADD3 R38, P0, R38, c[0x0][0x178], RZ ;  /* 0x00005e0026265a10 */ /* 0x000fe40007f1e0ff */
[----:B------:R-:W-:Y:S01]  /*1680*/  MOV R78, RZ ;  /* 0x000000ff004e7202 */ /* 0x000fe20000000f00 */
[----:B------:R-:W-:Y:S01]  /*1690*/  @P4 IMAD R17, R86, c[0x0][0x1dc], R15 ;  /* 0x0000770056114a24 */ /* 0x000fe200078e020f */
[----:B------:R-:W-:Y:S01]  /*16a0*/  @P5 IADD3.X R39, R14, c[0x0][0x17c], RZ, P0, !PT ;  /* 0x00005f000e275a10 */ /* 0x000fe200007fe4ff */
[----:B------:R0:W5:Y:S01]  /*16b0*/  @P6 LDG.E R61, [R70.64] ;  /* 0x0000000e463d6981 */ /* 0x000162000c1e1900 */
[----:B------:R-:W-:-:S02]  /*16c0*/  @P4 MOV R14, R22 ;  /* 0x00000016000e4202 */ /* 0x000fc40000000f00 */
[----:B------:R-:W-:Y:S01]  /*16d0*/  @P4 MOV R15, R25 ;  /* 0x00000019000f4202 */ /* 0x000fe20000000f00 */
[----:B------:R3:W5:Y:S01]  /*16e0*/  @P6 LDG.E R78, [R68.64] ;  /* 0x0000000e444e6981 */ /* 0x000762000c1e1900 */
[----:B------:R-:W-:-:S03]  /*16f0*/  ISETP.NE.AND P6, PT, R73, RZ, PT ;  /* 0x000000ff4900720c */ /* 0x000fc60003fc5270 */
[----:B------:R-:W-:Y:S01]  /*1700*/  @P4 IMAD.WIDE.U32 R14, R86, c[0x0][0x1d8], R14 ;  /* 0x00007600560e4a25 */ /* 0x000fe200078e000e */
[----:B------:R-:W-:Y:S01]  /*1710*/  CS2R R76, SRZ ;  /* 0x00000000004c7805 */ /* 0x000fe2000001ff00 */
[----:B------:R-:W-:-:S03]  /*1720*/  ISETP.NE.AND P3, PT, R18, RZ, PT ;  /* 0x000000ff1200720c */ /* 0x000fc60003f65270 */
[----:B------:R-:W-:Y:S02]  /*1730*/  @P4 IADD3 R15, R15, R17, RZ ;  /* 0x000000110f0f4210 */ /* 0x000fe40007ffe0ff */
[----:B------:R-:W-:Y:S02]  /*1740*/  @P4 SHF.L.U32 R36, R14, 0x1, RZ ;  /* 0x000000010e244819 */ /* 0x000fe400000006ff */
[----:B------:R-:W-:Y:S01]  /*1750*/  ISETP.NE.AND P1, PT, R16, RZ, PT ;  /* 0x000000ff1000720c */ /* 0x000fe20003f25270 */
[----:B------:R4:W5:Y:S01]  /*1760*/  @P6 LDG.E R62, [R20.64] ;  /* 0x0000000e143e6981 */ /* 0x000962000c1e1900 */
[----:B------:R-:W-:Y:S02]  /*1770*/  @P4 SHF.L.U64.HI R16, R14, 0x1, R15 ;  /* 0x000000010e104819 */ /* 0x000fe4000001020f */
[----:B------:R-:W-:Y:S01]  /*1780*/  @P4 IADD3 R14, P0, R36, c[0x0][0x180], RZ ;  /* 0x00006000240e4a10 */ /* 0x000fe20007f1e0ff */
[----:B------:R0:W5:Y:S01]  /*1790*/  @P6 LDG.E R77, [R58.64] ;  /* 0x0000000e3a4d6981 */ /* 0x000162000c1e1900 */
[----:B------:R-:W-:-:S02]  /*17a0*/  ISETP.NE.AND P6, PT, R60, RZ, PT ;  /* 0x000000ff3c00720c */ /* 0x000fc40003fc5270 */
[----:B------:R-:W-:Y:S02]  /*17b0*/  @P4 IADD3.X R15, R16, c[0x0][0x184], RZ, P0, !PT ;  /* 0x00006100100f4a10 */ /* 0x000fe400007fe4ff */
[----:B------:R-:W-:Y:S01]  /*17c0*/  @P4 IADD3 R36, P0, R36, c[0x0][0x178], RZ ;  /* 0x00005e0024244a10 */ /* 0x000fe20007f1e0ff */
[----:B----4-:R-:W-:-:S03]  /*17d0*/  CS2R R20, SRZ ;  /* 0x0000000000147805 */ /* 0x010fc6000001ff00 */
[----:B------:R-:W-:Y:S01]  /*17e0*/  @P4 IADD3.X R37, R16, c[0x0][0x17c], RZ, P0, !PT ;  /* 0x00005f0010254a10 */ /* 0x000fe200007fe4ff */
[----:B------:R-:W-:Y:S01]  /*17f0*/  @P3 IMAD R16, R106, c[0x0][0x1d8], RZ ;  /* 0x000076006a103a24 */ /* 0x000fe200078e02ff */
[----:B------:R-:W-:-:S03]  /*1800*/  @P3 MOV R17, R25 ;  /* 0x0000001900113202 */ /* 0x000fc60000000f00 */
[----:B-1----:R-:W-:Y:S01]  /*1810*/  @P3 IMAD R19, R85, c[0x0][0x1dc], R16 ;  /* 0x0000770055133a24 */ /* 0x002fe200078e0210 */
[----:B------:R-:W-:Y:S01]  /*1820*/  @P3 MOV R16, R22 ;  /* 0x0000001600103202 */ /* 0x000fe20000000f00 */
[----:B------:R1:W5:Y:S04]  /*1830*/  @P6 LDG.E R21, [R56.64] ;  /* 0x0000000e38156981 */ /* 0x000368000c1e1900 */
[----:B------:R1:W5:Y:S01]  /*1840*/  @P6 LDG.E R76, [R54.64] ;  /* 0x0000000e364c6981 */ /* 0x000362000c1e1900 */
[----:B------:R-:W-:Y:S01]  /*1850*/  ISETP.NE.AND P6, PT, R9, RZ, PT ;  /* 0x000000ff0900720c */ /* 0x000fe20003fc5270 */
[----:B------:R-:W-:Y:S01]  /*1860*/  @P3 IMAD.WIDE.U32 R16, R85, c[0x0][0x1d8], R16 ;  /* 0x0000760055103a25 */ /* 0x000fe200078e0010 */
[----:B------:R-:W-:Y:S01]  /*1870*/  MOV R60, RZ ;  /* 0x000000ff003c7202 */ /* 0x000fe20000000f00 */
[----:B------:R-:W-:-:S03]  /*1880*/  CS2R R74, SRZ ;  /* 0x00000000004a7805 */ /* 0x000fc6000001ff00 */
[----:B------:R-:W-:Y:S02]  /*1890*/  @P3 IADD3 R17, R17, R19, RZ ;  /* 0x0000001311113210 */ /* 0x000fe40007ffe0ff */
[C---:B------:R-:W-:Y:S02]  /*18a0*/  @P3 SHF.L.U32 R32, R16.reuse, 0x1, RZ ;  /* 0x0000000110203819 */ /* 0x040fe400000006ff */
[----:B------:R-:W-:Y:S02]  /*18b0*/  @P3 SHF.L.U64.HI R16, R16, 0x1, R17 ;  /* 0x0000000110103819 */ /* 0x000fe40000010211 */
[----:B------:R-:W-:Y:S01]  /*18c0*/  @P3 IADD3 R34, P0, R32, c[0x0][0x180], RZ ;  /* 0x0000600020223a10 */ /* 0x000fe20007f1e0ff */
[----:B------:R1:W5:Y:S04]  /*18d0*/  @P6 LDG.E R60, [R52.64] ;  /* 0x0000000e343c6981 */ /* 0x000368000c1e1900 */
[----:B------:R1:W5:Y:S01]  /*18e0*/  @P6 LDG.E R75, [R50.64] ;  /* 0x0000000e324b6981 */ /* 0x000362000c1e1900 */
[----:B------:R-:W-:Y:S01]  /*18f0*/  ISETP.NE.AND P6, PT, R72, RZ, PT ;  /* 0x000000ff4800720c */ /* 0x000fe20003fc5270 */
[----:B------:R-:W-:Y:S01]  /*1900*/  @P2 IMAD R17, R105, c[0x0][0x1d8], RZ ;  /* 0x0000760069112a24 */ /* 0x000fe200078e02ff */
[----:B------:R-:W-:-:S02]  /*1910*/  @P3 IADD3.X R35, R16, c[0x0][0x184], RZ, P0, !PT ;  /* 0x0000610010233a10 */ /* 0x000fc400007fe4ff */
[----:B------:R-:W-:Y:S01]  /*1920*/  @P3 IADD3 R32, P0, R32, c[0x0][0x178], RZ ;  /* 0x00005e0020203a10 */ /* 0x000fe20007f1e0ff */
[----:B------:R-:W-:Y:S01]  /*1930*/  @P2 IMAD R19, R84, c[0x0][0x1dc], R17 ;  /* 0x0000770054132a24 */ /* 0x000fe200078e0211 */
[----:B------:R-:W-:Y:S02]  /*1940*/  MOV R9, RZ ;  /* 0x000000ff00097202 */ /* 0x000fe40000000f00 */
[----:B------:R-:W-:Y:S02]  /*1950*/  @P3 IADD3.X R33, R16, c[0x0][0x17c], RZ, P0, !PT ;  /* 0x00005f0010213a10 */ /* 0x000fe400007fe4ff */
[----:B------:R-:W-:Y:S02]  /*1960*/  @P2 MOV R16, R22 ;  /* 0x0000001600102202 */ /* 0x000fe40000000f00 */
[----:B------:R-:W-:Y:S01]  /*1970*/  @P2 MOV R17, R25 ;  /* 0x0000001900112202 */ /* 0x000fe20000000f00 */
[----:B------:R4:W5:Y:S01]  /*1980*/  @P6 LDG.E R9, [R10.64] ;  /* 0x0000000e0a096981 */ /* 0x000962000c1e1900 */
[----:B------:R-:W-:-:S03]  /*1990*/  @P1 IMAD R28, R104, c[0x0][0x1d8], RZ ;  /* 0x00007600681c1a24 */ /* 0x000fc600078e02ff */
[----:B------:R1:W5:Y:S01]  /*19a0*/  @P6 LDG.E R74, [R48.64] ;  /* 0x0000000e304a6981 */ /* 0x000362000c1e1900 */
[----:B------:R-:W-:Y:S01]  /*19b0*/  @P2 IMAD.WIDE.U32 R16, R84, c[0x0][0x1d8], R16 ;  /* 0x0000760054102a25 */ /* 0x000fe200078e0010 */
[----:B------:R-:W-:Y:S02]  /*19c0*/  ISETP.NE.AND P6, PT, R67, RZ, PT ;  /* 0x000000ff4300720c */ /* 0x000fe40003fc5270 */
[----:B------:R-:W-:Y:S01]  /*19d0*/  @P1 MOV R29, R25 ;  /* 0x00000019001d1202 */ /* 0x000fe20000000f00 */
[----:B------:R-:W-:Y:S01]  /*19e0*/  @P1 IMAD R31, R83, c[0x0][0x1dc], R28 ;  /* 0x00007700531f1a24 */ /* 0x000fe200078e021c */
[----:B------:R-:W-:Y:S02]  /*19f0*/  @P2 IADD3 R19, R17, R19, RZ ;  /* 0x0000001311132210 */ /* 0x000fe40007ffe0ff */
[----:B------:R-:W-:Y:S01]  /*1a00*/  @P1 MOV R28, R22 ;  /* 0x00000016001c1202 */ /* 0x000fe20000000f00 */
[----:B----4-:R-:W-:Y:S01]  /*1a10*/  CS2R R10, SRZ ;  /* 0x00000000000a7805 */ /* 0x010fe2000001ff00 */
[----:B------:R-:W-:-:S02]  /*1a20*/  @P2 SHF.L.U32 R18, R16, 0x1, RZ ;  /* 0x0000000110122819 */ /* 0x000fc400000006ff */
[----:B------:R-:W-:Y:S01]  /*1a30*/  @P2 SHF.L.U64.HI R19, R16, 0x1, R19 ;  /* 0x0000000110132819 */ /* 0x000fe20000010213 */
[----:B------:R-:W-:Y:S01]  /*1a40*/  @P1 IMAD.WIDE.U32 R28, R83, c[0x0][0x1d8], R28 ;  /* 0x00007600531c1a25 */ /* 0x000fe200078e001c */
[C---:B------:R-:W-:Y:S01]  /*1a50*/  @P2 IADD3 R16, P0, R18.reuse, c[0x0][0x180], RZ ;  /* 0x0000600012102a10 */ /* 0x040fe20007f1e0ff */
[----:B------:R4:W5:Y:S03]  /*1a60*/  @P6 LDG.E R11, [R12.64] ;  /* 0x0000000e0c0b6981 */ /* 0x000966000c1e1900 */
[----:B------:R-:W-:Y:S02]  /*1a70*/  @P2 IADD3.X R17, R19, c[0x0][0x184], RZ, P0, !PT ;  /* 0x0000610013112a10 */ /* 0x000fe400007fe4ff */
[----:B------:R-:W-:Y:S02]  /*1a80*/  @P2 IADD3 R18, P0, R18, c[0x0][0x178], RZ ;  /* 0x00005e0012122a10 */ /* 0x000fe40007f1e0ff */
[----:B------:R-:W-:Y:S01]  /*1a90*/  @P1 IADD3 R31, R29, R31, RZ ;  /* 0x0000001f1d1f1210 */ /* 0x000fe20007ffe0ff */
[----:B----4-:R-:W-:Y:S01]  /*1aa0*/  CS2R R12, SRZ ;  /* 0x00000000000c7805 */ /* 0x010fe2000001ff00 */
[----:B------:R-:W-:-:S02]  /*1ab0*/  @P1 SHF.L.U32 R30, R28, 0x1, RZ ;  /* 0x000000011c1e1819 */ /* 0x000fc400000006ff */
[----:B------:R-:W-:Y:S02]  /*1ac0*/  @P2 IADD3.X R19, R19, c[0x0][0x17c], RZ, P0, !PT ;  /* 0x00005f0013132a10 */ /* 0x000fe400007fe4ff */
[----:B------:R-:W-:Y:S01]  /*1ad0*/  @P1 SHF.L.U64.HI R31, R28, 0x1, R31 ;  /* 0x000000011c1f1819 */ /* 0x000fe2000001021f */
[----:B------:R4:W5:Y:S01]  /*1ae0*/  @P4 LDG.E R13, [R14.64] ;  /* 0x0000000e0e0d4981 */ /* 0x000962000c1e1900 */
[C---:B------:R-:W-:Y:S01]  /*1af0*/  @P1 IADD3 R28, P0, R30.reuse, c[0x0][0x180], RZ ;  /* 0x000060001e1c1a10 */ /* 0x040fe20007f1e0ff */
[----:B------:R-:W-:Y:S01]  /*1b00*/  CS2R R72, SRZ ;  /* 0x0000000000487805 */ /* 0x000fe2000001ff00 */
[----:B0-----:R-:W-:Y:S01]  /*1b10*/  CS2R R70, SRZ ;  /* 0x0000000000467805 */ /* 0x001fe2000001ff00 */
[----:B---3--:R-:W-:Y:S01]  /*1b20*/  CS2R R68, SRZ ;  /* 0x0000000000447805 */ /* 0x008fe2000001ff00 */
[----:B------:R-:W-:Y:S01]  /*1b30*/  @P1 IADD3.X R29, R31, c[0x0][0x184], RZ, P0, !PT ;  /* 0x000061001f1d1a10 */ /* 0x000fe200007fe4ff */
[----:B------:R1:W5:Y:S01]  /*1b40*/  @P5 LDG.E R12, [R40.64] ;  /* 0x0000000e280c5981 */ /* 0x000362000c1e1900 */
[----:B----4-:R-:W-:Y:S01]  /*1b50*/  CS2R R14, SRZ ;  /* 0x00000000000e7805 */ /* 0x010fe2000001ff00 */
[----:B------:R-:W-:-:S02]  /*1b60*/  @P1 IADD3 R30, P0, R30, c[0x0][0x178], RZ ;  /* 0x00005e001e1e1a10 */ /* 0x000fc40007f1e0ff */
[----:B------:R1:W5:Y:S01]  /*1b70*/  @P6 LDG.E R72, [R42.64] ;  /* 0x0000000e2a486981 */ /* 0x000362000c1e1900 */
[----:B------:R-:W-:-:S03]  /*1b80*/  MOV R67, RZ ;  /* 0x000000ff00437202 */ /* 0x000fc60000000f00 */
[----:B------:R0:W5:Y:S01]  /*1b90*/  @P2 LDG.E R15, [R16.64] ;  /* 0x0000000e100f2981 */ /* 0x000162000c1e1900 */
[----:B------:R-:W-:-:S03]  /*1ba0*/  @P1 IADD3.X R31, R31, c[0x0][0x17c], RZ, P0, !PT ;  /* 0x00005f001f1f1a10 */ /* 0x000fc600007fe4ff */
[----:B------:R1:W5:Y:S04]  /*1bb0*/  @P5 LDG.E R71, [R38.64] ;  /* 0x0000000e26475981 */ /* 0x000368000c1e1900 */
[----:B------:R1:W5:Y:S01]  /*1bc0*/  @P4 LDG.E R70, [R36.64] ;  /* 0x0000000e24464981 */ /* 0x000362000c1e1900 */
[----:B0-----:R-:W-:-:S03]  /*1bd0*/  CS2R R16, SRZ ;  /* 0x0000000000107805 */ /* 0x001fc6000001ff00 */
[----:B------:R1:W5:Y:S04]  /*1be0*/  @P3 LDG.E R14, [R34.64] ;  /* 0x0000000e220e3981 */ /* 0x000368000c1e1900 */
[----:B------:R1:W5:Y:S04]  /*1bf0*/  @P3 LDG.E R69, [R32.64] ;  /* 0x0000000e20453981 */ /* 0x000368000c1e1900 */
[----:B------:R1:W5:Y:S04]  /*1c00*/  @P1 LDG.E R16, [R28.64] ;  /* 0x0000000e1c101981 */ /* 0x000368000c1e1900 */
[----:B------:R1:W5:Y:S01]  /*1c10*/  @P1 LDG.E R67, [R30.64] ;  /* 0x0000000e1e431981 */ /* 0x000362000c1e1900 */
[----:B------:R-:W-:Y:S01]  /*1c20*/  ISETP.NE.AND P0, PT, R98, RZ, PT ;  /* 0x000000ff6200720c */ /* 0x000fe20003f05270 */
[----:B------:R-:W-:Y:S02]  /*1c30*/  BSSY B0, `(.L_x_346) ;  /* 0x0000016000007945 */ /* 0x000fe40003800000 */
[----:B------:R0:W5:Y:S10]  /*1c40*/  @P2 LDG.E R68, [R18.64] ;  /* 0x0000000e12442981 */ /* 0x000174000c1e1900 */
[----:B------:R1:W5:Y:S04]  /*1c50*/  @P0 LDG.E R10, [R46.64] ;  /* 0x0000000e2e0a0981 */ /* 0x000368000c1e1900 */
[----:B------:R1:W5:Y:S01]  /*1c60*/  @P0 LDG.E R73, [R44.64] ;  /* 0x0000000e2c490981 */ /* 0x000362000c1e1900 */
[----:B------:R-:W-:Y:S01]  /*1c70*/  ISETP.GT.U32.AND P0, PT, R3, 0x7f, PT ;  /* 0x0000007f0300780c */ /* 0x000fe20003f04070 */
[----:B0-----:R-:W-:-:S12]  /*1c80*/  CS2R R18, SRZ ;  /* 0x0000000000127805 */ /* 0x001fd8000001ff00 */
[----:B------:R-:W-:Y:S05]  /*1c90*/  @P0 BRA `(.L_x_347) ;  /* 0x000000f000000947 */ /* 0x000fea0003800000 */
[----:B-12---:R-:W-:Y:S02]  /*1ca0*/  ISETP.NE.AND P0, PT, RZ, UR13, PT ;  /* 0x0000000dff007c0c */ /* 0x006fe4000bf05270 */
[C---:B------:R-:W-:Y:S02]  /*1cb0*/  SHF.L.U32 R28, R26.reuse, 0x1, RZ ;  /* 0x000000011a1c7819 */ /* 0x040fe400000006ff */
[----:B------:R-:W-:-:S09]  /*1cc0*/  SHF.L.U64.HI R17, R26, 0x1, R27 ;  /* 0x000000011a117819 */ /* 0x000fd2000001021b */
[----:B------:R-:W-:-:S04]  /*1cd0*/  @P0 IADD3 R26, P6, R28, c[0x0][0x190], RZ ;  /* 0x000064001c1a0a10 */ /* 0x000fc80007fde0ff */
[----:B------:R-:W-:Y:S02]  /*1ce0*/  @P0 IADD3.X R27, R17, c[0x0][0x194], RZ, P6, !PT ;  /* 0x00006500111b0a10 */ /* 0x000fe400037fe4ff */
[----:B------:R-:W-:-:S03]  /*1cf0*/  IADD3 R28, P6, R28, c[0x0][0x188], RZ ;  /* 0x000062001c1c7a10 */ /* 0x000fc60007fde0ff */
[----:B------:R-:W2:Y:S01]  /*1d00*/  @P0 LDG.E.U16 R20, [R26.64] ;  /* 0x0000000e1a140981 */ /* 0x000ea2000c1e1500 */
[----:B------:R-:W-:-:S03]  /*1d10*/  IADD3.X R29, R17, c[0x0][0x18c], RZ, P6, !PT ;  /* 0x00006300111d7a10 */ /* 0x000fc600037fe4ff */
[----:B------:R-:W3:Y:S01]  /*1d20*/  @P0 LDG.E.U16 R17, [R26.64+0x2] ;  /* 0x0000020e1a110981 */ /* 0x000ee2000c1e1500 */
[----:B--2---:R-:W-:-:S03]  /*1d30*/  @P0 PRMT R18, RZ, 0x5410, R20 ;  /* 0x00005410ff120816 */ /* 0x004fc60000000014 */
[----:B------:R-:W2:Y:S01]  /*1d40*/  LDG.E.U16 R20, [R28.64+0x2] ;  /* 0x0000020e1c147981 */ /* 0x000ea2000c1e1500 */
[----:B---3--:R-:W-:-:S03]  /*1d50*/  @P0 PRMT R19, RZ, 0x5410, R17 ;  /* 0x00005410ff130816 */ /* 0x008fc60000000011 */
[----:B------:R-:W3:Y:S01]  /*1d60*/  LDG.E.U16 R17, [R28.64] ;  /* 0x0000000e1c117981 */ /* 0x000ee2000c1e1500 */
[----:B--2---:R-:W-:Y:S02]  /*1d70*/  PRMT R20, RZ, 0x5410, R20 ;  /* 0x00005410ff147816 */ /* 0x004fe40000000014 */
[----:B---3--:R-:W-:Y:S02]  /*1d80*/  PRMT R17, RZ, 0x5410, R17 ;  /* 0x00005410ff117816 */ /* 0x008fe40000000011 */
.L_x_347:
[----:B-12---:R-:W-:Y:S05]  /*1d90*/  BSYNC B0 ;  /* 0x0000000000007941 */ /* 0x006fea0003800000 */
.L_x_346:
[----:B------:R-:W-:Y:S02]  /*1da0*/  ISETP.NE.AND P0, PT, RZ, UR13, PT ;  /* 0x0000000dff007c0c */ /* 0x000fe4000bf05270 */
[--C-:B-----5:R-:W-:Y:S02]  /*1db0*/  PRMT R26, RZ, 0x5410, R61.reuse ;  /* 0x00005410ff1a7816 */ /* 0x120fe4000000003d */
        /* <DEDUP_REMOVED lines=26> */
.L_x_348:
        /* <DEDUP_REMOVED lines=33> */
.L_x_349:
[----:B------:R-:W-:Y:S01]  /*2170*/  FMUL.FTZ R38, R30, R17 ;  /* 0x000000111e267220 */ /* 0x000fe20000410000 */
[----:B------:R-:W-:Y:S01]  /*2180*/  PRMT R35, RZ, 0x7610, R76 ;  /* 0x00007610ff237816 */ /* 0x000fe2000000004c */
[----:B------:R-:W-:Y:S02]  /*2190*/  FFMA.FTZ R29, R29, R26, RZ ;  /* 0x0000001a1d1d7223 */ /* 0x000fe400000100ff */
[----:B------:R-:W-:Y:S02]  /*21a0*/  FMUL.FTZ R33, R31, R20 ;  /* 0x000000141f217220 */ /* 0x000fe40000410000 */
[----:B------:R-:W-:Y:S02]  /*21b0*/  FFMA.FTZ R32, R42, R38, R41 ;  /* 0x000000262a207223 */ /* 0x000fe40000010029 */
[----:B------:R-:W-:-:S02]  /*21c0*/  FFMA.FTZ R34, R28, R27, RZ ;  /* 0x0000001b1c227223 */ /* 0x000fc400000100ff */
[----:B------:R-:W-:Y:S01]  /*21d0*/  FFMA.FTZ R28, R42, R30, R29 ;  /* 0x0000001e2a1c7223 */ /* 0x000fe2000001001d */
[--C-:B------:R-:W-:Y:S01]  /*21e0*/  PRMT R29, RZ, 0x5410, R21.reuse ;  /* 0x00005410ff1d7816 */ /* 0x100fe20000000015 */
[----:B------:R-:W-:Y:S01]  /*21f0*/  FFMA.FTZ R37, R44, R33, R32 ;  /* 0x000000212c257223 */ /* 0x000fe20000010020 */
[----:B------:R-:W-:Y:S01]  /*2200*/  PRMT R32, RZ, 0x7610, R21 ;  /* 0x00007610ff207816 */ /* 0x000fe20000000015 */
[----:B------:R-:W-:Y:S02]  /*2210*/  FADD.FTZ R39, RZ, R26 ;  /* 0x0000001aff277221 */ /* 0x000fe40000010000 */
[----:B------:R-:W-:Y:S01]  /*2220*/  FADD.FTZ R36, R29, -UR16 ;  /* 0x800000101d247e21 */ /* 0x000fe20008010000 */
[----:B------:R-:W-:Y:S01]  /*2230*/  PRMT R29, RZ, 0x5410, R76 ;  /* 0x00005410ff1d7816 */ /* 0x000fe2000000004c */
[----:B------:R-:W-:Y:S02]  /*2240*/  FADD.FTZ R40, R32, -UR16 ;  /* 0x8000001020287e21 */ /* 0x000fe40008010000 */
[----:B------:R-:W-:-:S02]  /*2250*/  FMUL.FTZ R32, R36, UR11 ;  /* 0x0000000b24207c20 */ /* 0x000fc40008410000 */
[----:B------:R-:W-:Y:S02]  /*2260*/  FADD.FTZ R38, R43, R38 ;  /* 0x000000262b267221 */ /* 0x000fe40000010000 */
[----:B------:R-:W-:Y:S02]  /*2270*/  FFMA.FTZ R34, R44, R31, R34 ;  /* 0x0000001f2c227223 */ /* 0x000fe40000010022 */
        /* <DEDUP_REMOVED lines=21> */
.L_x_350:
[----:B------:R-:W-:Y:S02]  /*23d0*/  FMUL.FTZ R27, R29, R17 ;  /* 0x000000111d1b7220 */ /* 0x000fe40000410000 */
[----:B------:R-:W-:Y:S02]  /*23e0*/  FADD.FTZ R42, R33, R38 ;  /* 0x00000026212a7221 */ /* 0x000fe40000010000 */
[----:B------:R-:W-:Y:S01]  /*23f0*/  FADD.FTZ R38, R26, R31 ;  /* 0x0000001f1a267221 */ /* 0x000fe20000010000 */
[--C-:B------:R-:W-:Y:S01]  /*2400*/  PRMT R26, RZ, 0x5410, R60.reuse ;  /* 0x00005410ff1a7816 */ /* 0x100fe2000000003c */
[----:B------:R-:W-:Y:S02]  /*2410*/  FFMA.FTZ R37, R32, R27, R37 ;  /* 0x0000001b20257223 */ /* 0x000fe40000010025 */
[----:B------:R-:W-:Y:S01]  /*2420*/  FADD.FTZ R33, R42, R27 ;  /* 0x0000001b2a217221 */ /* 0x000fe20000010000 */
[----:B------:R-:W-:Y:S01]  /*2430*/  PRMT R27, RZ, 0x7610, R60 ;  /* 0x00007610ff1b7816 */ /* 0x000fe2000000003c */
[----:B------:R-:W-:Y:S01]  /*2440*/  FADD.FTZ R40, R39, R30 ;  /* 0x0000001e27287221 */ /* 0x000fe20000010000 */
[----:B------:R-:W-:Y:S01]  /*2450*/  PRMT R30, RZ, 0x5410, R75 ;  /* 0x00005410ff1e7816 */ /* 0x000fe2000000004b */
[----:B------:R-:W-:-:S02]  /*2460*/  FADD.FTZ R26, R26, -UR16 ;  /* 0x800000101a1a7e21 */ /* 0x000fc40008010000 */
[----:B------:R-:W-:Y:S01]  /*2470*/  FADD.FTZ R39, R27, -UR16 ;  /* 0x800000101b277e21 */ /* 0x000fe20008010000 */
[----:B------:R-:W-:Y:S01]  /*2480*/  PRMT R27, RZ, 0x7610, R75 ;  /* 0x00007610ff1b7816 */ /* 0x000fe2000000004b */
[----:B------:R-:W-:Y:S02]  /*2490*/  FMUL.FTZ R31, R26, UR11 ;  /* 0x0000000b1a1f7c20 */ /* 0x000fe40008410000 */
[----:B------:R-:W-:Y:S02]  /*24a0*/  FMUL.FTZ R42, R35, R20 ;  /* 0x00000014232a7220 */ /* 0x000fe40000410000 */
        /* <DEDUP_REMOVED lines=20> */
.L_x_351:
        /* <DEDUP_REMOVED lines=8> */
[----:B------:R-:W-:Y:S01]  /*2670*/  PRMT R28, RZ, 0x5410, R74 ;  /* 0x00005410ff1c7816 */ /* 0x000fe2000000004a */
[----:B------:R-:W-:Y:S02]  /*2680*/  FADD.FTZ R42, R29, -UR16 ;  /* 0x800000101d2a7e21 */ /* 0x000fe40008010000 */
[----:B------:R-:W-:Y:S01]  /*2690*/  FADD.FTZ R40, R33, R44 ;  /* 0x0000002c21287221 */ /* 0x000fe20000010000 */
[----:B------:R-:W-:Y:S01]  /*26a0*/  PRMT R33, RZ, 0x7610, R74 ;  /* 0x00007610ff217816 */ /* 0x000fe2000000004a */
[----:B------:R-:W-:Y:S02]  /*26b0*/  FMUL.FTZ R29, R32, UR11 ;  /* 0x0000000b201d7c20 */ /* 0x000fe40008410000 */
[----:B------:R-:W-:Y:S02]  /*26c0*/  FFMA.FTZ R37, R31, R44, R37 ;  /* 0x0000002c1f257223 */ /* 0x000fe40000010025 */
        /* <DEDUP_REMOVED lines=21> */
.L_x_352:
[----:B------:R-:W-:Y:S02]  /*2820*/  FFMA.FTZ R37, R26, R41, R37 ;  /* 0x000000291a257223 */ /* 0x000fe40000010025 */
[----:B------:R-:W-:Y:S02]  /*2830*/  FMUL.FTZ R42, R28, R17 ;  /* 0x000000111c2a7220 */ /* 0x000fe40000410000 */
[----:B------:R-:W-:Y:S01]  /*2840*/  FFMA.FTZ R34, R36, R35, R34 ;  /* 0x0000002324227223 */ /* 0x000fe20000010022 */
[--C-:B------:R-:W-:Y:S01]  /*2850*/  PRMT R36, RZ, 0x5410, R10.reuse ;  /* 0x00005410ff247816 */ /* 0x100fe2000000000a */
[----:B------:R-:W-:Y:S02]  /*2860*/  FADD.FTZ R38, R38, R35 ;  /* 0x0000002326267221 */ /* 0x000fe40000010000 */
[----:B------:R-:W-:Y:S01]  /*2870*/  FFMA.FTZ R35, R29, R42, R37 ;  /* 0x0000002a1d237223 */ /* 0x000fe20000010025 */
[----:B------:R-:W-:Y:S01]  /*2880*/  PRMT R37, RZ, 0x7610, R10 ;  /* 0x00007610ff257816 */ /* 0x000fe2000000000a */
[----:B------:R-:W-:-:S02]  /*2890*/  FADD.FTZ R41, R41, R40 ;  /* 0x0000002829297221 */ /* 0x000fc40000010000 */
[----:B------:R-:W-:Y:S01]  /*28a0*/  FADD.FTZ R40, R36, -UR16 ;  /* 0x8000001024287e21 */ /* 0x000fe20008010000 */
[--C-:B------:R-:W-:Y:S01]  /*28b0*/  PRMT R36, RZ, 0x5410, R73.reuse ;  /* 0x00005410ff247816 */ /* 0x100fe20000000049 */
[----:B------:R-:W-:Y:S02]  /*28c0*/  FADD.FTZ R44, R37, -UR16 ;  /* 0x80000010252c7e21 */ /* 0x000fe40008010000 */
[----:B------:R-:W-:Y:S01]  /*28d0*/  FADD.FTZ R42, R41, R42 ;  /* 0x0000002a292a7221 */ /* 0x000fe20000010000 */
[----:B------:R-:W-:Y:S01]  /*28e0*/  PRMT R41, RZ, 0x7610, R73 ;  /* 0x00007610ff297816 */ /* 0x000fe20000000049 */
        /* <DEDUP_REMOVED lines=22> */
.L_x_353:
[----:B------:R-:W-:Y:S01]  /*2a50*/  FFMA.FTZ R35, R32, R45, R35 ;  /* 0x0000002d20237223 */ /* 0x000fe20000010023 */
[----:B------:R-:W-:Y:S01]  /*2a60*/  PRMT R57, RZ, 0x7610, R72 ;  /* 0x00007610ff397816 */ /* 0x000fe20000000048 */
[----:B------:R-:W-:Y:S02]  /*2a70*/  FMUL.FTZ R44, R36, R17 ;  /* 0x00000011242c7220 */ /* 0x000fe40000410000 */
[----:B------:R-:W-:Y:S02]  /*2a80*/  FFMA.FTZ R39, R31, R30, R39 ;  /* 0x0000001e1f277223 */ /* 0x000fe40000010027 */
[----:B------:R-:W-:Y:S01]  /*2a90*/  FFMA.FTZ R31, R37, R44, R35 ;  /* 0x0000002c251f7223 */ /* 0x000fe20000010023 */
[--C-:B------:R-:W-:Y:S01]  /*2aa0*/  PRMT R35, RZ, 0x5410, R11.reuse ;  /* 0x00005410ff237816 */ /* 0x100fe2000000000b */
[----:B------:R-:W-:Y:S01]  /*2ab0*/  FADD.FTZ R45, R45, R42 ;  /* 0x0000002a2d2d7221 */ /* 0x000fe20000010000 */
[----:B------:R-:W-:Y:S01]  /*2ac0*/  PRMT R42, RZ, 0x7610, R11 ;  /* 0x00007610ff2a7816 */ /* 0x000fe2000000000b */
[----:B------:R-:W-:-:S02]  /*2ad0*/  FADD.FTZ R43, R43, R30 ;  /* 0x0000001e2b2b7221 */ /* 0x000fc40000010000 */
[----:B------:R-:W-:Y:S02]  /*2ae0*/  FADD.FTZ R35, R35, -UR16 ;  /* 0x8000001023237e21 */ /* 0x000fe40008010000 */
        /* <DEDUP_REMOVED lines=25> */
.L_x_354:
[----:B------:R-:W-:Y:S01]  /*2c80*/  FFMA.FTZ R31, R40, R35, R31 ;  /* 0x00000023281f7223 */ /* 0x000fe2000001001f */
[----:B------:R-:W-:Y:S01]  /*2c90*/  PRMT R55, RZ, 0x7610, R71 ;  /* 0x00007610ff377816 */ /* 0x000fe20000000047 */
[----:B------:R-:W-:Y:S01]  /*2ca0*/  FFMA.FTZ R34, R26, R27, R34 ;  /* 0x0000001b1a227223 */ /* 0x000fe20000010022 */
[----:B------:R-:W-:Y:S01]  /*2cb0*/  PRMT R26, RZ, 0x5410, R12 ;  /* 0x00005410ff1a7816 */ /* 0x000fe2000000000c */
[----:B------:R-:W-:Y:S02]  /*2cc0*/  FMUL.FTZ R42, R44, R17 ;  /* 0x000000112c2a7220 */ /* 0x000fe40000410000 */
[----:B------:R-:W-:Y:S02]  /*2cd0*/  FADD.FTZ R35, R35, R30 ;  /* 0x0000001e23237221 */ /* 0x000fe40000010000 */
[----:B------:R-:W-:Y:S01]  /*2ce0*/  FADD.FTZ R38, R38, R27 ;  /* 0x0000001b26267221 */ /* 0x000fe20000010000 */
[----:B------:R-:W-:Y:S01]  /*2cf0*/  PRMT R27, RZ, 0x7610, R12 ;  /* 0x00007610ff1b7816 */ /* 0x000fe2000000000c */
[----:B------:R-:W-:-:S02]  /*2d00*/  FADD.FTZ R30, R35, R42 ;  /* 0x0000002a231e7221 */ /* 0x000fc40000010000 */
[----:B------:R-:W-:Y:S01]  /*2d10*/  FADD.FTZ R35, R26, -UR16 ;  /* 0x800000101a237e21 */ /* 0x000fe20008010000 */
[----:B------:R-:W-:Y:S01]  /*2d20*/  PRMT R26, RZ, 0x5410, R71 ;  /* 0x00005410ff1a7816 */ /* 0x000fe20000000047 */
[----:B------:R-:W-:Y:S02]  /*2d30*/  FADD.FTZ R54, R27, -UR16 ;  /* 0x800000101b367e21 */ /* 0x000fe40008010000 */
[----:B------:R-:W-:Y:S02]  /*2d40*/  FMUL.FTZ R27, R35, UR11 ;  /* 0x0000000b231b7c20 */ /* 0x000fe40008410000 */
[----:B------:R-:W-:Y:S02]  /*2d50*/  FFMA.FTZ R31, R45, R42, R31 ;  /* 0x0000002a2d1f7223 */ /* 0x000fe4000001001f */
        /* <DEDUP_REMOVED lines=21> */
.L_x_355:
[----:B------:R-:W-:Y:S01]  /*2eb0*/  FFMA.FTZ R46, R29, R28, R39 ;  /* 0x0000001c1d2e7223 */ /* 0x000fe20000010027 */
[--C-:B------:R-:W-:Y:S01]  /*2ec0*/  PRMT R29, RZ, 0x7610, R13.reuse ;  /* 0x00007610ff1d7816 */ /* 0x100fe2000000000d */
[----:B------:R-:W-:Y:S01]  /*2ed0*/  FADD.FTZ R47, R43, R28 ;  /* 0x0000001c2b2f7221 */ /* 0x000fe20000010000 */
[----:B------:R-:W-:Y:S01]  /*2ee0*/  PRMT R28, RZ, 0x5410, R13 ;  /* 0x00005410ff1c7816 */ /* 0x000fe2000000000d */
[----:B------:R-:W-:Y:S02]  /*2ef0*/  FFMA.FTZ R31, R58, R35, R31 ;  /* 0x000000233a1f7223 */ /* 0x000fe4000001001f */
[----:B------:R-:W-:Y:S02]  /*2f00*/  FMUL.FTZ R42, R26, R17 ;  /* 0x000000111a2a7220 */ /* 0x000fe40000410000 */
[----:B------:R-:W-:-:S02]  /*2f10*/  FADD.FTZ R49, R35, R30 ;  /* 0x0000001e23317221 */ /* 0x000fc40000010000 */
[----:B------:R-:W-:Y:S02]  /*2f20*/  FFMA.FTZ R35, R27, R42, R31 ;  /* 0x0000002a1b237223 */ /* 0x000fe4000001001f */
[----:B------:R-:W-:Y:S01]  /*2f30*/  FADD.FTZ R30, R28, -UR16 ;  /* 0x800000101c1e7e21 */ /* 0x000fe20008010000 */
[--C-:B------:R-:W-:Y:S01]  /*2f40*/  PRMT R28, RZ, 0x5410, R70.reuse ;  /* 0x00005410ff1c7816 */ /* 0x100fe20000000046 */
[----:B------:R-:W-:Y:S01]  /*2f50*/  FADD.FTZ R31, R29, -UR16 ;  /* 0x800000101d1f7e21 */ /* 0x000fe20008010000 */
[----:B------:R-:W-:Y:S01]  /*2f60*/  PRMT R29, RZ, 0x7610, R70 ;  /* 0x00007610ff1d7816 */ /* 0x000fe20000000046 */
        /* <DEDUP_REMOVED lines=23> */
.L_x_356:
[----:B------:R-:W-:Y:S02]  /*30e0*/  FFMA.FTZ R43, R54, R42, R35 ;  /* 0x0000002a362b7223 */ /* 0x000fe40000010023 */
[----:B------:R-:W-:Y:S01]  /*30f0*/  FFMA.FTZ R49, R32, R33, R34 ;  /* 0x0000002120317223 */ /* 0x000fe20000010022 */
[--C-:B------:R-:W-:Y:S01]  /*3100*/  PRMT R32, RZ, 0x5410, R14.reuse ;  /* 0x00005410ff207816 */ /* 0x100fe2000000000e */
[----:B------:R-:W-:Y:S01]  /*3110*/  FADD.FTZ R48, R38, R33 ;  /* 0x0000002126307221 */ /* 0x000fe20000010000 */
[----:B------:R-:W-:Y:S01]  /*3120*/  PRMT R33, RZ, 0x7610, R14 ;  /* 0x00007610ff217816 */ /* 0x000fe2000000000e */
[----:B------:R-:W-:Y:S02]  /*3130*/  FMUL.FTZ R35, R28, R17 ;  /* 0x000000111c237220 */ /* 0x000fe40000410000 */
[----:B------:R-:W-:-:S02]  /*3140*/  FADD.FTZ R42, R42, R39 ;  /* 0x000000272a2a7221 */ /* 0x000fc40000010000 */
[----:B------:R-:W-:Y:S02]  /*3150*/  FFMA.FTZ R38, R30, R35, R43 ;  /* 0x000000231e267223 */ /* 0x000fe4000001002b */
[----:B------:R-:W-:Y:S02]  /*3160*/  FADD.FTZ R39, R42, R35 ;  /* 0x000000232a277221 */ /* 0x000fe40000010000 */
[----:B------:R-:W-:Y:S01]  /*3170*/  FADD.FTZ R34, R32, -UR16 ;  /* 0x8000001020227e21 */ /* 0x000fe20008010000 */
[--C-:B------:R-:W-:Y:S01]  /*3180*/  PRMT R32, RZ, 0x5410, R69.reuse ;  /* 0x00005410ff207816 */ /* 0x100fe20000000045 */
[----:B------:R-:W-:Y:S01]  /*3190*/  FADD.FTZ R35, R33, -UR16 ;  /* 0x8000001021237e21 */ /* 0x000fe20008010000 */
[----:B------:R-:W-:Y:S01]  /*31a0*/  PRMT R33, RZ, 0x7610, R69 ;  /* 0x00007610ff217816 */ /* 0x000fe20000000045 */
        /* <DEDUP_REMOVED lines=22> */
.L_x_357:
[----:B------:R-:W-:Y:S01]  /*3310*/  FFMA.FTZ R46, R37, R36, R46 ;  /* 0x00000024252e7223 */ /* 0x000fe2000001002e */
[--C-:B------:R-:W-:Y:S01]  /*3320*/  PRMT R37, RZ, 0x7610, R15.reuse ;  /* 0x00007610ff257816 */ /* 0x100fe2000000000f */
[----:B------:R-:W-:Y:S01]  /*3330*/  FADD.FTZ R47, R47, R36 ;  /* 0x000000242f2f7221 */ /* 0x000fe20000010000 */
[----:B------:R-:W-:Y:S01]  /*3340*/  PRMT R36, RZ, 0x5410, R15 ;  /* 0x00005410ff247816 */ /* 0x000fe2000000000f */
[----:B------:R-:W-:-:S02]  /*3350*/  FFMA.FTZ R38, R31, R42, R38 ;  /* 0x0000002a1f267223 */ /* 0x000fc40000010026 */
[----:B------:R-:W-:Y:S02]  /*3360*/  FMUL.FTZ R43, R32, R17 ;  /* 0x00000011202b7220 */ /* 0x000fe40000410000 */
[----:B------:R-:W-:Y:S02]  /*3370*/  FADD.FTZ R50, R42, R39 ;  /* 0x000000272a327221 */ /* 0x000fe40000010000 */
[----:B------:R-:W-:Y:S02]  /*3380*/  FFMA.FTZ R42, R34, R43, R38 ;  /* 0x0000002b222a7223 */ /* 0x000fe40000010026 */
[----:B------:R-:W-:Y:S01]  /*3390*/  FADD.FTZ R38, R36, -UR16 ;  /* 0x8000001024267e21 */ /* 0x000fe20008010000 */
[--C-:B------:R-:W-:Y:S01]  /*33a0*/  PRMT R36, RZ, 0x5410, R68.reuse ;  /* 0x00005410ff247816 */ /* 0x100fe20000000044 */
[----:B------:R-:W-:Y:S01]  /*33b0*/  FADD.FTZ R39, R37, -UR16 ;  /* 0x8000001025277e21 */ /* 0x000fe20008010000 */
[----:B------:R-:W-:Y:S01]  /*33c0*/  PRMT R37, RZ, 0x7610, R68 ;  /* 0x00007610ff257816 */ /* 0x000fe20000000044 */
[----:B------:R-:W-:-:S02]  /*33d0*/  FADD.FTZ R43, R50, R43 ;  /* 0x0000002b322b7221 */ /* 0x000fc40000010000 */
[----:B------:R-:W-:Y:S02]  /*33e0*/  FMUL.FTZ R38, R38, UR11 ;  /* 0x0000000b26267c20 */ /* 0x000fe40008410000 */
        /* <DEDUP_REMOVED lines=21> */
.L_x_358:
[----:B------:R-:W-:Y:S01]  /*3540*/  FFMA.FTZ R49, R40, R41, R49 ;  /* 0x0000002928317223 */ /* 0x000fe20000010031 */
[--C-:B------:R-:W-:Y:S01]  /*3550*/  PRMT R40, RZ, 0x5410, R16.reuse ;  /* 0x00005410ff287816 */ /* 0x100fe20000000010 */
[----:B------:R-:W-:Y:S01]  /*3560*/  FADD.FTZ R48, R48, R41 ;  /* 0x0000002930307221 */ /* 0x000fe20000010000 */
[----:B------:R-:W-:Y:S01]  /*3570*/  PRMT R41, RZ, 0x7610, R16 ;  /* 0x00007610ff297816 */ /* 0x000fe20000000010 */
[----:B------:R-:W-:Y:S02]  /*3580*/  FFMA.FTZ R42, R35, R50, R42 ;  /* 0x00000032232a7223 */ /* 0x000fe4000001002a */
[----:B------:R-:W-:Y:S02]  /*3590*/  FMUL.FTZ R51, R36, R17 ;  /* 0x0000001124337220 */ /* 0x000fe40000410000 */
[----:B------:R-:W-:Y:S02]  /*35a0*/  FADD.FTZ R52, R50, R43 ;  /* 0x0000002b32347221 */ /* 0x000fe40000010000 */
[----:B------:R-:W-:-:S02]  /*35b0*/  FFMA.FTZ R50, R38, R51, R42 ;  /* 0x0000003326327223 */ /* 0x000fc4000001002a */
[----:B------:R-:W-:Y:S01]  /*35c0*/  FADD.FTZ R42, R40, -UR16 ;  /* 0x80000010282a7e21 */ /* 0x000fe20008010000 */
[--C-:B------:R-:W-:Y:S01]  /*35d0*/  PRMT R40, RZ, 0x5410, R67.reuse ;  /* 0x00005410ff287816 */ /* 0x100fe20000000043 */
[----:B------:R-:W-:Y:S01]  /*35e0*/  FADD.FTZ R43, R41, -UR16 ;  /* 0x80000010292b7e21 */ /* 0x000fe20008010000 */
[----:B------:R-:W-:Y:S01]  /*35f0*/  PRMT R41, RZ, 0x7610, R67 ;  /* 0x00007610ff297816 */ /* 0x000fe20000000043 */
        /* <DEDUP_REMOVED lines=23> */
.L_x_359:
[----:B------:R-:W-:Y:S02]  /*3770*/  FFMA.FTZ R56, R39, R52, R50 ;  /* 0x0000003427387223 */ /* 0x000fe40000010032 */
[----:B------:R-:W-:Y:S02]  /*3780*/  FMUL.FTZ R53, R40, R17 ;  /* 0x0000001128357220 */ /* 0x000fe40000410000 */
[----:B------:R-:W-:Y:S02]  /*3790*/  FADD.FTZ R122, R52, R51 ;  /* 0x00000033347a7221 */ /* 0x000fe40000010000 */
[----:B------:R-:W-:Y:S01]  /*37a0*/  FFMA.FTZ R50, R45, R44, R46 ;  /* 0x0000002c2d327223 */ /* 0x000fe2000001002e */
[--C-:B------:R-:W-:Y:S01]  /*37b0*/  PRMT R45, RZ, 0x7610, R5.reuse ;  /* 0x00007610ff2d7816 */ /* 0x100fe20000000005 */
[----:B------:R-:W-:Y:S01]  /*37c0*/  FADD.FTZ R51, R47, R44 ;  /* 0x0000002c2f337221 */ /* 0x000fe20000010000 */
[----:B------:R-:W-:Y:S01]  /*37d0*/  PRMT R44, RZ, 0x5410, R5 ;  /* 0x00005410ff2c7816 */ /* 0x000fe20000000005 */
[----:B------:R-:W-:-:S02]  /*37e0*/  FMUL.FTZ R52, R41, R20 ;  /* 0x0000001429347220 */ /* 0x000fc40000410000 */
[----:B------:R-:W-:Y:S02]  /*37f0*/  FFMA.FTZ R46, R42, R53, R56 ;  /* 0x000000352a2e7223 */ /* 0x000fe40000010038 */
[----:B------:R-:W-:Y:S02]  /*3800*/  FFMA.FTZ R58, R58, R57, R49 ;  /* 0x000000393a3a7223 */ /* 0x000fe40000010031 */
[----:B------:R-:W-:Y:S02]  /*3810*/  FFMA.FTZ R49, R43, R52, R46 ;  /* 0x000000342b317223 */ /* 0x000fe4000001002e */
[----:B------:R-:W-:Y:S02]  /*3820*/  FADD.FTZ R53, R122, R53 ;  /* 0x000000357a357221 */ /* 0x000fe40000010000 */
[----:B------:R-:W-:Y:S01]  /*3830*/  FADD.FTZ R46, R44, -UR16 ;  /* 0x800000102c2e7e21 */ /* 0x000fe20008010000 */
[--C-:B------:R-:W-:Y:S01]  /*3840*/  PRMT R44, RZ, 0x5410, R66.reuse ;  /* 0x00005410ff2c7816 */ /* 0x100fe20000000042 */
[----:B------:R-:W-:Y:S01]  /*3850*/  FADD.FTZ R47, R45, -UR16 ;  /* 0x800000102d2f7e21 */ /* 0x000fe20008010000 */
        /* <DEDUP_REMOVED lines=22> */
[----:B------:R-:W-:-:S04]  /*39c0*/  FMUL.FTZ R44, R44, R59 ;  /* 0x0000003b2c2c7220 */ /* 0x000fc80000410000 */
.L_x_360:
[----:B------:R-:W-:Y:S02]  /*39d0*/  FMUL.FTZ R53, R44, R17 ;  /* 0x000000112c357220 */ /* 0x000fe40000410000 */
[----:B------:R-:W-:Y:S02]  /*39e0*/  FADD.FTZ R57, R48, R57 ;  /* 0x0000003930397221 */ /* 0x000fe40000010000 */
[----:B------:R-:W-:Y:S02]  /*39f0*/  FFMA.FTZ R59, R46, R53, R49 ;  /* 0x000000352e3b7223 */ /* 0x000fe40000010031 */
[----:B------:R-:W-:Y:S02]  /*3a00*/  FMUL.FTZ R56, R45, R20 ;  /* 0x000000142d387220 */ /* 0x000fe40000410000 */
[----:B------:R-:W-:Y:S01]  /*3a10*/  FFMA.FTZ R48, R27, R26, R50 ;  /* 0x0000001a1b307223 */ /* 0x000fe20000010032 */
[----:B------:R-:W-:Y:S01]  /*3a20*/  PRMT R50, RZ, 0x7610, R6 ;  /* 0x00007610ff327816 */ /* 0x000fe20000000006 */
[----:B------:R-:W-:Y:S01]  /*3a30*/  FADD.FTZ R49, R51, R26 ;  /* 0x0000001a33317221 */ /* 0x000fe20000010000 */
[----:B------:R-:W-:Y:S01]  /*3a40*/  PRMT R26, RZ, 0x5410, R6 ;  /* 0x00005410ff1a7816 */ /* 0x000fe20000000006 */
[----:B------:R-:W-:Y:S01]  /*3a50*/  FADD.FTZ R53, R52, R53 ;  /* 0x0000003534357221 */ /* 0x000fe20000010000 */
[----:B------:R-:W-:Y:S01]  /*3a60*/  PRMT R51, RZ, 0x7610, R65 ;  /* 0x00007610ff337816 */ /* 0x000fe20000000041 */
[----:B------:R-:W-:-:S02]  /*3a70*/  FFMA.FTZ R27, R47, R56, R59 ;  /* 0x000000382f1b7223 */ /* 0x000fc4000001003b */
[----:B------:R-:W-:Y:S02]  /*3a80*/  FADD.FTZ R56, R56, R53 ;  /* 0x0000003538387221 */ /* 0x000fe40000010000 */
[----:B------:R-:W-:Y:S02]  /*3a90*/  FADD.FTZ R26, R26, -UR16 ;  /* 0x800000101a1a7e21 */ /* 0x000fe40008010000 */
        /* <DEDUP_REMOVED lines=23> */
.L_x_361:
[----:B------:R-:W-:Y:S01]  /*3c10*/  FFMA.FTZ R54, R54, R55, R58 ;  /* 0x0000003736367223 */ /* 0x000fe2000001003a */
[--C-:B------:R-:W-:Y:S01]  /*3c20*/  PRMT R121, RZ, 0x5410, R64.reuse ;  /* 0x00005410ff797816 */ /* 0x100fe20000000040 */
[----:B------:R-:W-:Y:S01]  /*3c30*/  FADD.FTZ R55, R57, R55 ;  /* 0x0000003739377221 */ /* 0x000fe20000010000 */
[----:B------:R-:W-:Y:S01]  /*3c40*/  PRMT R57, RZ, 0x5410, R7 ;  /* 0x00005410ff397816 */ /* 0x000fe20000000007 */
[----:B------:R-:W-:Y:S01]  /*3c50*/  FMUL.FTZ R59, R50, R17 ;  /* 0x00000011323b7220 */ /* 0x000fe20000410000 */
[----:B------:R-:W-:-:S03]  /*3c60*/  PRMT R122, RZ, 0x7610, R64 ;  /* 0x00007610ff7a7816 */ /* 0x000fc60000000040 */
[----:B------:R-:W-:Y:S01]  /*3c70*/  FADD.FTZ R58, R57, -UR16 ;  /* 0x80000010393a7e21 */ /* 0x000fe20008010000 */
[----:B------:R-:W-:Y:S01]  /*3c80*/  PRMT R57, RZ, 0x7610, R7 ;  /* 0x00007610ff397816 */ /* 0x000fe20000000007 */
[----:B------:R-:W-:Y:S02]  /*3c90*/  FFMA.FTZ R26, R52, R59, R27 ;  /* 0x0000003b341a7223 */ /* 0x000fe4000001001b */
[----:B------:R-:W-:Y:S02]  /*3ca0*/  FMUL.FTZ R27, R51, R20 ;  /* 0x00000014331b7220 */ /* 0x000fe40000410000 */
[----:B------:R-:W-:Y:S02]  /*3cb0*/  FADD.FTZ R56, R56, R59 ;  /* 0x0000003b38387221 */ /* 0x000fe40000010000 */
[----:B------:R-:W-:Y:S02]  /*3cc0*/  FADD.FTZ R79, R57, -UR16 ;  /* 0x80000010394f7e21 */ /* 0x000fe40008010000 */
[----:B------:R-:W-:-:S02]  /*3cd0*/  FFMA.FTZ R26, R53, R27, R26 ;  /* 0x0000001b351a7223 */ /* 0x000fc4000001001a */
        /* <DEDUP_REMOVED lines=22> */
.L_x_362:
[----:B------:R-:W-:Y:S01]  /*3e40*/  FMUL.FTZ R56, R121, R17 ;  /* 0x0000001179387220 */ /* 0x000fe20000410000 */
[----:B------:R-:W-:Y:S02]  /*3e50*/  PRMT R123, RZ, 0x7610, R8 ;  /* 0x00007610ff7b7816 */ /* 0x000fe40000000008 */
[--C-:B------:R-:W-:Y:S01]  /*3e60*/  PRMT R58, RZ, 0x5410, R63.reuse ;  /* 0x00005410ff3a7816 */ /* 0x100fe2000000003f */
[----:B------:R-:W-:Y:S01]  /*3e70*/  FFMA.FTZ R26, R57, R56, R26 ;  /* 0x00000038391a7223 */ /* 0x000fe2000001001a */
[----:B------:R-:W-:Y:S01]  /*3e80*/  PRMT R59, RZ, 0x7610, R63 ;  /* 0x00007610ff3b7816 */ /* 0x000fe2000000003f */
[----:B------:R-:W-:Y:S02]  /*3e90*/  FADD.FTZ R56, R27, R56 ;  /* 0x000000381b387221 */ /* 0x000fe40000010000 */
[----:B------:R-:W-:Y:S02]  /*3ea0*/  FMUL.FTZ R27, R122, R20 ;  /* 0x000000147a1b7220 */ /* 0x000fe40000410000 */
[----:B------:R-:W-:-:S02]  /*3eb0*/  FADD.FTZ R123, R123, -UR16 ;  /* 0x800000107b7b7e21 */ /* 0x000fc40008010000 */
[----:B------:R-:W-:Y:S02]  /*3ec0*/  FFMA.FTZ R26, R79, R27, R26 ;  /* 0x0000001b4f1a7223 */ /* 0x000fe4000001001a */
[----:B------:R-:W-:Y:S01]  /*3ed0*/  FADD.FTZ R27, R27, R56 ;  /* 0x000000381b1b7221 */ /* 0x000fe20000010000 */
[----:B------:R-:W-:Y:S01]  /*3ee0*/  PRMT R56, RZ, 0x5410, R8 ;  /* 0x00005410ff387816 */ /* 0x000fe20000000008 */
[----:B------:R-:W-:-:S04]  /*3ef0*/  FMUL.FTZ R123, R123, UR11 ;  /* 0x0000000b7b7b7c20 */ /* 0x000fc80008410000 */
[----:B------:R-:W-:-:S04]  /*3f00*/  FADD.FTZ R56, R56, -UR16 ;  /* 0x8000001038387e21 */ /* 0x000fc80008010000 */
        /* <DEDUP_REMOVED lines=20> */
.L_x_363:
        /* <DEDUP_REMOVED lines=69> */
[----:B------:R-:W-:Y:S01]  /*44a0*/  ISETP.GT.U32.AND P6, PT, R3, 0x3, PT ;  /* 0x000000030300780c */ /* 0x000fe20003fc4070 */
        /* <DEDUP_REMOVED lines=172> */
.L_x_365:
[----:B--2---:R-:W-:Y:S05]  /*4f70*/  BSYNC B0 ;  /* 0x0000000000007941 */ /* 0x004fea0003800000 */
.L_x_364:
        /* <DEDUP_REMOVED lines=17> */
.L_x_367:
[----:B------:R-:W-:Y:S05]  /*5090*/  BSYNC B0 ;  /* 0x0000000000007941 */ /* 0x000fea0003800000 */
.L_x_366:
        /* <DEDUP_REMOVED lines=32> */
.L_x_370:
[----:B------:R-:W2:Y:S01]  /*52a0*/  LDG.E.STRONG.GPU R32, [R28.64] ;  /* 0x0000000e1c207981 */ /* 0x000ea2000c1ef900 */
[----:B------:R-:W-:Y:S01]  /*52b0*/  YIELD ;  /* 0x0000000000007946 */ /* 0x000fe20003800000 */
[----:B--2---:R-:W-:Y:S01]  /*52c0*/  ISETP.NE.AND P6, PT, R32, R35, PT ;  /* 0x000000232000720c */ /* 0x004fe20003fc5270 */
[----:B------:R-:W-:-:S12]  /*52d0*/  CCTL.IVALL ;  /* 0x00000000ff00798f */ /* 0x000fd80002000000 */
[----:B------:R-:W-:Y:S05]  /*52e0*/  @P6 BRA `(.L_x_370) ;  /* 0xffffffb000006947 */ /* 0x000fea000383ffff */
.L_x_369:
        /* <DEDUP_REMOVED lines=19> */
.L_x_374:
        /* <DEDUP_REMOVED lines=116> */
.L_x_373:
        /* <DEDUP_REMOVED lines=62> */
.L_x_375:
[----:B------:R-:W-:-:S06]  /*5f40*/  UISETP.NE.OR UP0, UPT, UR4, URZ, UP0 ;  /* 0x0000003f0400728c */ /* 0x000fcc0008705670 */
[----:B------:R-:W-:-:S13]  /*5f50*/  PLOP3.LUT P6, PT, PT, PT, UP0, 0x80, 0x0 ;  /* 0x000000000000781c */ /* 0x000fda0003fcf008 */
[----:B------:R-:W-:Y:S05]  /*5f60*/  @!P6 BRA `(.L_x_371) ;  /* 0x000001f00000e947 */ /* 0x000fea0003800000 */
.L_x_372:
        /* <DEDUP_REMOVED lines=31> */
.L_x_371:
        /* <DEDUP_REMOVED lines=10> */
.L_x_377:
[----:B------:R-:W-:Y:S05]  /*6200*/  BSYNC B0 ;  /* 0x0000000000007941 */ /* 0x000fea0003800000 */
.L_x_376:
        /* <DEDUP_REMOVED lines=19> */
.L_x_368:
[----:B------:R-:W-:Y:S04]  /*6340*/  @!P0 STS.64 [0x30], R26 ;  /* 0x0000301aff008388 */ /* 0x000fe80000000a00 */
[----:B------:R-:W-:Y:S01]  /*6350*/  BAR.SYNC.DEFER_BLOCKING 0x0 ;  /* 0x0000000000007b1d */ /* 0x000fe20000010000 */
[----:B------:R-:W-:Y:S02]  /*6360*/  ISETP.NE.AND P6, PT, RZ, UR13, PT ;  /* 0x0000000dff007c0c */ /* 0x000fe4000bfc5270 */
[----:B------:R-:W-:-:S02]  /*6370*/  PRMT R31, RZ, 0x5410, R62 ;  /* 0x00005410ff1f7816 */ /* 0x000fc4000000003e */
[--C-:B------:R-:W-:Y:S02]  /*6380*/  PRMT R32, RZ, 0x5410, R78.reuse ;  /* 0x00005410ff207816 */ /* 0x100fe4000000004e */
[----:B0-----:R-:W-:Y:S02]  /*6390*/  PRMT R33, RZ, 0x7610, R78 ;  /* 0x00007610ff217816 */ /* 0x001fe4000000004e */
[----:B------:R-:W-:Y:S01]  /*63a0*/  PRMT R62, RZ, 0x7610, R62 ;  /* 0x00007610ff3e7816 */ /* 0x000fe2000000003e */
[----:B------:R-:W0:Y:S02]  /*63b0*/  LDS.64 R26, [0x30] ;  /* 0x00003000ff1a7984 */ /* 0x000e240000000a00 */
[----:B0-----:R-:W-:Y:S01]  /*63c0*/  FMUL.FTZ R29, R26, c[0x0][0x20c] ;  /* 0x000083001a1d7a20 */ /* 0x001fe20000410000 */
[--C-:B------:R-:W-:Y:S01]  /*63d0*/  PRMT R26, RZ, 0x5410, R61.reuse ;  /* 0x00005410ff1a7816 */ /* 0x100fe2000000003d */
[----:B------:R-:W-:Y:S01]  /*63e0*/  FMUL.FTZ R30, R27, c[0x0][0x20c] ;  /* 0x000083001b1e7a20 */ /* 0x000fe20000410000 */
[----:B------:R-:W-:Y:S01]  /*63f0*/  PRMT R61, RZ, 0x7610, R61 ;  /* 0x00007610ff3d7816 */ /* 0x000fe2000000003d */
[----:B------:R0:W1:Y:S02]  /*6400*/  R2UR UR4, R29 ;  /* 0x000000001d0473c2 */ /* 0x00006400000e0000 */
[----:B------:R-:W-:-:S02]  /*6410*/  FADD.FTZ R28, R26, -UR16 ;  /* 0x800000101a1c7e21 */ /* 0x000fc40008010000 */
[----:B------:R-:W-:Y:S02]  /*6420*/  FADD.FTZ R61, R61, -UR16 ;  /* 0x800000103d3d7e21 */ /* 0x000fe40008010000 */
[----:B------:R-:W-:Y:S02]  /*6430*/  FMUL.FTZ R39, R28, UR11 ;  /* 0x0000000b1c277c20 */ /* 0x000fe40008410000 */
[----:B------:R-:W-:Y:S01]  /*6440*/  FMUL.FTZ R61, R61, UR11 ;  /* 0x0000000b3d3d7c20 */ /* 0x000fe20008410000 */
        /* <DEDUP_REMOVED lines=19> */
.L_x_378:
        /* <DEDUP_REMOVED lines=19> */
.L_x_380:
[----:B------:R-:W-:Y:S05]  /*66b0*/  BSYNC B0 ;  /* 0x0000000000007941 */ /* 0x000fea0003800000 */
.L_x_379:
        /* <DEDUP_REMOVED lines=28> */
.L_x_381:
        /* <DEDUP_REMOVED lines=19> */
.L_x_383:
[----:B------:R-:W-:Y:S05]  /*69b0*/  BSYNC B0 ;  /* 0x0000000000007941 */ /* 0x000fea0003800000 */
.L_x_382:
        /* <DEDUP_REMOVED lines=28> */
.L_x_384:
[----:B------:R-:W-:Y:S01]  /*6b80*/  ISETP.NE.AND P0, PT, R101, RZ, PT ;  /* 0x000000ff6500720c */ /* 0x000fe20003f05270 */
[----:B------:R-:W-:-:S12]  /*6b90*/  BSSY B0, `(.L_x_385) ;  /* 0x0000012000007945 */ /* 0x000fd80003800000 */
[----:B------:R-:W-:Y:S05]  /*6ba0*/  @!P0 BRA `(.L_x_386) ;  /* 0x0000010000008947 */ /* 0x000fea0003800000 */
[----:B------:R-:W-:Y:S01]  /*6bb0*/  MOV R26, R22 ;  /* 0x00000016001a7202 */ /* 0x000fe20000000f00 */
[----:B------:R-:W-:Y:S01]  /*6bc0*/  IMAD R21, R113, c[0x0][0x1d8], RZ ;  /* 0x0000760071157a24 */ /* 0x000fe200078e02ff */
[----:B0-----:R-:W-:-:S03]  /*6bd0*/  MOV R27, R25 ;  /* 0x00000019001b7202 */ /* 0x001fc60000000f00 */
[C---:B------:R-:W-:Y:S02]  /*6be0*/  IMAD R21, R92.reuse, c[0x0][0x1dc], R21 ;  /* 0x000077005c157a24 */ /* 0x040fe400078e0215 */
[----:B------:R-:W-:-:S05]  /*6bf0*/  IMAD.WIDE.U32 R26, R92, c[0x0][0x1d8], R26 ;  /* 0x000076005c1a7a25 */ /* 0x000fca00078e001a */
[----:B------:R-:W-:Y:S02]  /*6c00*/  IADD3 R21, R27, R21, RZ ;  /* 0x000000151b157210 */ /* 0x000fe40007ffe0ff */
[----:B------:R-:W-:-:S04]  /*6c10*/  LEA R28, P0, R26, c[0x0][0x160], 0x1 ;  /* 0x000058001a1c7a11 */ /* 0x000fc800078008ff */
[----:B------:R-:W-:Y:S01]  /*6c20*/  LEA.HI.X R29, R26, c[0x0][0x164], R21, 0x1, P0 ;  /* 0x000059001a1d7a11 */ /* 0x000fe200000f0c15 */
[--C-:B-1----:R-:W-:Y:S02]  /*6c30*/  FFMA.FTZ R21, R37, UR4, R30.reuse ;  /* 0x0000000425157c23 */ /* 0x102fe4000801001e */
[----:B------:R-:W-:Y:S02]  /*6c40*/  FFMA.FTZ R26, R39, UR4, R30 ;  /* 0x00000004271a7c23 */ /* 0x000fe4000801001e */
[----:B------:R-:W-:Y:S02]  /*6c50*/  FFMA.FTZ R21, R32, R17, -R21 ;  /* 0x0000001120157223 */ /* 0x000fe40000010815 */
[----:B------:R-:W-:Y:S02]  /*6c60*/  FFMA.FTZ R33, R33, R20, -R26 ;  /* 0x0000001421217223 */ /* 0x000fe4000001081a */
[----:B------:R-:W-:Y:S02]  /*6c70*/  FMUL.FTZ R26, R21, UR11 ;  /* 0x0000000b151a7c20 */ /* 0x000fe40008410000 */
[----:B------:R-:W-:-:S05]  /*6c80*/  FMUL.FTZ R21, R33, UR11 ;  /* 0x0000000b21157c20 */ /* 0x000fca0008410000 */
[----:B------:R-:W-:-:S05]  /*6c90*/  F2FP.BF16.PACK_AB R21, R21, R26 ;  /* 0x0000001a1515723e */ /* 0x000fca00000010ff */
[----:B------:R0:W-:Y:S02]  /*6ca0*/  STG.E [R28.64], R21 ;  /* 0x000000151c007986 */ /* 0x0001e4000c10190e */
.L_x_386:
[----:B------:R-:W-:Y:S05]  /*6cb0*/  BSYNC B0 ;  /* 0x0000000000007941 */ /* 0x000fea0003800000 */
.L_x_385:
        /* <DEDUP_REMOVED lines=28> */
.L_x_387:
[----:B------:R-:W-:Y:S01]  /*6e80*/  ISETP.NE.AND P0, PT, R100, RZ, PT ;  /* 0x000000ff6400720c */ /* 0x000fe20003f05270 */
[----:B------:R-:W-:-:S12]  /*6e90*/  BSSY B0, `(.L_x_388) ;  /* 0x0000012000007945 */ /* 0x000fd80003800000 */
[----:B------:R-:W-:Y:S05]  /*6ea0*/  @!P0 BRA `(.L_x_389) ;  /* 0x0000010000008947 */ /* 0x000fea0003800000 */
[----:B------:R-:W-:Y:S01]  /*6eb0*/  MOV R26, R22 ;  /* 0x00000016001a7202 */ /* 0x000fe20000000f00 */
[----:B0-----:R-:W-:Y:S01]  /*6ec0*/  IMAD R28, R112, c[0x0][0x1d8], RZ ;  /* 0x00007600701c7a24 */ /* 0x001fe200078e02ff */
[----:B------:R-:W-:Y:S01]  /*6ed0*/  MOV R27, R25 ;  /* 0x00000019001b7202 */ /* 0x000fe20000000f00 */
        /* <DEDUP_REMOVED lines=13> */
.L_x_389:
[----:B------:R-:W-:Y:S05]  /*6fb0*/  BSYNC B0 ;  /* 0x0000000000007941 */ /* 0x000fea0003800000 */
.L_x_388:
[----:B------:R-:W-:Y:S01]  /*6fc0*/  ISETP.NE.AND P0, PT, RZ, UR13, PT ;  /* 0x0000000dff007c0c */ /* 0x000fe2000bf05270 */
[----:B------:R-:W-:Y:S01]  /*6fd0*/  FADD.FTZ R35, R35, -UR16 ;  /* 0x8000001023237e21 */ /* 0x000fe20008010000 */
[--C-:B------:R-:W-:Y:S01]  /*6fe0*/  PRMT R32, RZ, 0x5410, R74.reuse ;  /* 0x00005410ff207816 */ /* 0x100fe2000000004a */
[----:B------:R-:W-:Y:S01]  /*6ff0*/  FADD.FTZ R37, R37, -UR16 ;  /* 0x8000001025257e21 */ /* 0x000fe20008010000 */
[----:B0-----:R-:W-:Y:S01]  /*7000*/  PRMT R9, RZ, 0x7610, R74 ;  /* 0x00007610ff097816 */ /* 0x001fe2000000004a */
        /* <DEDUP_REMOVED lines=23> */
.L_x_390:
[----:B------:R-:W-:Y:S01]  /*7180*/  ISETP.NE.AND P0, PT, R99, RZ, PT ;  /* 0x000000ff6300720c */ /* 0x000fe20003f05270 */
[----:B------:R-:W-:-:S12]  /*7190*/  BSSY B0, `(.L_x_391) ;  /* 0x0000012000007945 */ /* 0x000fd80003800000 */
        /* <DEDUP_REMOVED lines=17> */
.L_x_392:
[----:B------:R-:W-:Y:S05]  /*72b0*/  BSYNC B0 ;  /* 0x0000000000007941 */ /* 0x000fea0003800000 */
.L_x_391:
        /* <DEDUP_REMOVED lines=28> */
.L_x_393:
        /* <DEDUP_REMOVED lines=19> */
.L_x_395:
[----:B------:R-:W-:Y:S05]  /*75b0*/  BSYNC B0 ;  /* 0x0000000000007941 */ /* 0x000fea0003800000 */
.L_x_394:
        /* <DEDUP_REMOVED lines=28> */
.L_x_396:
        /* <DEDUP_REMOVED lines=13> */
[----:B------:R-:W-:Y:S02]  /*7850*/  FFMA.FTZ R10, R35, UR4, R30 ;  /* 0x00000004230a7c23 */ /* 0x000fe4000801001e */
[----:B------:R-:W-:Y:S02]  /*7860*/  FMUL.FTZ R9, R9, UR11 ;  /* 0x0000000b09097c20 */ /* 0x000fe40008410000 */
[----:B------:R-:W-:-:S04]  /*7870*/  FFMA.FTZ R10, R28, R17, -R10 ;  /* 0x000000111c0a7223 */ /* 0x000fc8000001080a */
[----:B------:R-:W-:-:S05]  /*7880*/  FMUL.FTZ R10, R10, UR11 ;  /* 0x0000000b0a0a7c20 */ /* 0x000fca0008410000 */
[----:B------:R-:W-:-:S05]  /*7890*/  F2FP.BF16.PACK_AB R9, R9, R10 ;  /* 0x0000000a0909723e */ /* 0x000fca00000010ff */
[----:B------:R0:W-:Y:S02]  /*78a0*/  STG.E [R26.64], R9 ;  /* 0x000000091a007986 */ /* 0x0001e4000c10190e */
.L_x_398:
[----:B------:R-:W-:Y:S05]  /*78b0*/  BSYNC B0 ;  /* 0x0000000000007941 */ /* 0x000fea0003800000 */
.L_x_397:
        /* <DEDUP_REMOVED lines=28> */
.L_x_399:
[----:B------:R-:W-:Y:S01]  /*7a80*/  BSSY B0, `(.L_x_400) ;  /* 0x0000012000007945 */ /* 0x000fe20003800000 */
        /* <DEDUP_REMOVED lines=17> */
.L_x_401:
[----:B------:R-:W-:Y:S05]  /*7ba0*/  BSYNC B0 ;  /* 0x0000000000007941 */ /* 0x000fea0003800000 */
.L_x_400:
[----:B------:R-:W-:Y:S01]  /*7bb0*/  FADD.FTZ R31, R31, -UR16 ;  /* 0x800000101f1f7e21 */ /* 0x000fe20008010000 */
[--C-:B------:R-:W-:Y:S01]  /*7bc0*/  PRMT R26, RZ, 0x5410, R70.reuse ;  /* 0x00005410ff1a7816 */ /* 0x100fe20000000046 */
[----:B------:R-:W-:Y:S01]  /*7bd0*/  FADD.FTZ R34, R34, -UR16 ;  /* 0x8000001022227e21 */ /* 0x000fe20008010000 */
[----:B0-----:R-:W-:Y:S01]  /*7be0*/  PRMT R9, RZ, 0x7610, R70 ;  /* 0x00007610ff097816 */ /* 0x001fe20000000046 */
        /* <DEDUP_REMOVED lines=23> */
.L_x_402:
        /* <DEDUP_REMOVED lines=18> */
.L_x_404:
[----:B------:R-:W-:Y:S05]  /*7e80*/  BSYNC B0 ;  /* 0x0000000000007941 */ /* 0x000fea0003800000 */
.L_x_403:
[----:B------:R-:W-:Y:S01]  /*7e90*/  FADD.FTZ R33, R33, -UR16 ;  /* 0x8000001021217e21 */ /* 0x000fe20008010000 */
[--C-:B------:R-:W-:Y:S01]  /*7ea0*/  PRMT R14, RZ, 0x5410, R69.reuse ;  /* 0x00005410ff0e7816 */ /* 0x100fe20000000045 */
[----:B------:R-:W-:Y:S01]  /*7eb0*/  FADD.FTZ R35, R35, -UR16 ;  /* 0x8000001023237e21 */ /* 0x000fe20008010000 */
[----:B------:R-:W-:Y:S01]  /*7ec0*/  PRMT R69, RZ, 0x7610, R69 ;  /* 0x00007610ff457816 */ /* 0x000fe20000000045 */
[----:B------:R-:W-:Y:S01]  /*7ed0*/  FMUL.FTZ R33, R33, UR11 ;  /* 0x0000000b21217c20 */ /* 0x000fe20008410000 */
[--C-:B------:R-:W-:Y:S01]  /*7ee0*/  PRMT R29, RZ, 0x5410, R15.reuse ;  /* 0x00005410ff1d7816 */ /* 0x100fe2000000000f */
        /* <DEDUP_REMOVED lines=21> */
.L_x_405:
[----:B------:R-:W-:Y:S01]  /*8040*/  BSSY B0, `(.L_x_406) ;  /* 0x0000012000007945 */ /* 0x000fe20003800000 */
[----:B------:R-:W-:Y:S05]  /*8050*/  @!P3 BRA `(.L_x_407) ;  /* 0x000001000000b947 */ /* 0x000fea0003800000 */
[----:B------:R-:W-:Y:S01]  /*8060*/  MOV R10, R22 ;  /* 0x00000016000a7202 */ /* 0x000fe20000000f00 */
[----:B0-----:R-:W-:Y:S01]  /*8070*/  IMAD R12, R106, c[0x0][0x1d8], RZ ;  /* 0x000076006a0c7a24 */ /* 0x001fe200078e02ff */
        /* <DEDUP_REMOVED lines=14> */
.L_x_407:
[----:B------:R-:W-:Y:S05]  /*8160*/  BSYNC B0 ;  /* 0x0000000000007941 */ /* 0x000fea0003800000 */
.L_x_406:
        /* <DEDUP_REMOVED lines=27> */
.L_x_408:
        /* <DEDUP_REMOVED lines=18> */
.L_x_410:
[----:B------:R-:W-:Y:S05]  /*8440*/  BSYNC B0 ;  /* 0x0000000000007941 */ /* 0x000fea0003800000 */
.L_x_409:
        /* <DEDUP_REMOVED lines=28> */
.L_x_411:
        /* <DEDUP_REMOVED lines=18> */
.L_x_413:
[----:B------:R-:W-:Y:S05]  /*8730*/  BSYNC B0 ;  /* 0x0000000000007941 */ /* 0x000fea0003800000 */
.L_x_412:
        /* <DEDUP_REMOVED lines=28> */
.L_x_414:
        /* <DEDUP_REMOVED lines=23> */
.L_x_416:
[----:B------:R-:W-:Y:S05]  /*8a70*/  BSYNC B0 ;  /* 0x0000000000007941 */ /* 0x000fea0003800000 */
.L_x_415:
        /* <DEDUP_REMOVED lines=27> */
.L_x_417:
        /* <DEDUP_REMOVED lines=23> */
.L_x_419:
[----:B------:R-:W-:Y:S05]  /*8da0*/  BSYNC B0 ;  /* 0x0000000000007941 */ /* 0x000fea0003800000 */
.L_x_418:
[----:B------:R-:W-:Y:S01]  /*8db0*/  FADD.FTZ R13, R13, -UR16 ;  /* 0x800000100d0d7e21 */ /* 0x000fe20008010000 */
[----:B------:R-:W-:Y:S01]  /*8dc0*/  IADD3 R26, R9, 0x1c0, RZ ;  /* 0x000001c0091a7810 */ /* 0x000fe20007ffe0ff */
[----:B------:R-:W-:Y:S01]  /*8dd0*/  FADD.FTZ R14, R14, -UR16 ;  /* 0x800000100e0e7e21 */ /* 0x000fe20008010000 */
[--C-:B------:R-:W-:Y:S01]  /*8de0*/  PRMT R12, RZ, 0x5410, R64.reuse ;  /* 0x00005410ff0c7816 */ /* 0x100fe20000000040 */
[----:B------:R-:W-:Y:S01]  /*8df0*/  FMUL.FTZ R21, R13, UR11 ;  /* 0x0000000b0d157c20 */ /* 0x000fe20008410000 */
[----:B0-----:R-:W-:Y:S01]  /*8e00*/  PRMT R5, RZ, 0x7610, R64 ;  /* 0x00007610ff057816 */ /* 0x001fe20000000040 */
        /* <DEDUP_REMOVED lines=21> */
.L_x_420:
        /* <DEDUP_REMOVED lines=23> */
.L_x_422:
[----:B------:R-:W-:Y:S05]  /*90d0*/  BSYNC B0 ;  /* 0x0000000000007941 */ /* 0x000fea0003800000 */
.L_x_421:
[----:B------:R-:W-:Y:S01]  /*90e0*/  FADD.FTZ R13, R13, -UR16 ;  /* 0x800000100d0d7e21 */ /* 0x000fe20008010000 */
[----:B------:R-:W-:Y:S01]  /*90f0*/  IADD3 R16, R9, 0x1e0, RZ ;  /* 0x000001e009107810 */ /* 0x000fe20007ffe0ff */
[----:B------:R-:W-:Y:S01]  /*9100*/  FADD.FTZ R14, R14, -UR16 ;  /* 0x800000100e0e7e21 */ /* 0x000fe20008010000 */
[--C-:B------:R-:W-:Y:S01]  /*9110*/  PRMT R8, RZ, 0x5410, R63.reuse ;  /* 0x00005410ff087816 */ /* 0x100fe2000000003f */
        /* <DEDUP_REMOVED lines=23> */
.L_x_423:
[----:B------:R-:W-:Y:S01]  /*9290*/  ISETP.GE.U32.AND P0, PT, R16, c[0x0][0x1e0], PT ;  /* 0x0000780010007a0c */ /* 0x000fe20003f06070 */
[----:B------:R-:W-:Y:S03]  /*92a0*/  BSSY B0, `(.L_x_424) ;  /* 0x0000013000007945 */ /* 0x000fe60003800000 */
[----:B------:R-:W-:-:S04]  /*92b0*/  ISETP.GE.AND.EX P0, PT, R21, c[0x0][0x1e4], PT, P0 ;  /* 0x0000790015007a0c */ /* 0x000fc80003f06300 */
[----:B------:R-:W-:-:S13]  /*92c0*/  ISETP.LT.U32.AND P0, PT, R3, 0x80, !P0 ;  /* 0x000000800300780c */ /* 0x000fda0004701070 */
[----:B------:R-:W-:Y:S05]  /*92d0*/  @!P0 BRA `(.L_x_425) ;  /* 0x000000f000008947 */ /* 0x000fea0003800000 */
[----:B------:R-:W-:Y:S01]  /*92e0*/  MOV R23, R25 ;  /* 0x0000001900177202 */ /* 0x000fe20000000f00 */
[----:B0-----:R-:W-:-:S04]  /*92f0*/  IMAD R5, R116, c[0x0][0x1d8], RZ ;  /* 0x0000760074057a24 */ /* 0x001fc800078e02ff */
[----:B------:R-:W-:-:S04]  /*9300*/  IMAD.WIDE.U32 R22, R94, c[0x0][0x1d8], R22 ;  /* 0x000076005e167a25 */ /* 0x000fc800078e0016 */
[----:B------:R-:W-:Y:S01]  /*9310*/  IMAD R5, R94, c[0x0][0x1dc], R5 ;  /* 0x000077005e057a24 */ /* 0x000fe200078e0205 */
[----:B------:R-:W-:-:S04]  /*9320*/  LEA R6, P0, R22, c[0x0][0x160], 0x1 ;  /* 0x0000580016067a11 */ /* 0x000fc800078008ff */
[----:B------:R-:W-:-:S04]  /*9330*/  IADD3 R5, R23, R5, RZ ;  /* 0x0000000517057210 */ /* 0x000fc80007ffe0ff */
        /* <DEDUP_REMOVED lines=9> */
.L_x_425:
[----:B------:R-:W-:Y:S05]  /*93d0*/  BSYNC B0 ;  /* 0x0000000000007941 */ /* 0x000fea0003800000 */
.L_x_424:
[----:B------:R-:W-:Y:S02]  /*93e0*/  IADD3 R4, R4, c[0x0][0x10], RZ ;  /* 0x0000040004047a10 */ /* 0x000fe40007ffe0ff */
[----:B------:R-:W-:Y:S02]  /*93f0*/  IADD3 R82, R82, 0x1, RZ ;  /* 0x0000000152527810 */ /* 0x000fe40007ffe0ff */
[----:B------:R-:W-:-:S13]  /*9400*/  ISETP.GE.AND P0, PT, R4, UR6, PT ;  /* 0x0000000604007c0c */ /* 0x000fda000bf06270 */
[----:B------:R-:W-:Y:S01]  /*9410*/  @P0 CALL.REL.NOINC `(.L_x_345) ;  /* 0x0000001000000944 */ /* 0x000fe20003c00000 */
[----:B------:R-:W-:Y:S05]  /*9420*/  BRA `(.L_x_426) ;  /* 0xffff725000007947 */ /* 0x000fea000383ffff */
.L_x_345:
[----:B012---:R-:W-:Y:S01]  /*9430*/  MOV R6, c[0x0][0xc] ;  /* 0x0000030000067a02 */ /* 0x007fe20000000f00 */
        /* <DEDUP_REMOVED lines=21> */
.L_x_428:
[----:B------:R-:W-:Y:S05]  /*9590*/  BSYNC B0 ;  /* 0x0000000000007941 */ /* 0x000fea0003800000 */
.L_x_427:
[----:B------:R-:W-:Y:S05]  /*95a0*/  @P0 EXIT ;  /* 0x000000000000094d */ /* 0x000fea0003800000 */
[----:B------:R-:W-:Y:S05]  /*95b0*/  @P2 BRA `(.L_x_429) ;  /* 0x0000008000002947 */ /* 0x000fea0003800000 */
[----:B------:R-:W-:-:S05]  /*95c0*/  IMAD R0, R6, c[0x0][0x10], RZ ;  /* 0x0000040006007a24 */ /* 0x000fca00078e02ff */
[----:B------:R-:W-:-:S13]  /*95d0*/  ISETP.NE.AND P0, PT, R0, -0x1, PT ;  /* 0xffffffff0000780c */ /* 0x000fda0003f05270 */
[----:B------:R-:W-:Y:S05]  /*95e0*/  @!P0 BRA `(.L_x_429) ;  /* 0x0000005000008947 */ /* 0x000fea0003800000 */
.L_x_430:
[----:B0-----:R-:W2:Y:S01]  /*95f0*/  LDG.E.STRONG.GPU R7, [R4.64] ;  /* 0x0000000e04077981 */ /* 0x001ea2000c1ef900 */
[----:B------:R-:W-:Y:S01]  /*9600*/  YIELD ;  /* 0x0000000000007946 */ /* 0x000fe20003800000 */
[----:B--2---:R-:W-:Y:S01]  /*9610*/  ISETP.NE.AND P0, PT, R7, R0, PT ;  /* 0x000000000700720c */ /* 0x004fe20003f05270 */
[----:B------:R-:W-:-:S12]  /*9620*/  CCTL.IVALL ;  /* 0x00000000ff00798f */ /* 0x000fd80002000000 */
[----:B------:R-:W-:Y:S05]  /*9630*/  @P0 BRA `(.L_x_430) ;  /* 0xffffffb000000947 */ /* 0x000fea000383ffff */
.L_x_429:
        /* <DEDUP_REMOVED lines=25> */
.L_x_431:
        /* <DEDUP_REMOVED lines=26> */
.L_x_432:
        /* <DEDUP_REMOVED lines=9> */
.L_x_3231:


//--------------------- .text._Z35group_norm_nhwc_bwd_one_pass_kernelI11Bf16IOFp16WLi64ELi8ELi128EEv26Group_norm_nhwc_bwd_params --------------------------
	.section	.text._Z35group_norm_nhwc_bwd_one_pass_kernelI11Bf16IOFp16WLi64ELi8ELi128EEv26Group_norm_nhwc_bwd_params,"ax",@progbits
	.sectioninfo	@"SHI_REGISTERS=48"
	.align	128
        .global         _Z35group_norm_nhwc_bwd_one_pass_kernelI11Bf16IOFp16WLi64ELi8ELi128EEv26Group_norm_nhwc_bwd_params
        .type           _Z35group_norm_nhwc_bwd_one_pass_kernelI11Bf16IOFp16WLi64ELi8ELi128EEv26Group_norm_nhwc_bwd_params,@function
        .size           _Z35group_norm_nhwc_bwd_one_pass_kernelI11Bf16IOFp16WLi64ELi8ELi128EEv26Group_norm_nhwc_bwd_params,(.L_x_3232 - _Z35group_norm_nhwc_bwd_one_pass_kernelI11Bf16IOFp16WLi64ELi8ELi128EEv26Group_norm_nhwc_bwd_params)
        .other          _Z35group_norm_nhwc_bwd_one_pass_kernelI11Bf16IOFp16WLi64ELi8ELi128EEv26Group_norm_nhwc_bwd_params,@"STO_CUDA_ENTRY STV_DEFAULT"
_Z35group_norm_nhwc_bwd_one_pass_kernelI11Bf16IOFp16WLi64ELi8ELi128EEv26Group_norm_nhwc_bwd_params:
.text._Z35group_norm_nhwc_bwd_one_pass_kernelI11Bf16IOFp16WLi64ELi8ELi128EEv26Group_norm_nhwc_bwd_params:
        /* <DEDUP_REMOVED lines=46> */
.L_x_458:
        /* <DEDUP_REMOVED lines=104> */
[----:B--2---:R-:W-:-:S02]  /*0960*/  HADD2.F32 R29, -RZ, R29.H0_H0 ;  /* 0x2000001dff1d7230 */ /* 0x004fc40000004100 */
[----:B---3--:R-:W-:Y:S02]  /*0970*/  @P0 HADD2.F32 R28, -RZ, R13.H0_H0 ;  /* 0x2000000dff1c0230 */ /* 0x008fe40000004100 */
[----:B----4-:R-:W-:Y:S02]  /*0980*/  @P0 HADD2.F32 R27, -RZ, R12.H0_H0 ;  /* 0x2000000cff1b0230 */ /* 0x010fe40000004100 */
[----:B------:R-:W-:Y:S02]  /*0990*/  HADD2.F32 R26, -RZ, R26.H0_H0 ;  /* 0x2000001aff1a7230 */ /* 0x000fe40000004100 */
.L_x_435:
[----:B0-----:R-:W-:Y:S05]  /*09a0*/  BSYNC B0 ;  /* 0x0000000000007941 */ /* 0x001fea0003800000 */
.L_x_434:
        /* <DEDUP_REMOVED lines=33> */
.L_x_436:
        /* <DEDUP_REMOVED lines=26> */
.L_x_437:
        /* <DEDUP_REMOVED lines=214> */
.L_x_439:
[----:B-1----:R-:W-:Y:S05]  /*1ac0*/  BSYNC B0 ;  /* 0x0000000000007941 */ /* 0x002fea0003800000 */
.L_x_438:
        /* <DEDUP_REMOVED lines=21> */
.L_x_441:
[----:B------:R-:W-:Y:S05]  /*1c20*/  BSYNC B0 ;  /* 0x0000000000007941 */ /* 0x000fea0003800000 */
.L_x_440:
        /* <DEDUP_REMOVED lines=29> */
.L_x_444:
[----:B------:R-:W2:Y:S01]  /*1e00*/  LDG.E.STRONG.GPU R12, [R10.64] ;  /* 0x0000000c0a0c7981 */ /* 0x000ea2000c1ef900 */
[----:B------:R-:W-:Y:S01]  /*1e10*/  YIELD ;  /* 0x0000000000007946 */ /* 0x000fe20003800000 */
[----:B--2---:R-:W-:Y:S01]  /*1e20*/  ISETP.NE.AND P0, PT, R12, R15, PT ;  /* 0x0000000f0c00720c */ /* 0x004fe20003f05270 */
[----:B------:R-:W-:-:S12]  /*1e30*/  CCTL.IVALL ;  /* 0x00000000ff00798f */ /* 0x000fd80002000000 */
[----:B------:R-:W-:Y:S05]  /*1e40*/  @P0 BRA `(.L_x_444) ;  /* 0xffffffb000000947 */ /* 0x000fea000383ffff */
.L_x_443:
        /* <DEDUP_REMOVED lines=17> */
.L_x_448:
        /* <DEDUP_REMOVED lines=116> */
.L_x_447:
        /* <DEDUP_REMOVED lines=62> */
.L_x_449:
[----:B------:R-:W-:-:S13]  /*2a80*/  ISETP.NE.OR P0, PT, RZ, UR4, P0 ;  /* 0x00000004ff007c0c */ /* 0x000fda0008705670 */
[----:B------:R-:W-:Y:S05]  /*2a90*/  @!P0 BRA `(.L_x_445) ;  /* 0x000001f000008947 */ /* 0x000fea0003800000 */
.L_x_446:
        /* <DEDUP_REMOVED lines=31> */
.L_x_445:
        /* <DEDUP_REMOVED lines=10> */
.L_x_451:
[----:B------:R-:W-:Y:S05]  /*2d30*/  BSYNC B0 ;  /* 0x0000000000007941 */ /* 0x000fea0003800000 */
.L_x_450:
        /* <DEDUP_REMOVED lines=19> */
.L_x_442:
        /* <DEDUP_REMOVED lines=40> */
.L_x_452:
        /* <DEDUP_REMOVED lines=18> */
.L_x_454:
[----:B------:R-:W-:Y:S05]  /*3210*/  BSYNC B0 ;  /* 0x0000000000007941 */ /* 0x000fea0003800000 */
.L_x_453:
        /* <DEDUP_REMOVED lines=26> */
.L_x_455:
        /* <DEDUP_REMOVED lines=17> */
.L_x_457:
[----:B------:R-:W-:Y:S05]  /*34d0*/  BSYNC B0 ;  /* 0x0000000000007941 */ /* 0x000fea0003800000 */
.L_x_456:
[----:B------:R-:W-:Y:S02]  /*34e0*/  IADD3 R34, R34, c[0x0][0x10], RZ ;  /* 0x0000040022227a10 */ /* 0x000fe40007ffe0ff */
[----:B------:R-:W-:Y:S02]  /*34f0*/  IADD3 R35, R35, 0x1, RZ ;  /* 0x0000000123237810 */ /* 0x000fe40007ffe0ff */
[----:B------:R-:W-:-:S13]  /*3500*/  ISETP.GE.AND P0, PT, R34, UR6, PT ;  /* 0x0000000622007c0c */ /* 0x000fda000bf06270 */
[----:B------:R-:W-:Y:S01]  /*3510*/  @P0 CALL.REL.NOINC `(.L_x_433) ;  /* 0x0000001000000944 */ /* 0x000fe20003c00000 */
[----:B------:R-:W-:Y:S05]  /*3520*/  BRA `(.L_x_458) ;  /* 0xffffcdb000007947 */ /* 0x000fea000383ffff */
.L_x_433:
        /* <DEDUP_REMOVED lines=22> */
.L_x_460:
[----:B------:R-:W-:Y:S05]  /*3690*/  BSYNC B0 ;  /* 0x0000000000007941 */ /* 0x000fea0003800000 */
.L_x_459:
[----:B------:R-:W-:Y:S05]  /*36a0*/  @P0 EXIT ;  /* 0x000000000000094d */ /* 0x000fea0003800000 */
[----:B------:R-:W-:Y:S05]  /*36b0*/  @P2 BRA `(.L_x_461) ;  /* 0x0000008000002947 */ /* 0x000fea0003800000 */
[----:B------:R-:W-:-:S05]  /*36c0*/  IMAD R0, R4, c[0x0][0x10], RZ ;  /* 0x0000040004007a24 */ /* 0x000fca00078e02ff */
[----:B------:R-:W-:-:S13]  /*36d0*/  ISETP.NE.AND P0, PT, R0, -0x1, PT ;  /* 0xffffffff0000780c */ /* 0x000fda0003f05270 */
[----:B------:R-:W-:Y:S05]  /*36e0*/  @!P0 BRA `(.L_x_461) ;  /* 0x0000005000008947 */ /* 0x000fea0003800000 */
.L_x_462:
[----:B-1----:R-:W2:Y:S01]  /*36f0*/  LDG.E.STRONG.GPU R5, [R2.64] ;  /* 0x0000000c02057981 */ /* 0x002ea2000c1ef900 */
[----:B------:R-:W-:Y:S01]  /*3700*/  YIELD ;  /* 0x0000000000007946 */ /* 0x000fe20003800000 */
[----:B--2---:R-:W-:Y:S01]  /*3710*/  ISETP.NE.AND P0, PT, R5, R0, PT ;  /* 0x000000000500720c */ /* 0x004fe20003f05270 */
[----:B------:R-:W-:-:S12]  /*3720*/  CCTL.IVALL ;  /* 0x00000000ff00798f */ /* 0x000fd80002000000 */
[----:B------:R-:W-:Y:S05]  /*3730*/  @P0 BRA `(.L_x_462) ;  /* 0xffffffb000000947 */ /* 0x000fea000383ffff */
.L_x_461:
        /* <DEDUP_REMOVED lines=25> */
.L_x_463:
        /* <DEDUP_REMOVED lines=20> */
[----:B--2---:R-:W-:Y:S02]  /*3a10*/  F2FP.PACK_AB R15, R9, R0 ;  /* 0x00000000090f723e */ /* 0x004fe400000000ff */
[----:B---3--:R-:W-:-:S03]  /*3a20*/  F2FP.PACK_AB R17, R13, R10 ;  /* 0x0000000a0d11723e */ /* 0x008fc600000000ff */
[----:B------:R0:W-:Y:S04]  /*3a30*/  STG.E [R2.64], R15 ;  /* 0x0000000f02007986 */ /* 0x0001e8000c10190c */
[----:B------:R0:W-:Y:S02]  /*3a40*/  STG.E [R4.64], R17 ;  /* 0x0000001104007986 */ /* 0x0001e4000c10190c */
[----:B------:R-:W-:Y:S05]  /*3a50*/  @P0 BRA `(.L_x_463) ;  /* 0xfffffe7000000947 */ /* 0x000fea000383ffff */
[----:B------:R-:W-:Y:S05]  /*3a60*/  EXIT ;  /* 0x000000000000794d */ /* 0x000fea0003800000 */
.L_x_464:
        /* <DEDUP_REMOVED lines=9> */
.L_x_3232:


//--------------------- .text._Z35group_norm_nhwc_bwd_one_pass_kernelI11Bf16IOFp16WLi128ELi8ELi128EEv26Group_norm_nhwc_bwd_params --------------------------
	.section	.text._Z35group_norm_nhwc_bwd_one_pass_kernelI11Bf16IOFp16WLi128ELi8ELi128EEv26Group_norm_nhwc_bwd_params,"ax",@progbits
	.sectioninfo	@"SHI_REGISTERS=56"
	.align	128
        .global         _Z35group_norm_nhwc_bwd_one_pass_kernelI11Bf16IOFp16WLi128ELi8ELi128EEv26Group_norm_nhwc_bwd_params
        .type           _Z35group_norm_nhwc_bwd_one_pass_kernelI11Bf16IOFp16WLi128ELi8ELi128EEv26Group_norm_nhwc_bwd_params,@function
        .size           _Z35group_norm_nhwc_bwd_one_pass_kernelI11Bf16IOFp16WLi128ELi8ELi128EEv26Group_norm_nhwc_bwd_params,(.L_x_3233 - _Z35group_norm_nhwc_bwd_one_pass_kernelI11Bf16IOFp16WLi128ELi8ELi128EEv26Group_norm_nhwc_bwd_params)
        .other          _Z35group_norm_nhwc_bwd_one_pass_kernelI11Bf16IOFp16WLi128ELi8ELi128EEv26Group_norm_nhwc_bwd_params,@"STO_CUDA_ENTRY STV_DEFAULT"
_Z35group_norm_nhwc_bwd_one_pass_kernelI11Bf16IOFp16WLi128ELi8ELi128EEv26Group_norm_nhwc_bwd_params:
.text._Z35group_norm_nhwc_bwd_one_pass_kernelI11Bf16IOFp16WLi128ELi8ELi128EEv26Group_norm_nhwc_bwd_params:
        /* <DEDUP_REMOVED lines=47> */
.L_x_498:
        /* <DEDUP_REMOVED lines=146> */
[----:B--2---:R-:W-:-:S02]  /*0c10*/  HADD2.F32 R36, -RZ, R36.H0_H0 ;  /* 0x20000024ff247230 */ /* 0x004fc40000004100 */
[----:B---3--:R-:W-:Y:S02]  /*0c20*/  HADD2.F32 R33, -RZ, R33.H0_H0 ;  /* 0x20000021ff217230 */ /* 0x008fe40000004100 */
[----:B----4-:R-:W-:Y:S02]  /*0c30*/  @P0 HADD2.F32 R35, -RZ, R13.H0_H0 ;  /* 0x2000000dff230230 */ /* 0x010fe40000004100 */
[----:B------:R-:W-:Y:S02]  /*0c40*/  @P0 HADD2.F32 R34, -RZ, R12.H0_H0 ;  /* 0x2000000cff220230 */ /* 0x000fe40000004100 */
.L_x_467:
[----:B---3--:R-:W-:Y:S05]  /*0c50*/  BSYNC B0 ;  /* 0x0000000000007941 */ /* 0x008fea0003800000 */
.L_x_466:
        /* <DEDUP_REMOVED lines=33> */
.L_x_468:
        /* <DEDUP_REMOVED lines=26> */
.L_x_469:
        /* <DEDUP_REMOVED lines=33> */
.L_x_470:
        /* <DEDUP_REMOVED lines=35> */
.L_x_471:
        /* <DEDUP_REMOVED lines=216> */
.L_x_473:
[----:B0-----:R-:W-:Y:S05]  /*21d0*/  BSYNC B0 ;  /* 0x0000000000007941 */ /* 0x001fea0003800000 */
.L_x_472:
        /* <DEDUP_REMOVED lines=19> */
.L_x_475:
[----:B------:R-:W-:Y:S05]  /*2310*/  BSYNC B0 ;  /* 0x0000000000007941 */ /* 0x000fea0003800000 */
.L_x_474:
        /* <DEDUP_REMOVED lines=37> */
.L_x_478:
[----:B------:R-:W2:Y:S01]  /*2570*/  LDG.E.STRONG.GPU R12, [R10.64] ;  /* 0x0000000c0a0c7981 */ /* 0x000ea2000c1ef900 */
[----:B------:R-:W-:Y:S01]  /*2580*/  YIELD ;  /* 0x0000000000007946 */ /* 0x000fe20003800000 */
[----:B--2---:R-:W-:Y:S01]  /*2590*/  ISETP.NE.AND P0, PT, R12, R15, PT ;  /* 0x0000000f0c00720c */ /* 0x004fe20003f05270 */
[----:B------:R-:W-:-:S12]  /*25a0*/  CCTL.IVALL ;  /* 0x00000000ff00798f */ /* 0x000fd80002000000 */
[----:B------:R-:W-:Y:S05]  /*25b0*/  @P0 BRA `(.L_x_478) ;  /* 0xffffffb000000947 */ /* 0x000fea000383ffff */
.L_x_477:
        /* <DEDUP_REMOVED lines=20> */
.L_x_482:
        /* <DEDUP_REMOVED lines=116> */
.L_x_481:
        /* <DEDUP_REMOVED lines=62> */
.L_x_483:
[----:B------:R-:W-:-:S13]  /*3220*/  ISETP.NE.OR P0, PT, RZ, UR4, P0 ;  /* 0x00000004ff007c0c */ /* 0x000fda0008705670 */
[----:B------:R-:W-:Y:S05]  /*3230*/  @!P0 BRA `(.L_x_479) ;  /* 0x000001f000008947 */ /* 0x000fea0003800000 */
.L_x_480:
        /* <DEDUP_REMOVED lines=31> */
.L_x_479:
        /* <DEDUP_REMOVED lines=12> */
.L_x_485:
[----:B------:R-:W-:Y:S05]  /*34f0*/  BSYNC B0 ;  /* 0x0000000000007941 */ /* 0x000fea0003800000 */
.L_x_484:
        /* <DEDUP_REMOVED lines=16> */
.L_x_476:
        /* <DEDUP_REMOVED lines=42> */
.L_x_486:
        /* <DEDUP_REMOVED lines=18> */
.L_x_488:
[----:B------:R-:W-:Y:S05]  /*39c0*/  BSYNC B0 ;  /* 0x0000000000007941 */ /* 0x000fea0003800000 */
.L_x_487:
        /* <DEDUP_REMOVED lines=27> */
.L_x_489:
        /* <DEDUP_REMOVED lines=18> */
.L_x_491:
[----:B------:R-:W-:Y:S05]  /*3ca0*/  BSYNC B0 ;  /* 0x0000000000007941 */ /* 0x000fea0003800000 */
.L_x_490:
        /* <DEDUP_REMOVED lines=30> */
.L_x_492:
        /* <DEDUP_REMOVED lines=18> */
.L_x_494:
[----:B------:R-:W-:Y:S05]  /*3fb0*/  BSYNC B0 ;  /* 0x0000000000007941 */ /* 0x000fea0003800000 */
.L_x_493:
        /* <DEDUP_REMOVED lines=26> */
.L_x_495:
        /* <DEDUP_REMOVED lines=17> */
.L_x_497:
[----:B------:R-:W-:Y:S05]  /*4270*/  BSYNC B0 ;  /* 0x0000000000007941 */ /* 0x000fea0003800000 */
.L_x_496:
[----:B------:R-:W-:Y:S01]  /*4280*/  ULDC UR4, c[0x0][0x10] ;  /* 0x0000040000047ab9 */ /* 0x000fe20000000800 */
[----:B------:R-:W-:Y:S01]  /*4290*/  IADD3 R45, R45, 0x1, RZ ;  /* 0x000000012d2d7810 */ /* 0x000fe20007ffe0ff */
[----:B------:R-:W-:-:S04]  /*42a0*/  UIADD3 UR14, UR14, UR4, URZ ;  /* 0x000000040e0e7290 */ /* 0x000fc8000fffe03f */
[----:B------:R-:W-:-:S06]  /*42b0*/  UISETP.GE.AND UP0, UPT, UR14, UR6, UPT ;  /* 0x000000060e00728c */ /* 0x000fcc000bf06270 */
[----:B------:R-:W-:-:S13]  /*42c0*/  PLOP3.LUT P0, PT, PT, PT, UP0, 0x80, 0x0 ;  /* 0x000000000000781c */ /* 0x000fda0003f0f008 */
[----:B------:R-:W-:Y:S01]  /*42d0*/  @P0 CALL.REL.NOINC `(.L_x_465) ;  /* 0x0000001000000944 */ /* 0x000fe20003c00000 */
[----:B------:R-:W-:Y:S05]  /*42e0*/  BRA `(.L_x_498) ;  /* 0xffffc00000007947 */ /* 0x000fea000383ffff */
.L_x_465:
        /* <DEDUP_REMOVED lines=22> */
.L_x_500:
[----:B------:R-:W-:Y:S05]  /*4450*/  BSYNC B0 ;  /* 0x0000000000007941 */ /* 0x000fea0003800000 */
.L_x_499:
[----:B------:R-:W-:Y:S05]  /*4460*/  @P0 EXIT ;  /* 0x000000000000094d */ /* 0x000fea0003800000 */
[----:B------:R-:W-:Y:S05]  /*4470*/  @P2 BRA `(.L_x_501) ;  /* 0x0000008000002947 */ /* 0x000fea0003800000 */
[----:B------:R-:W-:-:S05]  /*4480*/  IMAD R0, R4, c[0x0][0x10], RZ ;  /* 0x0000040004007a24 */ /* 0x000fca00078e02ff */
[----:B------:R-:W-:-:S13]  /*4490*/  ISETP.NE.AND P0, PT, R0, -0x1, PT ;  /* 0xffffffff0000780c */ /* 0x000fda0003f05270 */
[----:B------:R-:W-:Y:S05]  /*44a0*/  @!P0 BRA `(.L_x_501) ;  /* 0x0000005000008947 */ /* 0x000fea0003800000 */
.L_x_502:
[----:B-1----:R-:W2:Y:S01]  /*44b0*/  LDG.E.STRONG.GPU R5, [R2.64] ;  /* 0x0000000c02057981 */ /* 0x002ea2000c1ef900 */
[----:B------:R-:W-:Y:S01]  /*44c0*/  YIELD ;  /* 0x0000000000007946 */ /* 0x000fe20003800000 */
[----:B--2---:R-:W-:Y:S01]  /*44d0*/  ISETP.NE.AND P0, PT, R5, R0, PT ;  /* 0x000000000500720c */ /* 0x004fe20003f05270 */
[----:B------:R-:W-:-:S12]  /*44e0*/  CCTL.IVALL ;  /* 0x00000000ff00798f */ /* 0x000fd80002000000 */
[----:B------:R-:W-:Y:S05]  /*44f0*/  @P0 BRA `(.L_x_502) ;  /* 0xffffffb000000947 */ /* 0x000fea000383ffff */
.L_x_501:
        /* <DEDUP_REMOVED lines=25> */
.L_x_503:
        /* <DEDUP_REMOVED lines=26> */
.L_x_504:
        /* <DEDUP_REMOVED lines=13> */
.L_x_3233:


//--------------------- .text._Z35group_norm_nhwc_bwd_one_pass_kernelI11Bf16IOFp16WLi256ELi8ELi128EEv26Group_norm_nhwc_bwd_params --------------------------
	.section	.text._Z35group_norm_nhwc_bwd_one_pass_kernelI11Bf16IOFp16WLi256ELi8ELi128EEv26Group_norm_nhwc_bwd_params,"ax",@progbits
	.sectioninfo	@"SHI_REGISTERS=72"
	.align	128
        .global         _Z35group_norm_nhwc_bwd_one_pass_kernelI11Bf16IOFp16WLi256ELi8ELi128EEv26Group_norm_nhwc_bwd_params
        .type           _Z35group_norm_nhwc_bwd_one_pass_kernelI11Bf16IOFp16WLi256ELi8ELi128EEv26Group_norm_nhwc_bwd_params,@function
        .size           _Z35group_norm_nhwc_bwd_one_pass_kernelI11Bf16IOFp16WLi256ELi8ELi128EEv26Group_norm_nhwc_bwd_params,(.L_x_3234 - _Z35group_norm_nhwc_bwd_one_pass_kernelI11Bf16IOFp16WLi256ELi8ELi128EEv26Group_norm_nhwc_bwd_params)
        .other          _Z35group_norm_nhwc_bwd_one_pass_kernelI11Bf16IOFp16WLi256ELi8ELi128EEv26Group_norm_nhwc_bwd_params,@"STO_CUDA_ENTRY STV_DEFAULT"
_Z35group_norm_nhwc_bwd_one_pass_kernelI11Bf16IOFp16WLi256ELi8ELi128EEv26Group_norm_nhwc_bwd_params:
.text._Z35group_norm_nhwc_bwd_one_pass_kernelI11Bf16IOFp16WLi256ELi8ELi128EEv26Group_norm_nhwc_bwd_params:
        /* <DEDUP_REMOVED lines=66> */
.L_x_554:
        /* <DEDUP_REMOVED lines=204> */
[----:B--2---:R-:W-:Y:S02]  /*10e0*/  HADD2.F32 R63, -RZ, R63.H0_H0 ;  /* 0x2000003fff3f7230 */ /* 0x004fe40000004100 */
[----:B---3--:R-:W-:Y:S02]  /*10f0*/  HADD2.F32 R60, -RZ, R60.H0_H0 ;  /* 0x2000003cff3c7230 */ /* 0x008fe40000004100 */
[----:B----4-:R-:W-:Y:S02]  /*1100*/  @P0 HADD2.F32 R62, -RZ, R19.H0_H0 ;  /* 0x20000013ff3e0230 */ /* 0x010fe40000004100 */
[----:B------:R-:W-:-:S02]  /*1110*/  @P0 HADD2.F32 R61, -RZ, R18.H0_H0 ;  /* 0x20000012ff3d0230 */ /* 0x000fc40000004100 */
.L_x_507:
[----:B---3--:R-:W-:Y:S05]  /*1120*/  BSYNC B0 ;  /* 0x0000000000007941 */ /* 0x008fea0003800000 */
.L_x_506:
        /* <DEDUP_REMOVED lines=35> */
.L_x_508:
        /* <DEDUP_REMOVED lines=26> */
.L_x_509:
        /* <DEDUP_REMOVED lines=41> */
.L_x_510:
        /* <DEDUP_REMOVED lines=37> */
.L_x_511:
        /* <DEDUP_REMOVED lines=37> */
.L_x_512:
        /* <DEDUP_REMOVED lines=37> */
.L_x_513:
        /* <DEDUP_REMOVED lines=36> */
.L_x_514:
        /* <DEDUP_REMOVED lines=34> */
.L_x_515:
        /* <DEDUP_REMOVED lines=216> */
.L_x_517:
[----:B------:R-:W-:Y:S05]  /*3060*/  BSYNC B0 ;  /* 0x0000000000007941 */ /* 0x000fea0003800000 */
.L_x_516:
        /* <DEDUP_REMOVED lines=20> */
.L_x_519:
[----:B------:R-:W-:Y:S05]  /*31b0*/  BSYNC B0 ;  /* 0x0000000000007941 */ /* 0x000fea0003800000 */
.L_x_518:
        /* <DEDUP_REMOVED lines=30> */
.L_x_522:
[----:B------:R-:W2:Y:S01]  /*33a0*/  LDG.E.STRONG.GPU R18, [R16.64] ;  /* 0x0000000e10127981 */ /* 0x000ea2000c1ef900 */
[----:B------:R-:W-:Y:S01]  /*33b0*/  YIELD ;  /* 0x0000000000007946 */ /* 0x000fe20003800000 */
[----:B--2---:R-:W-:Y:S01]  /*33c0*/  ISETP.NE.AND P6, PT, R18, R23, PT ;  /* 0x000000171200720c */ /* 0x004fe20003fc5270 */
[----:B------:R-:W-:-:S12]  /*33d0*/  CCTL.IVALL ;  /* 0x00000000ff00798f */ /* 0x000fd80002000000 */
[----:B------:R-:W-:Y:S05]  /*33e0*/  @P6 BRA `(.L_x_522) ;  /* 0xffffffb000006947 */ /* 0x000fea000383ffff */
.L_x_521:
        /* <DEDUP_REMOVED lines=22> */
.L_x_526:
        /* <DEDUP_REMOVED lines=116> */
.L_x_525:
        /* <DEDUP_REMOVED lines=63> */
.L_x_527:
[----:B------:R-:W-:-:S04]  /*4080*/  ISETP.NE.AND P6, PT, R19, RZ, PT ;  /* 0x000000ff1300720c */ /* 0x000fc80003fc5270 */
[----:B------:R-:W-:-:S13]  /*4090*/  ISETP.NE.OR P6, PT, RZ, UR4, P6 ;  /* 0x00000004ff007c0c */ /* 0x000fda000b7c5670 */
[----:B------:R-:W-:Y:S05]  /*40a0*/  @!P6 BRA `(.L_x_523) ;  /* 0x000002000000e947 */ /* 0x000fea0003800000 */
.L_x_524:
        /* <DEDUP_REMOVED lines=32> */
.L_x_523:
        /* <DEDUP_REMOVED lines=10> */
.L_x_529:
[----:B------:R-:W-:Y:S05]  /*4350*/  BSYNC B0 ;  /* 0x0000000000007941 */ /* 0x000fea0003800000 */
.L_x_528:
        /* <DEDUP_REMOVED lines=19> */
.L_x_520:
        /* <DEDUP_REMOVED lines=35> */
.L_x_530:
        /* <DEDUP_REMOVED lines=18> */
.L_x_532:
[----:B------:R-:W-:Y:S05]  /*47e0*/  BSYNC B0 ;  /* 0x0000000000007941 */ /* 0x000fea0003800000 */
.L_x_531:
        /* <DEDUP_REMOVED lines=27> */
.L_x_533:
        /* <DEDUP_REMOVED lines=19> */
.L_x_535:
[----:B------:R-:W-:Y:S05]  /*4ad0*/  BSYNC B0 ;  /* 0x0000000000007941 */ /* 0x000fea0003800000 */
.L_x_534:
        /* <DEDUP_REMOVED lines=28> */
.L_x_536:
        /* <DEDUP_REMOVED lines=18> */
.L_x_538:
[----:B------:R-:W-:Y:S05]  /*4dc0*/  BSYNC B0 ;  /* 0x0000000000007941 */ /* 0x000fea0003800000 */
.L_x_537:
        /* <DEDUP_REMOVED lines=27> */
.L_x_539:
        /* <DEDUP_REMOVED lines=18> */
.L_x_541:
[----:B------:R-:W-:Y:S05]  /*50a0*/  BSYNC B0 ;  /* 0x0000000000007941 */ /* 0x000fea0003800000 */
.L_x_540:
        /* <DEDUP_REMOVED lines=27> */
.L_x_542:
        /* <DEDUP_REMOVED lines=18> */
.L_x_544:
[----:B------:R-:W-:Y:S05]  /*5380*/  BSYNC B0 ;  /* 0x0000000000007941 */ /* 0x000fea0003800000 */
.L_x_543:
        /* <DEDUP_REMOVED lines=28> */
.L_x_545:
        /* <DEDUP_REMOVED lines=18> */
.L_x_547:
[----:B------:R-:W-:Y:S05]  /*5670*/  BSYNC B0 ;  /* 0x0000000000007941 */ /* 0x000fea0003800000 */
.L_x_546:
        /* <DEDUP_REMOVED lines=28> */
.L_x_548:
        /* <DEDUP_REMOVED lines=23> */
.L_x_550:
[----:B------:R-:W-:Y:S05]  /*59b0*/  BSYNC B0 ;  /* 0x0000000000007941 */ /* 0x000fea0003800000 */
.L_x_549:
        /* <DEDUP_REMOVED lines=30> */
.L_x_551:
        /* <DEDUP_REMOVED lines=17> */
.L_x_553:
[----:B------:R-:W-:Y:S05]  /*5cb0*/  BSYNC B0 ;  /* 0x0000000000007941 */ /* 0x000fea0003800000 */
.L_x_552:
[----:B------:R-:W-:Y:S02]  /*5cc0*/  IADD3 R55, R55, c[0x0][0x10], RZ ;  /* 0x0000040037377a10 */ /* 0x000fe40007ffe0ff */
[----:B------:R-:W-:Y:S02]  /*5cd0*/  IADD3 R56, R56, 0x1, RZ ;  /* 0x0000000138387810 */ /* 0x000fe40007ffe0ff */
[----:B------:R-:W-:-:S13]  /*5ce0*/  ISETP.GE.AND P0, PT, R55, UR6, PT ;  /* 0x0000000637007c0c */ /* 0x000fda000bf06270 */
[----:B------:R-:W-:Y:S01]  /*5cf0*/  @P0 CALL.REL.NOINC `(.L_x_505) ;  /* 0x0000001000000944 */ /* 0x000fe20003c00000 */
[----:B------:R-:W-:Y:S05]  /*5d00*/  BRA `(.L_x_554) ;  /* 0xffffa71000007947 */ /* 0x000fea000383ffff */
.L_x_505:
        /* <DEDUP_REMOVED lines=22> */
.L_x_556:
[----:B------:R-:W-:Y:S05]  /*5e70*/  BSYNC B0 ;  /* 0x0000000000007941 */ /* 0x000fea0003800000 */
.L_x_555:
[----:B------:R-:W-:Y:S05]  /*5e80*/  @P0 EXIT ;  /* 0x000000000000094d */ /* 0x000fea0003800000 */
[----:B------:R-:W-:Y:S05]  /*5e90*/  @P2 BRA `(.L_x_557) ;  /* 0x0000008000002947 */ /* 0x000fea0003800000 */
[----:B------:R-:W-:-:S05]  /*5ea0*/  IMAD R0, R4, c[0x0][0x10], RZ ;  /* 0x0000040004007a24 */ /* 0x000fca00078e02ff */
[----:B------:R-:W-:-:S13]  /*5eb0*/  ISETP.NE.AND P0, PT, R0, -0x1, PT ;  /* 0xffffffff0000780c */ /* 0x000fda0003f05270 */
[----:B------:R-:W-:Y:S05]  /*5ec0*/  @!P0 BRA `(.L_x_557) ;  /* 0x0000005000008947 */ /* 0x000fea0003800000 */
.L_x_558:
[----:B-1----:R-:W2:Y:S01]  /*5ed0*/  LDG.E.STRONG.GPU R5, [R2.64] ;  /* 0x0000000e02057981 */ /* 0x002ea2000c1ef900 */
[----:B------:R-:W-:Y:S01]  /*5ee0*/  YIELD ;  /* 0x0000000000007946 */ /* 0x000fe20003800000 */
[----:B--2---:R-:W-:Y:S01]  /*5ef0*/  ISETP.NE.AND P0, PT, R5, R0, PT ;  /* 0x000000000500720c */ /* 0x004fe20003f05270 */
[----:B------:R-:W-:-:S12]  /*5f00*/  CCTL.IVALL ;  /* 0x00000000ff00798f */ /* 0x000fd80002000000 */
[----:B------:R-:W-:Y:S05]  /*5f10*/  @P0 BRA `(.L_x_558) ;  /* 0xffffffb000000947 */ /* 0x000fea000383ffff */
.L_x_557:
        /* <DEDUP_REMOVED lines=25> */
.L_x_559:
        /* <DEDUP_REMOVED lines=26> */
.L_x_560:
        /* <DEDUP_REMOVED lines=11> */
.L_x_3234:


//--------------------- .text._Z35group_norm_nhwc_bwd_one_pass_kernelI11Bf16IOFp16WLi512ELi8ELi128EEv26Group_norm_nhwc_bwd_params --------------------------
	.section	.text._Z35group_norm_nhwc_bwd_one_pass_kernelI11Bf16IOFp16WLi512ELi8ELi128EEv26Group_norm_nhwc_bwd_params,"ax",@progbits
	.sectioninfo	@"SHI_REGISTERS=128"
	.align	128
        .global         _Z35group_norm_nhwc_bwd_one_pass_kernelI11Bf16IOFp16WLi512ELi8ELi128EEv26Group_norm_nhwc_bwd_params
        .type           _Z35group_norm_nhwc_bwd_one_pass_kernelI11Bf16IOFp16WLi512ELi8ELi128EEv26Group_norm_nhwc_bwd_params,@function
        .size           _Z35group_norm_nhwc_bwd_one_pass_kernelI11Bf16IOFp16WLi512ELi8ELi128EEv26Group_norm_nhwc_bwd_params,(.L_x_3235 - _Z35group_norm_nhwc_bwd_one_pass_kernelI11Bf16IOFp16WLi512ELi8ELi128EEv26Group_norm_nhwc_bwd_params)
        .other          _Z35group_norm_nhwc_bwd_one_pass_kernelI11Bf16IOFp16WLi512ELi8ELi128EEv26Group_norm_nhwc_bwd_params,@"STO_CUDA_ENTRY STV_DEFAULT"
_Z35group_norm_nhwc_bwd_one_pass_kernelI11Bf16IOFp16WLi512ELi8ELi128EEv26Group_norm_nhwc_bwd_params:
.text._Z35group_norm_nhwc_bwd_one_pass_kernelI11Bf16IOFp16WLi512ELi8ELi128EEv26Group_norm_nhwc_bwd_params:
        /* <DEDUP_REMOVED lines=104> */
.L_x_642:
        /* <DEDUP_REMOVED lines=363> */
[----:B--2---:R-:W-:-:S03]  /*1d30*/  @P0 HADD2.F32 R18, -RZ, R20.H0_H0 ;  /* 0x20000014ff120230 */ /* 0x004fc60000004100 */
[----:B------:R-:W2:Y:S01]  /*1d40*/  LDG.E.U16 R20, [R28.64+0x2] ;  /* 0x0000020e1c147981 */ /* 0x000ea2000c1e1500 */
[----:B---3--:R-:W-:-:S03]  /*1d50*/  @P0 HADD2.F32 R19, -RZ, R17.H0_H0 ;  /* 0x20000011ff130230 */ /* 0x008fc60000004100 */
[----:B------:R-:W3:Y:S01]  /*1d60*/  LDG.E.U16 R17, [R28.64] ;  /* 0x0000000e1c117981 */ /* 0x000ee2000c1e1500 */
[----:B--2---:R-:W-:Y:S02]  /*1d70*/  HADD2.F32 R20, -RZ, R20.H0_H0 ;  /* 0x20000014ff147230 */ /* 0x004fe40000004100 */
[----:B---3--:R-:W-:Y:S02]  /*1d80*/  HADD2.F32 R17, -RZ, R17.H0_H0 ;  /* 0x20000011ff117230 */ /* 0x008fe40000004100 */
.L_x_563:
[----:B-12---:R-:W-:Y:S05]  /*1d90*/  BSYNC B0 ;  /* 0x0000000000007941 */ /* 0x006fea0003800000 */
.L_x_562:
        /* <DEDUP_REMOVED lines=28> */
.L_x_564:
        /* <DEDUP_REMOVED lines=33> */
.L_x_565:
        /* <DEDUP_REMOVED lines=38> */
.L_x_566:
        /* <DEDUP_REMOVED lines=34> */
.L_x_567:
        /* <DEDUP_REMOVED lines=35> */
.L_x_568:
        /* <DEDUP_REMOVED lines=35> */
.L_x_569:
        /* <DEDUP_REMOVED lines=35> */
.L_x_570:
        /* <DEDUP_REMOVED lines=35> */
.L_x_571:
        /* <DEDUP_REMOVED lines=35> */
.L_x_572:
        /* <DEDUP_REMOVED lines=35> */
.L_x_573:
        /* <DEDUP_REMOVED lines=35> */
.L_x_574:
        /* <DEDUP_REMOVED lines=35> */
.L_x_575:
        /* <DEDUP_REMOVED lines=38> */
.L_x_576:
        /* <DEDUP_REMOVED lines=36> */
.L_x_577:
        /* <DEDUP_REMOVED lines=35> */
.L_x_578:
        /* <DEDUP_REMOVED lines=33> */
.L_x_579:
        /* <DEDUP_REMOVED lines=242> */
.L_x_581:
[----:B--2---:R-:W-:Y:S05]  /*4f70*/  BSYNC B0 ;  /* 0x0000000000007941 */ /* 0x004fea0003800000 */
.L_x_580:
        /* <DEDUP_REMOVED lines=17> */
.L_x_583:
[----:B------:R-:W-:Y:S05]  /*5090*/  BSYNC B0 ;  /* 0x0000000000007941 */ /* 0x000fea0003800000 */
.L_x_582:
        /* <DEDUP_REMOVED lines=32> */
.L_x_586:
[----:B------:R-:W2:Y:S01]  /*52a0*/  LDG.E.STRONG.GPU R32, [R28.64] ;  /* 0x0000000e1c207981 */ /* 0x000ea2000c1ef900 */
[----:B------:R-:W-:Y:S01]  /*52b0*/  YIELD ;  /* 0x0000000000007946 */ /* 0x000fe20003800000 */
[----:B--2---:R-:W-:Y:S01]  /*52c0*/  ISETP.NE.AND P6, PT, R32, R35, PT ;  /* 0x000000232000720c */ /* 0x004fe20003fc5270 */
[----:B------:R-:W-:-:S12]  /*52d0*/  CCTL.IVALL ;  /* 0x00000000ff00798f */ /* 0x000fd80002000000 */
[----:B------:R-:W-:Y:S05]  /*52e0*/  @P6 BRA `(.L_x_586) ;  /* 0xffffffb000006947 */ /* 0x000fea000383ffff */
.L_x_585:
        /* <DEDUP_REMOVED lines=19> */
.L_x_590:
        /* <DEDUP_REMOVED lines=116> */
.L_x_589:
        /* <DEDUP_REMOVED lines=62> */
.L_x_591:
[----:B------:R-:W-:-:S06]  /*5f40*/  UISETP.NE.OR UP0, UPT, UR4, URZ, UP0 ;  /* 0x0000003f0400728c */ /* 0x000fcc0008705670 */
[----:B------:R-:W-:-:S13]  /*5f50*/  PLOP3.LUT P6, PT, PT, PT, UP0, 0x80, 0x0 ;  /* 0x000000000000781c */ /* 0x000fda0003fcf008 */
[----:B------:R-:W-:Y:S05]  /*5f60*/  @!P6 BRA `(.L_x_587) ;  /* 0x000001f00000e947 */ /* 0x000fea0003800000 */
.L_x_588:
        /* <DEDUP_REMOVED lines=31> */
.L_x_587:
        /* <DEDUP_REMOVED lines=10> */
.L_x_593:
[----:B------:R-:W-:Y:S05]  /*6200*/  BSYNC B0 ;  /* 0x0000000000007941 */ /* 0x000fea0003800000 */
.L_x_592:
        /* <DEDUP_REMOVED lines=19> */
.L_x_584:
        /* <DEDUP_REMOVED lines=36> */
.L_x_594:
        /* <DEDUP_REMOVED lines=19> */
.L_x_596:
[----:B------:R-:W-:Y:S05]  /*66b0*/  BSYNC B0 ;  /* 0x0000000000007941 */ /* 0x000fea0003800000 */
.L_x_595:
        /* <DEDUP_REMOVED lines=28> */
.L_x_597:
        /* <DEDUP_REMOVED lines=19> */
.L_x_599:
[----:B------:R-:W-:Y:S05]  /*69b0*/  BSYNC B0 ;  /* 0x0000000000007941 */ /* 0x000fea0003800000 */
.L_x_598:
        /* <DEDUP_REMOVED lines=28> */
.L_x_600:
        /* <DEDUP_REMOVED lines=19> */
.L_x_602:
[----:B------:R-:W-:Y:S05]  /*6cb0*/  BSYNC B0 ;  /* 0x0000000000007941 */ /* 0x000fea0003800000 */
.L_x_601:
        /* <DEDUP_REMOVED lines=28> */
.L_x_603:
        /* <DEDUP_REMOVED lines=19> */
.L_x_605:
[----:B------:R-:W-:Y:S05]  /*6fb0*/  BSYNC B0 ;  /* 0x0000000000007941 */ /* 0x000fea0003800000 */
.L_x_604:
        /* <DEDUP_REMOVED lines=28> */
.L_x_606:
        /* <DEDUP_REMOVED lines=19> */
.L_x_608:
[----:B------:R-:W-:Y:S05]  /*72b0*/  BSYNC B0 ;  /* 0x0000000000007941 */ /* 0x000fea0003800000 */
.L_x_607:
        /* <DEDUP_REMOVED lines=28> */
.L_x_609:
        /* <DEDUP_REMOVED lines=19> */
.L_x_611:
[----:B------:R-:W-:Y:S05]  /*75b0*/  BSYNC B0 ;  /* 0x0000000000007941 */ /* 0x000fea0003800000 */
.L_x_610:
        /* <DEDUP_REMOVED lines=28> */
.L_x_612:
        /* <DEDUP_REMOVED lines=19> */
.L_x_614:
[----:B------:R-:W-:Y:S05]  /*78b0*/  BSYNC B0 ;  /* 0x0000000000007941 */ /* 0x000fea0003800000 */
.L_x_613:
        /* <DEDUP_REMOVED lines=28> */
.L_x_615:
        /* <DEDUP_REMOVED lines=18> */
.L_x_617:
[----:B------:R-:W-:Y:S05]  /*7ba0*/  BSYNC B0 ;  /* 0x0000000000007941 */ /* 0x000fea0003800000 */
.L_x_616:
        /* <DEDUP_REMOVED lines=27> */
.L_x_618:
        /* <DEDUP_REMOVED lines=18> */
.L_x_620:
[----:B------:R-:W-:Y:S05]  /*7e80*/  BSYNC B0 ;  /* 0x0000000000007941 */ /* 0x000fea0003800000 */
.L_x_619:
        /* <DEDUP_REMOVED lines=27> */
.L_x_621:
        /* <DEDUP_REMOVED lines=18> */
.L_x_623:
[----:B------:R-:W-:Y:S05]  /*8160*/  BSYNC B0 ;  /* 0x0000000000007941 */ /* 0x000fea0003800000 */
.L_x_622:
        /* <DEDUP_REMOVED lines=27> */
.L_x_624:
        /* <DEDUP_REMOVED lines=18> */
.L_x_626:
[----:B------:R-:W-:Y:S05]  /*8440*/  BSYNC B0 ;  /* 0x0000000000007941 */ /* 0x000fea0003800000 */
.L_x_625:
        /* <DEDUP_REMOVED lines=28> */
.L_x_627:
        /* <DEDUP_REMOVED lines=18> */
.L_x_629:
[----:B------:R-:W-:Y:S05]  /*8730*/  BSYNC B0 ;  /* 0x0000000000007941 */ /* 0x000fea0003800000 */
.L_x_628:
        /* <DEDUP_REMOVED lines=28> */
.L_x_630:
        /* <DEDUP_REMOVED lines=23> */
.L_x_632:
[----:B------:R-:W-:Y:S05]  /*8a70*/  BSYNC B0 ;  /* 0x0000000000007941 */ /* 0x000fea0003800000 */
.L_x_631:
        /* <DEDUP_REMOVED lines=27> */
.L_x_633:
        /* <DEDUP_REMOVED lines=23> */
.L_x_635:
[----:B------:R-:W-:Y:S05]  /*8da0*/  BSYNC B0 ;  /* 0x0000000000007941 */ /* 0x000fea0003800000 */
.L_x_634:
        /* <DEDUP_REMOVED lines=27> */
.L_x_636:
        /* <DEDUP_REMOVED lines=23> */
.L_x_638:
[----:B------:R-:W-:Y:S05]  /*90d0*/  BSYNC B0 ;  /* 0x0000000000007941 */ /* 0x000fea0003800000 */
.L_x_637:
        /* <DEDUP_REMOVED lines=27> */
.L_x_639:
        /* <DEDUP_REMOVED lines=20> */
.L_x_641:
[----:B------:R-:W-:Y:S05]  /*93d0*/  BSYNC B0 ;  /* 0x0000000000007941 */ /* 0x000fea0003800000 */
.L_x_640:
[----:B------:R-:W-:Y:S02]  /*93e0*/  IADD3 R4, R4, c[0x0][0x10], RZ ;  /* 0x0000040004047a10 */ /* 0x000fe40007ffe0ff */
[----:B------:R-:W-:Y:S02]  /*93f0*/  IADD3 R82, R82, 0x1, RZ ;  /* 0x0000000152527810 */ /* 0x000fe40007ffe0ff */
[----:B------:R-:W-:-:S13]  /*9400*/  ISETP.GE.AND P0, PT, R4, UR6, PT ;  /* 0x0000000604007c0c */ /* 0x000fda000bf06270 */
[----:B------:R-:W-:Y:S01]  /*9410*/  @P0 CALL.REL.NOINC `(.L_x_561) ;  /* 0x0000001000000944 */ /* 0x000fe20003c00000 */
[----:B------:R-:W-:Y:S05]  /*9420*/  BRA `(.L_x_642) ;  /* 0xffff725000007947 */ /* 0x000fea000383ffff */
.L_x_561:
        /* <DEDUP_REMOVED lines=22> */
.L_x_644:
[----:B------:R-:W-:Y:S05]  /*9590*/  BSYNC B0 ;  /* 0x0000000000007941 */ /* 0x000fea0003800000 */
.L_x_643:
[----:B------:R-:W-:Y:S05]  /*95a0*/  @P0 EXIT ;  /* 0x000000000000094d */ /* 0x000fea0003800000 */
[----:B------:R-:W-:Y:S05]  /*95b0*/  @P2 BRA `(.L_x_645) ;  /* 0x0000008000002947 */ /* 0x000fea0003800000 */
[----:B------:R-:W-:-:S05]  /*95c0*/  IMAD R0, R6, c[0x0][0x10], RZ ;  /* 0x0000040006007a24 */ /* 0x000fca00078e02ff */
[----:B------:R-:W-:-:S13]  /*95d0*/  ISETP.NE.AND P0, PT, R0, -0x1, PT ;  /* 0xffffffff0000780c */ /* 0x000fda0003f05270 */
[----:B------:R-:W-:Y:S05]  /*95e0*/  @!P0 BRA `(.L_x_645) ;  /* 0x0000005000008947 */ /* 0x000fea0003800000 */
.L_x_646:
[----:B0-----:R-:W2:Y:S01]  /*95f0*/  LDG.E.STRONG.GPU R7, [R4.64] ;  /* 0x0000000e04077981 */ /* 0x001ea2000c1ef900 */
[----:B------:R-:W-:Y:S01]  /*9600*/  YIELD ;  /* 0x0000000000007946 */ /* 0x000fe20003800000 */
[----:B--2---:R-:W-:Y:S01]  /*9610*/  ISETP.NE.AND P0, PT, R7, R0, PT ;  /* 0x000000000700720c */ /* 0x004fe20003f05270 */
[----:B------:R-:W-:-:S12]  /*9620*/  CCTL.IVALL ;  /* 0x00000000ff00798f */ /* 0x000fd80002000000 */
[----:B------:R-:W-:Y:S05]  /*9630*/  @P0 BRA `(.L_x_646) ;  /* 0xffffffb000000947 */ /* 0x000fea000383ffff */
.L_x_645:
        /* <DEDUP_REMOVED lines=25> */
.L_x_647:
        /* <DEDUP_REMOVED lines=26> */
.L_x_648:
        /* <DEDUP_REMOVED lines=9> */
.L_x_3235:


//--------------------- .text._Z35group_norm_nhwc_bwd_one_pass_kernelI11Fp16IOFp32WLi64ELi8ELi128EEv26Group_norm_nhwc_bwd_params --------------------------
	.section	.text._Z35group_norm_nhwc_bwd_one_pass_kernelI11Fp16IOFp32WLi64ELi8ELi128EEv26Group_norm_nhwc_bwd_params,"ax",@progbits
	.sectioninfo	@"SHI_REGISTERS=48"
	.align	128
        .global         _Z35group_norm_nhwc_bwd_one_pass_kernelI11Fp16IOFp32WLi64ELi8ELi128EEv26Group_norm_nhwc_bwd_params
        .type           _Z35group_norm_nhwc_bwd_one_pass_kernelI11Fp16IOFp32WLi64ELi8ELi128EEv26Group_norm_nhwc_bwd_params,@function
        .size           _Z35group_norm_nhwc_bwd_one_pass_kernelI11Fp16IOFp32WLi64ELi8ELi128EEv26Group_norm_nhwc_bwd_params,(.L_x_3236 - _Z35group_norm_nhwc_bwd_one_pass_kernelI11Fp16IOFp32WLi64ELi8ELi128EEv26Group_norm_nhwc_bwd_params)
        .other          _Z35group_norm_nhwc_bwd_one_pass_kernelI11Fp16IOFp32WLi64ELi8ELi128EEv26Group_norm_nhwc_bwd_params,@"STO_CUDA_ENTRY STV_DEFAULT"
_Z35group_norm_nhwc_bwd_one_pass_kernelI11Fp16IOFp32WLi64ELi8ELi128EEv26Group_norm_nhwc_bwd_params:
.text._Z35group_norm_nhwc_bwd_one_pass_kernelI11Fp16IOFp32WLi64ELi8ELi128EEv26Group_norm_nhwc_bwd_params:
        /* <DEDUP_REMOVED lines=46> */
.L_x_674:
        /* <DEDUP_REMOVED lines=103> */
.L_x_651:
[----:B-1----:R-:W-:Y:S05]  /*0950*/  BSYNC B0 ;  /* 0x0000000000007941 */ /* 0x002fea0003800000 */
.L_x_650:
[----:B------:R-:W-:Y:S01]  /*0960*/  ISETP.NE.AND P2, PT, RZ, UR16, PT ;  /* 0x00000010ff007c0c */ /* 0x000fe2000bf45270 */
[--C-:B0----5:R-:W-:Y:S02]  /*0970*/  HADD2.F32 R10, -RZ, R32.reuse.H0_H0 ;  /* 0x20000020ff0a7230 */ /* 0x121fe40000004100 */
[----:B------:R-:W-:Y:S02]  /*0980*/  HADD2.F32 R12, -RZ, R32.H1_H1 ;  /* 0x30000020ff0c7230 */ /* 0x000fe40000004100 */
[----:B------:R-:W-:Y:S01]  /*0990*/  HADD2.F32 R17, -RZ, R33.H0_H0 ;  /* 0x20000021ff117230 */ /* 0x000fe20000004100 */
[----:B------:R-:W-:Y:S01]  /*09a0*/  FADD.FTZ R13, R10, -UR17 ;  /* 0x800000110a0d7e21 */ /* 0x000fe20008010000 */
[--C-:B------:R-:W-:Y:S01]  /*09b0*/  HADD2.F32 R15, -RZ, R31.reuse.H0_H0 ;  /* 0x2000001fff0f7230 */ /* 0x100fe20000004100 */
[----:B------:R-:W-:Y:S01]  /*09c0*/  FADD.FTZ R12, R12, -UR17 ;  /* 0x800000110c0c7e21 */ /* 0x000fe20008010000 */
[----:B------:R-:W-:Y:S01]  /*09d0*/  HADD2.F32 R14, -RZ, R31.H1_H1 ;  /* 0x3000001fff0e7230 */ /* 0x000fe20000004100 */
[----:B------:R-:W-:Y:S01]  /*09e0*/  FADD.FTZ R17, R17, -UR17 ;  /* 0x8000001111117e21 */ /* 0x000fe20008010000 */
[----:B------:R-:W-:Y:S01]  /*09f0*/  HADD2.F32 R16, -RZ, R33.H1_H1 ;  /* 0x30000021ff107230 */ /* 0x000fe20000004100 */
[----:B------:R-:W-:Y:S01]  /*0a00*/  FMUL.FTZ R13, R13, UR14 ;  /* 0x0000000e0d0d7c20 */ /* 0x000fe20008410000 */
[--C-:B------:R-:W-:Y:S01]  /*0a10*/  HADD2.F32 R11, -RZ, R30.reuse.H0_H0 ;  /* 0x2000001eff0b7230 */ /* 0x100fe20000004100 */
[----:B------:R-:W-:Y:S01]  /*0a20*/  FMUL.FTZ R12, R12, UR14 ;  /* 0x0000000e0c0c7c20 */ /* 0x000fe20008410000 */
[----:B------:R-:W-:Y:S01]  /*0a30*/  HADD2.F32 R10, -RZ, R30.H1_H1 ;  /* 0x3000001eff0a7230 */ /* 0x000fe20000004100 */
        /* <DEDUP_REMOVED lines=19> */
.L_x_652:
        /* <DEDUP_REMOVED lines=26> */
.L_x_653:
        /* <DEDUP_REMOVED lines=214> */
.L_x_655:
[----:B-1----:R-:W-:Y:S05]  /*1a70*/  BSYNC B0 ;  /* 0x0000000000007941 */ /* 0x002fea0003800000 */
.L_x_654:
        /* <DEDUP_REMOVED lines=21> */
.L_x_657:
[----:B------:R-:W-:Y:S05]  /*1bd0*/  BSYNC B0 ;  /* 0x0000000000007941 */ /* 0x000fea0003800000 */
.L_x_656:
        /* <DEDUP_REMOVED lines=29> */
.L_x_660:
[----:B------:R-:W2:Y:S01]  /*1db0*/  LDG.E.STRONG.GPU R14, [R12.64] ;  /* 0x0000000c0c0e7981 */ /* 0x000ea2000c1ef900 */
[----:B------:R-:W-:Y:S01]  /*1dc0*/  YIELD ;  /* 0x0000000000007946 */ /* 0x000fe20003800000 */
[----:B--2---:R-:W-:Y:S01]  /*1dd0*/  ISETP.NE.AND P0, PT, R14, R17, PT ;  /* 0x000000110e00720c */ /* 0x004fe20003f05270 */
[----:B------:R-:W-:-:S12]  /*1de0*/  CCTL.IVALL ;  /* 0x00000000ff00798f */ /* 0x000fd80002000000 */
[----:B------:R-:W-:Y:S05]  /*1df0*/  @P0 BRA `(.L_x_660) ;  /* 0xffffffb000000947 */ /* 0x000fea000383ffff */
.L_x_659:
        /* <DEDUP_REMOVED lines=17> */
.L_x_664:
        /* <DEDUP_REMOVED lines=116> */
.L_x_663:
        /* <DEDUP_REMOVED lines=62> */
.L_x_665:
[----:B------:R-:W-:-:S13]  /*2a30*/  ISETP.NE.OR P0, PT, RZ, UR4, P0 ;  /* 0x00000004ff007c0c */ /* 0x000fda0008705670 */
[----:B------:R-:W-:Y:S05]  /*2a40*/  @!P0 BRA `(.L_x_661) ;  /* 0x000001f000008947 */ /* 0x000fea0003800000 */
.L_x_662:
        /* <DEDUP_REMOVED lines=31> */
.L_x_661:
        /* <DEDUP_REMOVED lines=10> */
.L_x_667:
[----:B------:R-:W-:Y:S05]  /*2ce0*/  BSYNC B0 ;  /* 0x0000000000007941 */ /* 0x000fea0003800000 */
.L_x_666:
        /* <DEDUP_REMOVED lines=19> */
.L_x_658:
[----:B------:R2:W-:Y:S01]  /*2e20*/  @!P3 STS.64 [0x30], R10 ;  /* 0x0000300aff00b388 */ /* 0x0005e20000000a00 */
[----:B-1----:R-:W-:-:S03]  /*2e30*/  SHF.R.U32.HI R14, RZ, 0x2, R37 ;  /* 0x00000002ff0e7819 */ /* 0x002fc60000011625 */
[----:B------:R-:W-:Y:S02]  /*2e40*/  BAR.SYNC.DEFER_BLOCKING 0x0 ;  /* 0x0000000000007b1d */ /* 0x000fe40000010000 */
[----:B------:R-:W-:Y:S01]  /*2e50*/  IMAD R14, R29, c[0x0][0x1fc], R14 ;  /* 0x00007f001d0e7a24 */ /* 0x000fe200078e020e */
[----:B--2---:R-:W-:-:S04]  /*2e60*/  HADD2.F32 R10, -RZ, R32.H0_H0 ;  /* 0x20000020ff0a7230 */ /* 0x004fc80000004100 */
[----:B------:R-:W-:Y:S01]  /*2e70*/  IADD3 R14, R14, 0x20, RZ ;  /* 0x000000200e0e7810 */ /* 0x000fe20007ffe0ff */
[----:B------:R-:W-:Y:S02]  /*2e80*/  HADD2.F32 R32, -RZ, R32.H1_H1 ;  /* 0x30000020ff207230 */ /* 0x000fe40000004100 */
[----:B------:R-:W-:Y:S01]  /*2e90*/  HADD2.F32 R11, -RZ, R31.H0_H0 ;  /* 0x2000001fff0b7230 */ /* 0x000fe20000004100 */
[----:B------:R-:W-:Y:S01]  /*2ea0*/  ISETP.GE.U32.AND P0, PT, R14, c[0x0][0x1e0], PT ;  /* 0x000078000e007a0c */ /* 0x000fe20003f06070 */
[----:B------:R-:W-:Y:S01]  /*2eb0*/  FADD.FTZ R10, R10, -UR17 ;  /* 0x800000110a0a7e21 */ /* 0x000fe20008010000 */
[----:B------:R-:W-:Y:S01]  /*2ec0*/  SHF.R.S32.HI R16, RZ, 0x1f, R14 ;  /* 0x0000001fff107819 */ /* 0x000fe2000001140e */
[----:B------:R-:W-:-:S03]  /*2ed0*/  FADD.FTZ R32, R32, -UR17 ;  /* 0x8000001120207e21 */ /* 0x000fc60008010000 */
[----:B------:R-:W-:Y:S01]  /*2ee0*/  ISETP.GE.AND.EX P0, PT, R16, c[0x0][0x1e4], PT, P0 ;  /* 0x0000790010007a0c */ /* 0x000fe20003f06300 */
[--C-:B------:R-:W-:Y:S02]  /*2ef0*/  HADD2.F32 R16, -RZ, R33.reuse.H0_H0 ;  /* 0x20000021ff107230 */ /* 0x100fe40000004100 */
[----:B------:R-:W-:Y:S01]  /*2f00*/  HADD2.F32 R33, -RZ, R33.H1_H1 ;  /* 0x30000021ff217230 */ /* 0x000fe20000004100 */
[----:B------:R-:W-:Y:S01]  /*2f10*/  ISETP.LT.U32.AND P0, PT, R37, 0x80, !P0 ;  /* 0x000000802500780c */ /* 0x000fe20004701070 */
[----:B0-----:R-:W0:Y:S02]  /*2f20*/  LDS.64 R12, [0x30] ;  /* 0x00003000ff0c7984 */ /* 0x001e240000000a00 */
[----:B0-----:R-:W-:Y:S02]  /*2f30*/  FMUL.FTZ R15, R13, c[0x0][0x20c] ;  /* 0x000083000d0f7a20 */ /* 0x001fe40000410000 */
[----:B------:R-:W-:Y:S01]  /*2f40*/  FMUL.FTZ R14, R12, c[0x0][0x20c] ;  /* 0x000083000c0e7a20 */ /* 0x000fe20000410000 */
[----:B------:R-:W-:Y:S01]  /*2f50*/  HADD2.F32 R12, -RZ, R31.H1_H1 ;  /* 0x3000001fff0c7230 */ /* 0x000fe20000004100 */
        /* <DEDUP_REMOVED lines=21> */
.L_x_668:
        /* <DEDUP_REMOVED lines=15> */
[----:B------:R-:W-:Y:S02]  /*31a0*/  F2FP.PACK_AB R17, R17, R18 ;  /* 0x000000121111723e */ /* 0x000fe400000000ff */
[----:B------:R-:W-:-:S05]  /*31b0*/  LEA.HI.X R13, R10, c[0x0][0x164], R19, 0x1, P3 ;  /* 0x000059000a0d7a11 */ /* 0x000fca00018f0c13 */
[----:B------:R0:W-:Y:S02]  /*31c0*/  STG.E [R12.64], R17 ;  /* 0x000000110c007986 */ /* 0x0001e4000c10190c */
.L_x_670:
[----:B------:R-:W-:Y:S05]  /*31d0*/  BSYNC B0 ;  /* 0x0000000000007941 */ /* 0x000fea0003800000 */
.L_x_669:
[----:B------:R-:W-:Y:S01]  /*31e0*/  FADD.FTZ R16, R16, -UR17 ;  /* 0x8000001110107e21 */ /* 0x000fe20008010000 */
[--C-:B------:R-:W-:Y:S01]  /*31f0*/  HADD2.F32 R11, -RZ, R30.reuse.H0_H0 ;  /* 0x2000001eff0b7230 */ /* 0x100fe20000004100 */
[----:B------:R-:W-:Y:S01]  /*3200*/  FADD.FTZ R33, R33, -UR17 ;  /* 0x8000001121217e21 */ /* 0x000fe20008010000 */
[----:B------:R-:W-:Y:S01]  /*3210*/  HADD2.F32 R30, -RZ, R30.H1_H1 ;  /* 0x3000001eff1e7230 */ /* 0x000fe20000004100 */
[----:B------:R-:W-:Y:S02]  /*3220*/  FMUL.FTZ R21, R16, UR14 ;  /* 0x0000000e10157c20 */ /* 0x000fe40008410000 */
[----:B------:R-:W-:Y:S01]  /*3230*/  FMUL.FTZ R20, R33, UR14 ;  /* 0x0000000e21147c20 */ /* 0x000fe20008410000 */
[----:B------:R-:W-:Y:S05]  /*3240*/  @!P2 BRA `(.L_x_671) ;  /* 0x000001200000a947 */ /* 0x000fea0003800000 */
[----:B------:R-:W-:Y:S02]  /*3250*/  FFMA.FTZ R8, R21, R6, R8 ;  /* 0x0000000615087223 */ /* 0x000fe40000010008 */
[----:B------:R-:W-:Y:S02]  /*3260*/  FFMA.FTZ R9, R20, R7, R9 ;  /* 0x0000000714097223 */ /* 0x000fe40000010009 */
[----:B------:R-:W-:-:S02]  /*3270*/  FMUL.FTZ R10, R8, -1.4426950216293334961 ;  /* 0xbfb8aa3b080a7820 */ /* 0x000fc40000410000 */
        /* <DEDUP_REMOVED lines=15> */
.L_x_671:
        /* <DEDUP_REMOVED lines=15> */
[----:B------:R-:W-:-:S05]  /*3460*/  F2FP.PACK_AB R9, R9, R8 ;  /* 0x000000080909723e */ /* 0x000fca00000000ff */
[----:B------:R1:W-:Y:S02]  /*3470*/  STG.E [R6.64], R9 ;  /* 0x0000000906007986 */ /* 0x0003e4000c10190c */
.L_x_673:
[----:B------:R-:W-:Y:S05]  /*3480*/  BSYNC B0 ;  /* 0x0000000000007941 */ /* 0x000fea0003800000 */
.L_x_672:
[----:B------:R-:W-:Y:S02]  /*3490*/  IADD3 R34, R34, c[0x0][0x10], RZ ;  /* 0x0000040022227a10 */ /* 0x000fe40007ffe0ff */
[----:B------:R-:W-:Y:S02]  /*34a0*/  IADD3 R35, R35, 0x1, RZ ;  /* 0x0000000123237810 */ /* 0x000fe40007ffe0ff */
[----:B------:R-:W-:-:S13]  /*34b0*/  ISETP.GE.AND P0, PT, R34, UR6, PT ;  /* 0x0000000622007c0c */ /* 0x000fda000bf06270 */
[----:B------:R-:W-:Y:S01]  /*34c0*/  @P0 CALL.REL.NOINC `(.L_x_649) ;  /* 0x0000001000000944 */ /* 0x000fe20003c00000 */
[----:B------:R-:W-:Y:S05]  /*34d0*/  BRA `(.L_x_674) ;  /* 0xffffce0000007947 */ /* 0x000fea000383ffff */
.L_x_649:
        /* <DEDUP_REMOVED lines=22> */
.L_x_676:
[----:B------:R-:W-:Y:S05]  /*3640*/  BSYNC B0 ;  /* 0x0000000000007941 */ /* 0x000fea0003800000 */
.L_x_675:
[----:B------:R-:W-:Y:S05]  /*3650*/  @P0 EXIT ;  /* 0x000000000000094d */ /* 0x000fea0003800000 */
[----:B------:R-:W-:Y:S05]  /*3660*/  @P2 BRA `(.L_x_677) ;  /* 0x0000008000002947 */ /* 0x000fea0003800000 */
[----:B------:R-:W-:-:S05]  /*3670*/  IMAD R4, R4, c[0x0][0x10], RZ ;  /* 0x0000040004047a24 */ /* 0x000fca00078e02ff */
[----:B------:R-:W-:-:S13]  /*3680*/  ISETP.NE.AND P0, PT, R4, -0x1, PT ;  /* 0xffffffff0400780c */ /* 0x000fda0003f05270 */
[----:B------:R-:W-:Y:S05]  /*3690*/  @!P0 BRA `(.L_x_677) ;  /* 0x0000005000008947 */ /* 0x000fea0003800000 */
.L_x_678:
[----:B-1----:R-:W2:Y:S01]  /*36a0*/  LDG.E.STRONG.GPU R5, [R2.64] ;  /* 0x0000000c02057981 */ /* 0x002ea2000c1ef900 */
[----:B------:R-:W-:Y:S01]  /*36b0*/  YIELD ;  /* 0x0000000000007946 */ /* 0x000fe20003800000 */
[----:B--2---:R-:W-:Y:S01]  /*36c0*/  ISETP.NE.AND P0, PT, R5, R4, PT ;  /* 0x000000040500720c */ /* 0x004fe20003f05270 */
[----:B------:R-:W-:-:S12]  /*36d0*/  CCTL.IVALL ;  /* 0x00000000ff00798f */ /* 0x000fd80002000000 */
[----:B------:R-:W-:Y:S05]  /*36e0*/  @P0 BRA `(.L_x_678) ;  /* 0xffffffb000000947 */ /* 0x000fea000383ffff */
.L_x_677:
        /* <DEDUP_REMOVED lines=25> */
.L_x_679:
        /* <DEDUP_REMOVED lines=23> */
.L_x_680:
        /* <DEDUP_REMOVED lines=9> */
.L_x_3236:


//--------------------- .text._Z35group_norm_nhwc_bwd_one_pass_kernelI11Fp16IOFp32WLi128ELi8ELi128EEv26Group_norm_nhwc_bwd_params --------------------------
	.section	.text._Z35group_norm_nhwc_bwd_one_pass_kernelI11Fp16IOFp32WLi128ELi8ELi128EEv26Group_norm_nhwc_bwd_params,"ax",@progbits
	.sectioninfo	@"SHI_REGISTERS=56"
	.align	128
        .global         _Z35group_norm_nhwc_bwd_one_pass_kernelI11Fp16IOFp32WLi128ELi8ELi128EEv26Group_norm_nhwc_bwd_params
        .type           _Z35group_norm_nhwc_bwd_one_pass_kernelI11Fp16IOFp32WLi128ELi8ELi128EEv26Group_norm_nhwc_bwd_params,@function
        .size           _Z35group_norm_nhwc_bwd_one_pass_kernelI11Fp16IOFp32WLi128ELi8ELi128EEv26Group_norm_nhwc_bwd_params,(.L_x_3237 - _Z35group_norm_nhwc_bwd_one_pass_kernelI11Fp16IOFp32WLi128ELi8ELi128EEv26Group_norm_nhwc_bwd_params)
        .other          _Z35group_norm_nhwc_bwd_one_pass_kernelI11Fp16IOFp32WLi128ELi8ELi128EEv26Group_norm_nhwc_bwd_params,@"STO_CUDA_ENTRY STV_DEFAULT"
_Z35group_norm_nhwc_bwd_one_pass_kernelI11Fp16IOFp32WLi128ELi8ELi128EEv26Group_norm_nhwc_bwd_params:
.text._Z35group_norm_nhwc_bwd_one_pass_kernelI11Fp16IOFp32WLi128ELi8ELi128EEv26Group_norm_nhwc_bwd_params:
        /* <DEDUP_REMOVED lines=47> */
.L_x_714:
        /* <DEDUP_REMOVED lines=48> */
[----:B------:R-:W-:Y:S02]  /*05f0*/  ISETP.LT.U32.AND P0, PT, R46, 0x80, !P0 ;  /* 0x000000802e00780c */ /* 0x000fe40004701070 */
[----:B------:R-:W-:Y:S01]  /*0600*/  IADD3 R13, R13, 0x60, RZ ;  /* 0x000000600d0d7810 */ /* 0x000fe20007ffe0ff */
[----:B------:R-:W-:Y:S01]  /*0610*/  IMAD R8, R8, c[0x0][0x1e8], RZ ;  /* 0x00007a0008087a24 */ /* 0x000fe200078e02ff */
[----:B------:R-:W-:-:S02]  /*0620*/  SHF.R.S32.HI R11, RZ, 0x1f, R10 ;  /* 0x0000001fff0b7819 */ /* 0x000fc4000001140a */
[----:B------:R-:W-:Y:S01]  /*0630*/  ISETP.GE.U32.AND P3, PT, R13, c[0x0][0x1e0], PT ;  /* 0x000078000d007a0c */ /* 0x000fe20003f66070 */
[C---:B------:R-:W-:Y:S01]  /*0640*/  IMAD R53, R9.reuse, c[0x0][0x1ec], R8 ;  /* 0x00007b0009357a24 */ /* 0x040fe200078e0208 */
[----:B------:R-:W-:Y:S01]  /*0650*/  SHF.R.S32.HI R13, RZ, 0x1f, R13 ;  /* 0x0000001fff0d7819 */ /* 0x000fe2000001140d */
[----:B------:R-:W-:-:S03]  /*0660*/  IMAD.WIDE.U32 R50, R9, c[0x0][0x1e8], R10 ;  /* 0x00007a0009327a25 */ /* 0x000fc600078e000a */
[----:B------:R-:W-:Y:S01]  /*0670*/  ISETP.GE.AND.EX P3, PT, R13, c[0x0][0x1e4], PT, P3 ;  /* 0x000079000d007a0c */ /* 0x000fe20003f66330 */
[----:B------:R-:W-:Y:S01]  /*0680*/  @P1 IMAD R12, R30, c[0x0][0x1d8], RZ ;  /* 0x000076001e0c1a24 */ /* 0x000fe200078e02ff */
[----:B------:R-:W-:Y:S01]  /*0690*/  IADD3 R53, R51, R53, RZ ;  /* 0x0000003533357210 */ /* 0x000fe20007ffe0ff */
[----:B------:R-:W-:Y:S01]  /*06a0*/  @P0 IMAD R13, R4, c[0x0][0x1d8], RZ ;  /* 0x00007600040d0a24 */ /* 0x000fe200078e02ff */
[-C--:B------:R-:W-:Y:S01]  /*06b0*/  @P2 MOV R52, R50.reuse ;  /* 0x0000003200342202 */ /* 0x080fe20000000f00 */
[----:B------:R-:W-:Y:S01]  /*06c0*/  @P1 IMAD R17, R31, c[0x0][0x1dc], R12 ;  /* 0x000077001f111a24 */ /* 0x000fe200078e020c */
[----:B------:R-:W-:Y:S01]  /*06d0*/  @P0 MOV R12, R50 ;  /* 0x00000032000c0202 */ /* 0x000fe20000000f00 */
[----:B------:R-:W-:Y:S01]  /*06e0*/  @P0 IMAD R21, R0, c[0x0][0x1dc], R13 ;  /* 0x0000770000150a24 */ /* 0x000fe200078e020d */
[-C--:B------:R-:W-:Y:S01]  /*06f0*/  @P0 MOV R13, R53.reuse ;  /* 0x00000035000d0202 */ /* 0x080fe20000000f00 */
[----:B------:R-:W-:Y:S01]  /*0700*/  @P2 IMAD R8, R32, c[0x0][0x1d8], RZ ;  /* 0x0000760020082a24 */ /* 0x000fe200078e02ff */
[----:B------:R-:W-:Y:S01]  /*0710*/  @P1 MOV R9, R53 ;  /* 0x0000003500091202 */ /* 0x000fe20000000f00 */
[----:B------:R-:W-:-:S04]  /*0720*/  @P2 IMAD.WIDE.U32 R14, R33, c[0x0][0x1d8], R52 ;  /* 0x00007600210e2a25 */ /* 0x000fc800078e0034 */
[----:B------:R-:W-:Y:S01]  /*0730*/  @P2 IMAD R19, R33, c[0x0][0x1dc], R8 ;  /* 0x0000770021132a24 */ /* 0x000fe200078e0208 */
[----:B------:R-:W-:Y:S01]  /*0740*/  @P1 MOV R8, R50 ;  /* 0x0000003200081202 */ /* 0x000fe20000000f00 */
[----:B------:R-:W-:-:S03]  /*0750*/  @P0 IMAD.WIDE.U32 R12, R0, c[0x0][0x1d8], R12 ;  /* 0x00007600000c0a25 */ /* 0x000fc600078e000c */
[----:B------:R-:W-:Y:S01]  /*0760*/  @P2 IADD3 R19, R15, R19, RZ ;  /* 0x000000130f132210 */ /* 0x000fe20007ffe0ff */
[----:B------:R-:W-:Y:S01]  /*0770*/  @P1 IMAD.WIDE.U32 R8, R31, c[0x0][0x1d8], R8 ;  /* 0x000076001f081a25 */ /* 0x000fe200078e0008 */
[----:B------:R-:W-:Y:S02]  /*0780*/  @P0 IADD3 R13, R13, R21, RZ ;  /* 0x000000150d0d0210 */ /* 0x000fe40007ffe0ff */
[----:B------:R-:W-:Y:S02]  /*0790*/  @P2 SHF.L.U32 R15, R14, 0x1, RZ ;  /* 0x000000010e0f2819 */ /* 0x000fe400000006ff */
[C---:B------:R-:W-:Y:S02]  /*07a0*/  @P0 SHF.L.U32 R24, R12.reuse, 0x1, RZ ;  /* 0x000000010c180819 */ /* 0x040fe400000006ff */
[----:B------:R-:W-:Y:S02]  /*07b0*/  @P0 SHF.L.U64.HI R22, R12, 0x1, R13 ;  /* 0x000000010c160819 */ /* 0x000fe4000001020d */
[----:B------:R-:W-:-:S02]  /*07c0*/  @P2 SHF.L.U64.HI R18, R14, 0x1, R19 ;  /* 0x000000010e122819 */ /* 0x000fc40000010213 */
[----:B------:R-:W-:Y:S02]  /*07d0*/  @P2 IADD3 R12, P4, R15, c[0x0][0x180], RZ ;  /* 0x000060000f0c2a10 */ /* 0x000fe40007f9e0ff */
[----:B------:R-:W-:Y:S02]  /*07e0*/  @P1 IADD3 R17, R9, R17, RZ ;  /* 0x0000001109111210 */ /* 0x000fe40007ffe0ff */
[----:B------:R-:W-:Y:S01]  /*07f0*/  @P1 SHF.L.U32 R16, R8, 0x1, RZ ;  /* 0x0000000108101819 */ /* 0x000fe200000006ff */
[----:B------:R-:W-:Y:S01]  /*0800*/  CS2R R42, SRZ ;  /* 0x00000000002a7805 */ /* 0x000fe2000001ff00 */
[----:B------:R-:W-:Y:S02]  /*0810*/  @P2 IADD3.X R13, R18, c[0x0][0x184], RZ, P4, !PT ;  /* 0x00006100120d2a10 */ /* 0x000fe400027fe4ff */
[----:B------:R-:W-:Y:S02]  /*0820*/  @P1 SHF.L.U64.HI R17, R8, 0x1, R17 ;  /* 0x0000000108111819 */ /* 0x000fe40000010211 */
[----:B------:R-:W-:Y:S01]  /*0830*/  @P1 IADD3 R20, P4, R16, c[0x0][0x180], RZ ;  /* 0x0000600010141a10 */ /* 0x000fe20007f9e0ff */
[----:B------:R0:W3:Y:S01]  /*0840*/  @P2 LDG.E R43, [R12.64] ;  /* 0x0000000c0c2b2981 */ /* 0x0000e2000c1e1900 */
[----:B------:R-:W-:-:S02]  /*0850*/  MOV R44, RZ ;  /* 0x000000ff002c7202 */ /* 0x000fc40000000f00 */
[----:B------:R-:W-:-:S05]  /*0860*/  @P1 IADD3.X R21, R17, c[0x0][0x184], RZ, P4, !PT ;  /* 0x0000610011151a10 */ /* 0x000fca00027fe4ff */
[----:B------:R1:W5:Y:S01]  /*0870*/  @P1 LDG.E R44, [R20.64] ;  /* 0x0000000c142c1981 */ /* 0x000362000c1e1900 */
[----:B------:R-:W-:-:S04]  /*0880*/  @P2 IADD3 R14, P5, R15, c[0x0][0x178], RZ ;  /* 0x00005e000f0e2a10 */ /* 0x000fc80007fbe0ff */
[----:B------:R-:W-:Y:S02]  /*0890*/  @P2 IADD3.X R15, R18, c[0x0][0x17c], RZ, P5, !PT ;  /* 0x00005f00120f2a10 */ /* 0x000fe40002ffe4ff */
[----:B------:R-:W-:Y:S01]  /*08a0*/  @P1 IADD3 R16, P5, R16, c[0x0][0x178], RZ ;  /* 0x00005e0010101a10 */ /* 0x000fe20007fbe0ff */
[----:B------:R-:W-:Y:S01]  /*08b0*/  CS2R R40, SRZ ;  /* 0x0000000000287805 */ /* 0x000fe2000001ff00 */
[----:B------:R-:W-:Y:S01]  /*08c0*/  @P0 IADD3 R18, P6, R24, c[0x0][0x180], RZ ;  /* 0x0000600018120a10 */ /* 0x000fe20007fde0ff */
[----:B------:R4:W5:Y:S01]  /*08d0*/  @P2 LDG.E R42, [R14.64] ;  /* 0x0000000c0e2a2981 */ /* 0x000962000c1e1900 */
[----:B------:R-:W-:Y:S01]  /*08e0*/  @P1 IADD3.X R17, R17, c[0x0][0x17c], RZ, P5, !PT ;  /* 0x00005f0011111a10 */ /* 0x000fe20002ffe4ff */
[----:B------:R-:W-:-:S04]  /*08f0*/  CS2R R38, SRZ ;  /* 0x0000000000267805 */ /* 0x000fc8000001ff00 */
[----:B------:R0:W5:Y:S01]  /*0900*/  @P1 LDG.E R41, [R16.64] ;  /* 0x0000000c10291981 */ /* 0x000162000c1e1900 */
[----:B----4-:R-:W-:Y:S02]  /*0910*/  @P0 IADD3 R14, P4, R24, c[0x0][0x178], RZ ;  /* 0x00005e00180e0a10 */ /* 0x010fe40007f9e0ff */
[C---:B------:R-:W-:Y:S02]  /*0920*/  @P0 IADD3.X R19, R22.reuse, c[0x0][0x184], RZ, P6, !PT ;  /* 0x0000610016130a10 */ /* 0x040fe400037fe4ff */
[----:B------:R-:W-:-:S03]  /*0930*/  @P0 IADD3.X R15, R22, c[0x0][0x17c], RZ, P4, !PT ;  /* 0x00005f00160f0a10 */ /* 0x000fc600027fe4ff */
[----:B------:R1:W5:Y:S04]  /*0940*/  @P0 LDG.E R39, [R18.64] ;  /* 0x0000000c12270981 */ /* 0x000368000c1e1900 */
[----:B------:R1:W5:Y:S01]  /*0950*/  @P0 LDG.E R38, [R14.64] ;  /* 0x0000000c0e260981 */ /* 0x000362000c1e1900 */
        /* <DEDUP_REMOVED lines=9> */
[C---:B0-----:R-:W-:Y:S02]  /*09f0*/  @P3 IADD3 R12, P5, R9.reuse, c[0x0][0x180], RZ ;  /* 0x00006000090c3a10 */ /* 0x041fe40007fbe0ff */
[----:B------:R-:W-:Y:S01]  /*0a00*/  @P3 IADD3 R8, P6, R9, c[0x0][0x178], RZ ;  /* 0x00005e0009083a10 */ /* 0x000fe20007fde0ff */
        /* <DEDUP_REMOVED lines=9> */
[----:B------:R-:W-:Y:S02]  /*0aa0*/  ISETP.GT.U32.AND P0, PT, R46, 0x7f, PT ;  /* 0x0000007f2e00780c */ /* 0x000fe40003f04070 */
[----:B------:R-:W-:Y:S02]  /*0ab0*/  MOV R37, RZ ;  /* 0x000000ff00257202 */ /* 0x000fe40000000f00 */
[C---:B------:R-:W-:Y:S02]  /*0ac0*/  @P3 IADD3.X R13, R23.reuse, c[0x0][0x184], RZ, P5, !PT ;  /* 0x00006100170d3a10 */ /* 0x040fe40002ffe4ff */
[----:B------:R-:W-:Y:S01]  /*0ad0*/  @P3 IADD3.X R9, R23, c[0x0][0x17c], RZ, P6, !PT ;  /* 0x00005f0017093a10 */ /* 0x000fe200037fe4ff */
[----:B------:R-:W-:Y:S01]  /*0ae0*/  UMOV UR11, 0x3f800000 ;  /* 0x3f800000000b7882 */ /* 0x000fe20000000000 */
[----:B------:R-:W-:Y:S01]  /*0af0*/  BSSY B0, `(.L_x_682) ;  /* 0x0000013000007945 */ /* 0x000fe20003800000 */
[----:B------:R3:W5:Y:S01]  /*0b00*/  @P3 LDG.E R40, [R12.64] ;  /* 0x0000000c0c283981 */ /* 0x000762000c1e1900 */
[----:B------:R-:W-:Y:S01]  /*0b10*/  ISETP.NE.AND P4, PT, RZ, UR16, PT ;  /* 0x00000010ff007c0c */ /* 0x000fe2000bf85270 */
[----:B------:R-:W-:-:S02]  /*0b20*/  CS2R R6, SRZ ;  /* 0x0000000000067805 */ /* 0x000fc4000001ff00 */
[----:B------:R2:W5:Y:S01]  /*0b30*/  @P3 LDG.E R37, [R8.64] ;  /* 0x0000000c08253981 */ /* 0x000562000c1e1900 */
[----:B0-----:R-:W-:Y:S01]  /*0b40*/  @UP0 UMOV UR11, UR4 ;  /* 0x00000004000b0c82 */ /* 0x001fe20008000000 */
[----:B--2---:R-:W-:Y:S01]  /*0b50*/  CS2R R8, SRZ ;  /* 0x0000000000087805 */ /* 0x004fe2000001ff00 */
[--C-:B---3--:R-:W-:Y:S02]  /*0b60*/  HADD2.F32 R12, -RZ, R43.reuse.H0_H0 ;  /* 0x2000002bff0c7230 */ /* 0x108fe40000004100 */
[----:B------:R-:W-:Y:S01]  /*0b70*/  HADD2.F32 R13, -RZ, R43.H1_H1 ;  /* 0x3000002bff0d7230 */ /* 0x000fe20000004100 */
[----:B------:R-:W-:Y:S05]  /*0b80*/  @P0 BRA `(.L_x_683) ;  /* 0x0000009000000947 */ /* 0x000fea0003800000 */
[----:B-1----:R-:W-:Y:S02]  /*0b90*/  ISETP.NE.AND P0, PT, RZ, UR16, PT ;  /* 0x00000010ff007c0c */ /* 0x002fe4000bf05270 */
[C---:B------:R-:W-:Y:S02]  /*0ba0*/  SHF.L.U32 R7, R10.reuse, 0x2, RZ ;  /* 0x000000020a077819 */ /* 0x040fe400000006ff */
[----:B------:R-:W-:-:S02]  /*0bb0*/  SHF.L.U64.HI R11, R10, 0x2, R11 ;  /* 0x000000020a0b7819 */ /* 0x000fc4000001020b */
[----:B------:R-:W-:-:S07]  /*0bc0*/  IADD3 R6, P3, R7, c[0x0][0x188], RZ ;  /* 0x0000620007067a10 */ /* 0x000fce0007f7e0ff */
[----:B------:R-:W-:Y:S02]  /*0bd0*/  @P0 IADD3 R10, P5, R7, c[0x0][0x190], RZ ;  /* 0x00006400070a0a10 */ /* 0x000fe40007fbe0ff */
[C---:B------:R-:W-:Y:S02]  /*0be0*/  IADD3.X R7, R11.reuse, c[0x0][0x18c], RZ, P3, !PT ;  /* 0x000063000b077a10 */ /* 0x040fe40001ffe4ff */
[----:B------:R-:W-:-:S04]  /*0bf0*/  @P0 IADD3.X R11, R11, c[0x0][0x194], RZ, P5, !PT ;  /* 0x000065000b0b0a10 */ /* 0x000fc80002ffe4ff */
[----:B------:R-:W5:Y:S04]  /*0c00*/  LDG.E.64 R6, [R6.64] ;  /* 0x0000000c06067981 */ /* 0x000f68000c1e1b00 */
[----:B------:R0:W5:Y:S02]  /*0c10*/  @P0 LDG.E.64 R8, [R10.64] ;  /* 0x0000000c0a080981 */ /* 0x000164000c1e1b00 */
.L_x_683:
[----:B-1----:R-:W-:Y:S05]  /*0c20*/  BSYNC B0 ;  /* 0x0000000000007941 */ /* 0x002fea0003800000 */
.L_x_682:
[----:B------:R-:W-:Y:S01]  /*0c30*/  FADD.FTZ R12, R12, -UR17 ;  /* 0x800000110c0c7e21 */ /* 0x000fe20008010000 */
[--C-:B-----5:R-:W-:Y:S01]  /*0c40*/  HADD2.F32 R17, -RZ, R42.reuse.H0_H0 ;  /* 0x2000002aff117230 */ /* 0x120fe20000004100 */
[----:B------:R-:W-:Y:S01]  /*0c50*/  FADD.FTZ R14, R13, -UR17 ;  /* 0x800000110d0e7e21 */ /* 0x000fe20008010000 */
[----:B------:R-:W-:Y:S01]  /*0c60*/  HADD2.F32 R16, -RZ, R42.H1_H1 ;  /* 0x3000002aff107230 */ /* 0x000fe20000004100 */
[----:B------:R-:W-:Y:S02]  /*0c70*/  FMUL.FTZ R13, R12, UR11 ;  /* 0x0000000b0c0d7c20 */ /* 0x000fe40008410000 */
[----:B------:R-:W-:Y:S01]  /*0c80*/  FMUL.FTZ R14, R14, UR11 ;  /* 0x0000000b0e0e7c20 */ /* 0x000fe20008410000 */
        /* <DEDUP_REMOVED lines=19> */
.L_x_684:
[----:B0-----:R-:W-:Y:S01]  /*0dc0*/  FMUL.FTZ R10, R17, R6 ;  /* 0x00000006110a7220 */ /* 0x001fe20000410000 */
[--C-:B------:R-:W-:Y:S01]  /*0dd0*/  HADD2.F32 R18, -RZ, R44.reuse.H0_H0 ;  /* 0x2000002cff127230 */ /* 0x100fe20000004100 */
[----:B------:R-:W-:Y:S01]  /*0de0*/  FMUL.FTZ R12, R16, R7 ;  /* 0x00000007100c7220 */ /* 0x000fe20000410000 */
[----:B------:R-:W-:Y:S01]  /*0df0*/  HADD2.F32 R19, -RZ, R44.H1_H1 ;  /* 0x3000002cff137230 */ /* 0x000fe20000004100 */
[----:B------:R-:W-:Y:S02]  /*0e00*/  FFMA.FTZ R11, R13, R10, RZ ;  /* 0x0000000a0d0b7223 */ /* 0x000fe400000100ff */
[----:B------:R-:W-:Y:S02]  /*0e10*/  FADD.FTZ R15, RZ, R10 ;  /* 0x0000000aff0f7221 */ /* 0x000fe40000010000 */
[----:B------:R-:W-:-:S02]  /*0e20*/  FADD.FTZ R18, R18, -UR17 ;  /* 0x8000001112127e21 */ /* 0x000fc40008010000 */
[----:B------:R-:W-:Y:S02]  /*0e30*/  FADD.FTZ R20, R19, -UR17 ;  /* 0x8000001113147e21 */ /* 0x000fe40008010000 */
[----:B------:R-:W-:Y:S02]  /*0e40*/  FFMA.FTZ R10, R14, R12, R11 ;  /* 0x0000000c0e0a7223 */ /* 0x000fe4000001000b */
[----:B------:R-:W-:Y:S01]  /*0e50*/  FADD.FTZ R11, R12, R15 ;  /* 0x0000000f0c0b7221 */ /* 0x000fe20000010000 */
[--C-:B------:R-:W-:Y:S01]  /*0e60*/  HADD2.F32 R15, -RZ, R41.reuse.H0_H0 ;  /* 0x20000029ff0f7230 */ /* 0x100fe20000004100 */
[----:B------:R-:W-:Y:S01]  /*0e70*/  FMUL.FTZ R19, R18, UR11 ;  /* 0x0000000b12137c20 */ /* 0x000fe20008410000 */
[----:B------:R-:W-:Y:S01]  /*0e80*/  HADD2.F32 R12, -RZ, R41.H1_H1 ;  /* 0x30000029ff0c7230 */ /* 0x000fe20000004100 */
        /* <DEDUP_REMOVED lines=20> */
.L_x_685:
[--C-:B------:R-:W-:Y:S01]  /*0fd0*/  HADD2.F32 R21, -RZ, R39.reuse.H0_H0 ;  /* 0x20000027ff157230 */ /* 0x100fe20000004100 */
[----:B------:R-:W-:Y:S01]  /*0fe0*/  FMUL.FTZ R20, R15, R6 ;  /* 0x000000060f147220 */ /* 0x000fe20000410000 */
[----:B------:R-:W-:Y:S02]  /*0ff0*/  HADD2.F32 R22, -RZ, R39.H1_H1 ;  /* 0x30000027ff167230 */ /* 0x000fe40000004100 */
[--C-:B------:R-:W-:Y:S01]  /*1000*/  HADD2.F32 R23, -RZ, R38.reuse.H0_H0 ;  /* 0x20000026ff177230 */ /* 0x100fe20000004100 */
[----:B------:R-:W-:Y:S02]  /*1010*/  FADD.FTZ R21, R21, -UR17 ;  /* 0x8000001115157e21 */ /* 0x000fe40008010000 */
[----:B------:R-:W-:Y:S01]  /*1020*/  FADD.FTZ R24, R22, -UR17 ;  /* 0x8000001116187e21 */ /* 0x000fe20008010000 */
[----:B------:R-:W-:Y:S01]  /*1030*/  HADD2.F32 R22, -RZ, R38.H1_H1 ;  /* 0x30000026ff167230 */ /* 0x000fe20000004100 */
[----:B------:R-:W-:-:S02]  /*1040*/  FFMA.FTZ R25, R19, R20, R10 ;  /* 0x0000001413197223 */ /* 0x000fc4000001000a */
[----:B------:R-:W-:Y:S02]  /*1050*/  FADD.FTZ R11, R11, R20 ;  /* 0x000000140b0b7221 */ /* 0x000fe40000010000 */
        /* <DEDUP_REMOVED lines=22> */
.L_x_686:
[----:B------:R-:W-:Y:S01]  /*11c0*/  FFMA.FTZ R25, R18, R10, R25 ;  /* 0x0000000a12197223 */ /* 0x000fe20000010019 */
[--C-:B------:R-:W-:Y:S01]  /*11d0*/  HADD2.F32 R26, -RZ, R40.reuse.H1_H1 ;  /* 0x30000028ff1a7230 */ /* 0x100fe20000004100 */
[----:B------:R-:W-:Y:S02]  /*11e0*/  FMUL.FTZ R20, R23, R6 ;  /* 0x0000000617147220 */ /* 0x000fe40000410000 */
[----:B------:R-:W-:Y:S01]  /*11f0*/  FADD.FTZ R27, R10, R11 ;  /* 0x0000000b0a1b7221 */ /* 0x000fe20000010000 */
[----:B------:R-:W-:Y:S01]  /*1200*/  HADD2.F32 R10, -RZ, R40.H0_H0 ;  /* 0x20000028ff0a7230 */ /* 0x000fe20000004100 */
[----:B------:R-:W-:Y:S02]  /*1210*/  FFMA.FTZ R11, R21, R20, R25 ;  /* 0x00000014150b7223 */ /* 0x000fe40000010019 */
[----:B------:R-:W-:Y:S02]  /*1220*/  FADD.FTZ R25, R27, R20 ;  /* 0x000000141b197221 */ /* 0x000fe40000010000 */
[----:B------:R-:W-:-:S02]  /*1230*/  FMUL.FTZ R20, R22, R7 ;  /* 0x0000000716147220 */ /* 0x000fc40000410000 */
[----:B------:R-:W-:Y:S02]  /*1240*/  FADD.FTZ R27, R10, -UR17 ;  /* 0x800000110a1b7e21 */ /* 0x000fe40008010000 */
        /* <DEDUP_REMOVED lines=26> */
.L_x_687:
        /* <DEDUP_REMOVED lines=52> */
[----:B------:R-:W-:-:S04]  /*1730*/  ISETP.GT.U32.AND P0, PT, R46, 0x3, PT ;  /* 0x000000032e00780c */ /* 0x000fc80003f04070 */
        /* <DEDUP_REMOVED lines=162> */
.L_x_689:
[----:B0-----:R-:W-:Y:S05]  /*2160*/  BSYNC B0 ;  /* 0x0000000000007941 */ /* 0x001fea0003800000 */
.L_x_688:
        /* <DEDUP_REMOVED lines=19> */
.L_x_691:
[----:B------:R-:W-:Y:S05]  /*22a0*/  BSYNC B0 ;  /* 0x0000000000007941 */ /* 0x000fea0003800000 */
.L_x_690:
        /* <DEDUP_REMOVED lines=37> */
.L_x_694:
[----:B------:R-:W2:Y:S01]  /*2500*/  LDG.E.STRONG.GPU R14, [R12.64] ;  /* 0x0000000c0c0e7981 */ /* 0x000ea2000c1ef900 */
[----:B------:R-:W-:Y:S01]  /*2510*/  YIELD ;  /* 0x0000000000007946 */ /* 0x000fe20003800000 */
[----:B--2---:R-:W-:Y:S01]  /*2520*/  ISETP.NE.AND P0, PT, R14, R17, PT ;  /* 0x000000110e00720c */ /* 0x004fe20003f05270 */
[----:B------:R-:W-:-:S12]  /*2530*/  CCTL.IVALL ;  /* 0x00000000ff00798f */ /* 0x000fd80002000000 */
[----:B------:R-:W-:Y:S05]  /*2540*/  @P0 BRA `(.L_x_694) ;  /* 0xffffffb000000947 */ /* 0x000fea000383ffff */
.L_x_693:
        /* <DEDUP_REMOVED lines=20> */
.L_x_698:
        /* <DEDUP_REMOVED lines=116> */
.L_x_697:
        /* <DEDUP_REMOVED lines=62> */
.L_x_699:
[----:B------:R-:W-:-:S13]  /*31b0*/  ISETP.NE.OR P0, PT, RZ, UR4, P0 ;  /* 0x00000004ff007c0c */ /* 0x000fda0008705670 */
[----:B------:R-:W-:Y:S05]  /*31c0*/  @!P0 BRA `(.L_x_695) ;  /* 0x000001f000008947 */ /* 0x000fea0003800000 */
.L_x_696:
        /* <DEDUP_REMOVED lines=31> */
.L_x_695:
        /* <DEDUP_REMOVED lines=12> */
.L_x_701:
[----:B------:R-:W-:Y:S05]  /*3480*/  BSYNC B0 ;  /* 0x0000000000007941 */ /* 0x000fea0003800000 */
.L_x_700:
        /* <DEDUP_REMOVED lines=16> */
.L_x_692:
[----:B------:R1:W-:Y:S01]  /*3590*/  @!P3 STS.64 [0x30], R10 ;  /* 0x0000300aff00b388 */ /* 0x0003e20000000a00 */
[----:B0-----:R-:W-:Y:S01]  /*35a0*/  SHF.R.U32.HI R15, RZ, 0x2, R46 ;  /* 0x00000002ff0f7819 */ /* 0x001fe2000001162e */
[--C-:B------:R-:W-:Y:S02]  /*35b0*/  HADD2.F32 R16, -RZ, R44.reuse.H0_H0 ;  /* 0x2000002cff107230 */ /* 0x100fe40000004100 */
[----:B------:R-:W-:Y:S01]  /*35c0*/  BAR.SYNC.DEFER_BLOCKING 0x0 ;  /* 0x0000000000007b1d */ /* 0x000fe20000010000 */
[----:B------:R-:W-:Y:S01]  /*35d0*/  HADD2.F32 R44, -RZ, R44.H1_H1 ;  /* 0x3000002cff2c7230 */ /* 0x000fe20000004100 */
[----:B------:R-:W-:Y:S01]  /*35e0*/  IMAD R15, R36, c[0x0][0x1fc], R15 ;  /* 0x00007f00240f7a24 */ /* 0x000fe200078e020f */
[----:B-1----:R-:W-:-:S04]  /*35f0*/  HADD2.F32 R10, -RZ, R43.H0_H0 ;  /* 0x2000002bff0a7230 */ /* 0x002fc80000004100 */
[C---:B------:R-:W-:Y:S01]  /*3600*/  IADD3 R14, R15.reuse, 0x40, RZ ;  /* 0x000000400f0e7810 */ /* 0x040fe20007ffe0ff */
[----:B------:R-:W-:Y:S01]  /*3610*/  HADD2.F32 R43, -RZ, R43.H1_H1 ;  /* 0x3000002bff2b7230 */ /* 0x000fe20000004100 */
[----:B------:R-:W-:Y:S01]  /*3620*/  IADD3 R15, R15, 0x60, RZ ;  /* 0x000000600f0f7810 */ /* 0x000fe20007ffe0ff */
[--C-:B------:R-:W-:Y:S01]  /*3630*/  HADD2.F32 R11, -RZ, R42.reuse.H0_H0 ;  /* 0x2000002aff0b7230 */ /* 0x100fe20000004100 */
[----:B------:R-:W-:Y:S01]  /*3640*/  ISETP.GE.U32.AND P0, PT, R14, c[0x0][0x1e0], PT ;  /* 0x000078000e007a0c */ /* 0x000fe20003f06070 */
[----:B------:R-:W-:Y:S01]  /*3650*/  FADD.FTZ R10, R10, -UR17 ;  /* 0x800000110a0a7e21 */ /* 0x000fe20008010000 */
[----:B------:R-:W-:Y:S01]  /*3660*/  ISETP.GE.U32.AND P3, PT, R15, c[0x0][0x1e0], PT ;  /* 0x000078000f007a0c */ /* 0x000fe20003f66070 */
[----:B------:R-:W-:Y:S01]  /*3670*/  FADD.FTZ R43, R43, -UR17 ;  /* 0x800000112b2b7e21 */ /* 0x000fe20008010000 */
[----:B------:R-:W-:Y:S01]  /*3680*/  SHF.R.S32.HI R14, RZ, 0x1f, R14 ;  /* 0x0000001fff0e7819 */ /* 0x000fe2000001140e */
[----:B------:R-:W-:Y:S01]  /*3690*/  HADD2.F32 R42, -RZ, R42.H1_H1 ;  /* 0x3000002aff2a7230 */ /* 0x000fe20000004100 */
[----:B------:R-:W-:Y:S01]  /*36a0*/  SHF.R.S32.HI R15, RZ, 0x1f, R15 ;  /* 0x0000001fff0f7819 */ /* 0x000fe2000001140f */
[----:B------:R-:W-:Y:S01]  /*36b0*/  FMUL.FTZ R27, R10, UR11 ;  /* 0x0000000b0a1b7c20 */ /* 0x000fe20008410000 */
[----:B------:R-:W-:Y:S01]  /*36c0*/  ISETP.GE.AND.EX P0, PT, R14, c[0x0][0x1e4], PT, P0 ;  /* 0x000079000e007a0c */ /* 0x000fe20003f06300 */
[----:B------:R-:W-:Y:S01]  /*36d0*/  FMUL.FTZ R22, R43, UR11 ;  /* 0x0000000b2b167c20 */ /* 0x000fe20008410000 */
[----:B------:R-:W-:Y:S01]  /*36e0*/  ISETP.GE.AND.EX P3, PT, R15, c[0x0][0x1e4], PT, P3 ;  /* 0x000079000f007a0c */ /* 0x000fe20003f66330 */
        /* <DEDUP_REMOVED lines=22> */
.L_x_702:
        /* <DEDUP_REMOVED lines=16> */
[----:B------:R-:W-:-:S05]  /*3950*/  F2FP.PACK_AB R17, R17, R18 ;  /* 0x000000121111723e */ /* 0x000fca00000000ff */
[----:B------:R0:W-:Y:S02]  /*3960*/  STG.E [R12.64], R17 ;  /* 0x000000110c007986 */ /* 0x0001e4000c10190c */
.L_x_704:
[----:B------:R-:W-:Y:S05]  /*3970*/  BSYNC B0 ;  /* 0x0000000000007941 */ /* 0x000fea0003800000 */
.L_x_703:
[----:B------:R-:W-:Y:S01]  /*3980*/  FADD.FTZ R16, R16, -UR17 ;  /* 0x8000001110107e21 */ /* 0x000fe20008010000 */
[--C-:B------:R-:W-:Y:S01]  /*3990*/  HADD2.F32 R11, -RZ, R41.reuse.H0_H0 ;  /* 0x20000029ff0b7230 */ /* 0x100fe20000004100 */
[----:B------:R-:W-:Y:S01]  /*39a0*/  FADD.FTZ R44, R44, -UR17 ;  /* 0x800000112c2c7e21 */ /* 0x000fe20008010000 */
[----:B------:R-:W-:Y:S01]  /*39b0*/  HADD2.F32 R10, -RZ, R41.H1_H1 ;  /* 0x30000029ff0a7230 */ /* 0x000fe20000004100 */
[----:B------:R-:W-:Y:S02]  /*39c0*/  FMUL.FTZ R25, R16, UR11 ;  /* 0x0000000b10197c20 */ /* 0x000fe40008410000 */
[----:B------:R-:W-:Y:S01]  /*39d0*/  FMUL.FTZ R44, R44, UR11 ;  /* 0x0000000b2c2c7c20 */ /* 0x000fe20008410000 */
[----:B------:R-:W-:Y:S05]  /*39e0*/  @!P4 BRA `(.L_x_705) ;  /* 0x000001200000c947 */ /* 0x000fea0003800000 */
[----:B0-----:R-:W-:Y:S02]  /*39f0*/  FFMA.FTZ R12, R25, R6, R8 ;  /* 0x00000006190c7223 */ /* 0x001fe40000010008 */
        /* <DEDUP_REMOVED lines=17> */
.L_x_705:
[----:B------:R-:W-:Y:S01]  /*3b10*/  BSSY B0, `(.L_x_706) ;  /* 0x0000012000007945 */ /* 0x000fe20003800000 */
[----:B------:R-:W-:Y:S05]  /*3b20*/  @!P1 BRA `(.L_x_707) ;  /* 0x0000010000009947 */ /* 0x000fea0003800000 */
[C-C-:B0-----:R-:W-:Y:S02]  /*3b30*/  FFMA.FTZ R12, R14.reuse, R25, R15.reuse ;  /* 0x000000190e0c7223 */ /* 0x141fe4000001000f */
        /* <DEDUP_REMOVED lines=15> */
.L_x_707:
[----:B------:R-:W-:Y:S05]  /*3c30*/  BSYNC B0 ;  /* 0x0000000000007941 */ /* 0x000fea0003800000 */
.L_x_706:
[--C-:B------:R-:W-:Y:S01]  /*3c40*/  HADD2.F32 R10, -RZ, R39.reuse.H0_H0 ;  /* 0x20000027ff0a7230 */ /* 0x100fe20000004100 */
[C---:B------:R-:W-:Y:S01]  /*3c50*/  ISETP.LT.U32.AND P0, PT, R46.reuse, 0x80, !P0 ;  /* 0x000000802e00780c */ /* 0x040fe20004701070 */
[----:B------:R-:W-:Y:S01]  /*3c60*/  HADD2.F32 R39, -RZ, R39.H1_H1 ;  /* 0x30000027ff277230 */ /* 0x000fe20000004100 */
[----:B------:R-:W-:Y:S01]  /*3c70*/  ISETP.LT.U32.AND P3, PT, R46, 0x80, !P3 ;  /* 0x000000802e00780c */ /* 0x000fe20005f61070 */
[----:B0-----:R-:W-:Y:S01]  /*3c80*/  HADD2.F32 R11, -RZ, R38.H0_H0 ;  /* 0x20000026ff0b7230 */ /* 0x001fe20000004100 */
[----:B------:R-:W-:Y:S01]  /*3c90*/  FADD.FTZ R12, R10, -UR17 ;  /* 0x800000110a0c7e21 */ /* 0x000fe20008010000 */
[----:B------:R-:W-:Y:S01]  /*3ca0*/  HADD2.F32 R10, -RZ, R40.H0_H0 ;  /* 0x20000028ff0a7230 */ /* 0x000fe20000004100 */
[----:B------:R-:W-:Y:S01]  /*3cb0*/  FADD.FTZ R39, R39, -UR17 ;  /* 0x8000001127277e21 */ /* 0x000fe20008010000 */
[----:B------:R-:W-:Y:S01]  /*3cc0*/  HADD2.F32 R38, -RZ, R38.H1_H1 ;  /* 0x30000026ff267230 */ /* 0x000fe20000004100 */
        /* <DEDUP_REMOVED lines=22> */
.L_x_708:
        /* <DEDUP_REMOVED lines=18> */
.L_x_710:
[----:B------:R-:W-:Y:S05]  /*3f50*/  BSYNC B0 ;  /* 0x0000000000007941 */ /* 0x000fea0003800000 */
.L_x_709:
[----:B------:R-:W-:Y:S01]  /*3f60*/  FADD.FTZ R12, R10, -UR17 ;  /* 0x800000110a0c7e21 */ /* 0x000fe20008010000 */
[--C-:B0-----:R-:W-:Y:S01]  /*3f70*/  HADD2.F32 R11, -RZ, R37.reuse.H0_H0 ;  /* 0x20000025ff0b7230 */ /* 0x101fe20000004100 */
        /* <DEDUP_REMOVED lines=23> */
.L_x_711:
        /* <DEDUP_REMOVED lines=17> */
.L_x_713:
[----:B------:R-:W-:Y:S05]  /*4200*/  BSYNC B0 ;  /* 0x0000000000007941 */ /* 0x000fea0003800000 */
.L_x_712:
[----:B------:R-:W-:Y:S01]  /*4210*/  ULDC UR4, c[0x0][0x10] ;  /* 0x0000040000047ab9 */ /* 0x000fe20000000800 */
[----:B------:R-:W-:Y:S01]  /*4220*/  IADD3 R45, R45, 0x1, RZ ;  /* 0x000000012d2d7810 */ /* 0x000fe20007ffe0ff */
[----:B------:R-:W-:-:S04]  /*4230*/  UIADD3 UR14, UR14, UR4, URZ ;  /* 0x000000040e0e7290 */ /* 0x000fc8000fffe03f */
[----:B------:R-:W-:-:S06]  /*4240*/  UISETP.GE.AND UP0, UPT, UR14, UR6, UPT ;  /* 0x000000060e00728c */ /* 0x000fcc000bf06270 */
[----:B------:R-:W-:-:S13]  /*4250*/  PLOP3.LUT P0, PT, PT, PT, UP0, 0x80, 0x0 ;  /* 0x000000000000781c */ /* 0x000fda0003f0f008 */
[----:B------:R-:W-:Y:S01]  /*4260*/  @P0 CALL.REL.NOINC `(.L_x_681) ;  /* 0x0000001000000944 */ /* 0x000fe20003c00000 */
[----:B------:R-:W-:Y:S05]  /*4270*/  BRA `(.L_x_714) ;  /* 0xffffc07000007947 */ /* 0x000fea000383ffff */
.L_x_681:
        /* <DEDUP_REMOVED lines=22> */
.L_x_716:
[----:B------:R-:W-:Y:S05]  /*43e0*/  BSYNC B0 ;  /* 0x0000000000007941 */ /* 0x000fea0003800000 */
.L_x_715:
[----:B------:R-:W-:Y:S05]  /*43f0*/  @P0 EXIT ;  /* 0x000000000000094d */ /* 0x000fea0003800000 */
[----:B------:R-:W-:Y:S05]  /*4400*/  @P2 BRA `(.L_x_717) ;  /* 0x0000008000002947 */ /* 0x000fea0003800000 */
[----:B------:R-:W-:-:S05]  /*4410*/  IMAD R0, R4, c[0x0][0x10], RZ ;  /* 0x0000040004007a24 */ /* 0x000fca00078e02ff */
[----:B------:R-:W-:-:S13]  /*4420*/  ISETP.NE.AND P0, PT, R0, -0x1, PT ;  /* 0xffffffff0000780c */ /* 0x000fda0003f05270 */
[----:B------:R-:W-:Y:S05]  /*4430*/  @!P0 BRA `(.L_x_717) ;  /* 0x0000005000008947 */ /* 0x000fea0003800000 */
.L_x_718:
[----:B-1----:R-:W2:Y:S01]  /*4440*/  LDG.E.STRONG.GPU R5, [R2.64] ;  /* 0x0000000c02057981 */ /* 0x002ea2000c1ef900 */
[----:B------:R-:W-:Y:S01]  /*4450*/  YIELD ;  /* 0x0000000000007946 */ /* 0x000fe20003800000 */
[----:B--2---:R-:W-:Y:S01]  /*4460*/  ISETP.NE.AND P0, PT, R5, R0, PT ;  /* 0x000000000500720c */ /* 0x004fe20003f05270 */
[----:B------:R-:W-:-:S12]  /*4470*/  CCTL.IVALL ;  /* 0x00000000ff00798f */ /* 0x000fd80002000000 */
[----:B------:R-:W-:Y:S05]  /*4480*/  @P0 BRA `(.L_x_718) ;  /* 0xffffffb000000947 */ /* 0x000fea000383ffff */
.L_x_717:
        /* <DEDUP_REMOVED lines=25> */
.L_x_719:
        /* <DEDUP_REMOVED lines=23> */
.L_x_720:
        /* <DEDUP_REMOVED lines=15> */
.L_x_3237:


//--------------------- .text._Z35group_norm_nhwc_bwd_one_pass_kernelI11Fp16IOFp32WLi256ELi8ELi128EEv26Group_norm_nhwc_bwd_params --------------------------
	.section	.text._Z35group_norm_nhwc_bwd_one_pass_kernelI11Fp16IOFp32WLi256ELi8ELi128EEv26Group_norm_nhwc_bwd_params,"ax",@progbits
	.sectioninfo	@"SHI_REGISTERS=72"
	.align	128
        .global         _Z35group_norm_nhwc_bwd_one_pass_kernelI11Fp16IOFp32WLi256ELi8ELi128EEv26Group_norm_nhwc_bwd_params
        .type           _Z35group_norm_nhwc_bwd_one_pass_kernelI11Fp16IOFp32WLi256ELi8ELi128EEv26Group_norm_nhwc_bwd_params,@function
        .size           _Z35group_norm_nhwc_bwd_one_pass_kernelI11Fp16IOFp32WLi256ELi8ELi128EEv26Group_norm_nhwc_bwd_params,(.L_x_3238 - _Z35group_norm_nhwc_bwd_one_pass_kernelI11Fp16IOFp32WLi256ELi8ELi128EEv26Group_norm_nhwc_bwd_params)
        .other          _Z35group_norm_nhwc_bwd_one_pass_kernelI11Fp16IOFp32WLi256ELi8ELi128EEv26Group_norm_nhwc_bwd_params,@"STO_CUDA_ENTRY STV_DEFAULT"
_Z35group_norm_nhwc_bwd_one_pass_kernelI11Fp16IOFp32WLi256ELi8ELi128EEv26Group_norm_nhwc_bwd_params:
.text._Z35group_norm_nhwc_bwd_one_pass_kernelI11Fp16IOFp32WLi256ELi8ELi128EEv26Group_norm_nhwc_bwd_params:
        /* <DEDUP_REMOVED lines=66> */
.L_x_770:
        /* <DEDUP_REMOVED lines=202> */
.L_x_723:
[----:B---3--:R-:W-:Y:S05]  /*10c0*/  BSYNC B0 ;  /* 0x0000000000007941 */ /* 0x008fea0003800000 */
.L_x_722:
[----:B------:R-:W-:Y:S01]  /*10d0*/  ISETP.NE.AND P0, PT, RZ, UR13, PT ;  /* 0x0000000dff007c0c */ /* 0x000fe2000bf05270 */
[--C-:B-----5:R-:W-:Y:S02]  /*10e0*/  HADD2.F32 R20, -RZ, R57.reuse.H0_H0 ;  /* 0x20000039ff147230 */ /* 0x120fe40000004100 */
[----:B------:R-:W-:Y:S01]  /*10f0*/  HADD2.F32 R21, -RZ, R57.H1_H1 ;  /* 0x30000039ff157230 */ /* 0x000fe20000004100 */
[----:B-1----:R-:W-:Y:S01]  /*1100*/  P2R R16, PR, RZ, 0x1 ;  /* 0x00000001ff107803 */ /* 0x002fe20000000000 */
[--C-:B------:R-:W-:Y:S01]  /*1110*/  HADD2.F32 R23, -RZ, R58.reuse.H1_H1 ;  /* 0x3000003aff177230 */ /* 0x100fe20000004100 */
[----:B------:R-:W-:Y:S01]  /*1120*/  FADD.FTZ R20, R20, -UR16 ;  /* 0x8000001014147e21 */ /* 0x000fe20008010000 */
[----:B------:R-:W-:Y:S01]  /*1130*/  HADD2.F32 R22, -RZ, R58.H0_H0 ;  /* 0x2000003aff167230 */ /* 0x000fe20000004100 */
[----:B------:R-:W-:Y:S01]  /*1140*/  FADD.FTZ R24, R21, -UR16 ;  /* 0x8000001015187e21 */ /* 0x000fe20008010000 */
[--C-:B------:R-:W-:Y:S01]  /*1150*/  HADD2.F32 R19, -RZ, R56.reuse.H0_H0 ;  /* 0x20000038ff137230 */ /* 0x100fe20000004100 */
[----:B------:R-:W-:Y:S01]  /*1160*/  FADD.FTZ R21, R23, -UR16 ;  /* 0x8000001017157e21 */ /* 0x000fe20008010000 */
[----:B------:R-:W-:Y:S01]  /*1170*/  HADD2.F32 R18, -RZ, R56.H1_H1 ;  /* 0x30000038ff127230 */ /* 0x000fe20000004100 */
[----:B0-----:R-:W-:Y:S01]  /*1180*/  FMUL.FTZ R23, R20, UR11 ;  /* 0x0000000b14177c20 */ /* 0x001fe20008410000 */
[--C-:B------:R-:W-:Y:S01]  /*1190*/  HADD2.F32 R17, -RZ, R55.reuse.H0_H0 ;  /* 0x20000037ff117230 */ /* 0x100fe20000004100 */
[----:B------:R-:W-:Y:S01]  /*11a0*/  FADD.FTZ R22, R22, -UR16 ;  /* 0x8000001016167e21 */ /* 0x000fe20008010000 */
        /* <DEDUP_REMOVED lines=21> */
.L_x_724:
[----:B------:R-:W-:Y:S02]  /*1300*/  FMUL.FTZ R26, R19, R12 ;  /* 0x0000000c131a7220 */ /* 0x000fe40000410000 */
[----:B------:R-:W-:-:S02]  /*1310*/  FMUL.FTZ R25, R22, UR11 ;  /* 0x0000000b16197c20 */ /* 0x000fc40008410000 */
[C---:B------:R-:W-:Y:S02]  /*1320*/  FFMA.FTZ R22, R23.reuse, R19, RZ ;  /* 0x0000001317167223 */ /* 0x040fe400000100ff */
[----:B------:R-:W-:Y:S02]  /*1330*/  FFMA.FTZ R23, R23, R26, RZ ;  /* 0x0000001a17177223 */ /* 0x000fe400000100ff */
        /* <DEDUP_REMOVED lines=22> */
.L_x_725:
[C---:B------:R-:W-:Y:S02]  /*14a0*/  FFMA.FTZ R23, R20.reuse, R27, R23 ;  /* 0x0000001b14177223 */ /* 0x040fe40000010017 */
[----:B------:R-:W-:Y:S02]  /*14b0*/  FMUL.FTZ R28, R17, R12 ;  /* 0x0000000c111c7220 */ /* 0x000fe40000410000 */
[C---:B------:R-:W-:Y:S02]  /*14c0*/  FFMA.FTZ R21, R25.reuse, R17, R22 ;  /* 0x0000001119157223 */ /* 0x040fe40000010016 */
[----:B------:R-:W-:Y:S02]  /*14d0*/  FFMA.FTZ R25, R25, R28, R23 ;  /* 0x0000001c19197223 */ /* 0x000fe40000010017 */
[----:B------:R-:W-:Y:S01]  /*14e0*/  FFMA.FTZ R23, R20, R18, RZ ;  /* 0x0000001214177223 */ /* 0x000fe200000100ff */
[----:B------:R-:W-:Y:S01]  /*14f0*/  HADD2.F32 R20, -RZ, R53.H0_H0 ;  /* 0x20000035ff147230 */ /* 0x000fe20000004100 */
[----:B------:R-:W-:-:S02]  /*1500*/  FADD.FTZ R29, R27, R26 ;  /* 0x0000001a1b1d7221 */ /* 0x000fc40000010000 */
[----:B------:R-:W-:Y:S01]  /*1510*/  FFMA.FTZ R22, R24, R16, R23 ;  /* 0x0000001018167223 */ /* 0x000fe20000010017 */
[----:B------:R-:W-:Y:S01]  /*1520*/  HADD2.F32 R23, -RZ, R53.H1_H1 ;  /* 0x30000035ff177230 */ /* 0x000fe20000004100 */
[----:B------:R-:W-:Y:S02]  /*1530*/  FMUL.FTZ R27, R16, R13 ;  /* 0x0000000d101b7220 */ /* 0x000fe40000410000 */
[----:B------:R-:W-:Y:S02]  /*1540*/  FADD.FTZ R28, R29, R28 ;  /* 0x0000001c1d1c7221 */ /* 0x000fe40000010000 */
[----:B------:R-:W-:Y:S01]  /*1550*/  FFMA.FTZ R26, R24, R27, R25 ;  /* 0x0000001b181a7223 */ /* 0x000fe20000010019 */
[--C-:B------:R-:W-:Y:S01]  /*1560*/  HADD2.F32 R24, -RZ, R52.reuse.H1_H1 ;  /* 0x30000034ff187230 */ /* 0x100fe20000004100 */
[----:B------:R-:W-:Y:S01]  /*1570*/  FADD.FTZ R25, R20, -UR16 ;  /* 0x8000001014197e21 */ /* 0x000fe20008010000 */
[----:B------:R-:W-:Y:S01]  /*1580*/  HADD2.F32 R20, -RZ, R52.H0_H0 ;  /* 0x20000034ff147230 */ /* 0x000fe20000004100 */
[----:B------:R-:W-:-:S02]  /*1590*/  FADD.FTZ R29, R23, -UR16 ;  /* 0x80000010171d7e21 */ /* 0x000fc40008010000 */
[----:B------:R-:W-:Y:S02]  /*15a0*/  FADD.FTZ R27, R27, R28 ;  /* 0x0000001c1b1b7221 */ /* 0x000fe40000010000 */
[----:B------:R-:W-:Y:S02]  /*15b0*/  FADD.FTZ R28, RZ, R19 ;  /* 0x00000013ff1c7221 */ /* 0x000fe40000010000 */
[----:B------:R-:W-:Y:S02]  /*15c0*/  FADD.FTZ R19, RZ, R18 ;  /* 0x00000012ff137221 */ /* 0x000fe40000010000 */
        /* <DEDUP_REMOVED lines=21> */
.L_x_726:
[----:B------:R-:W-:Y:S01]  /*1720*/  FADD.FTZ R19, R19, R16 ;  /* 0x0000001013137221 */ /* 0x000fe20000010000 */
[----:B------:R-:W-:Y:S01]  /*1730*/  HADD2.F32 R29, -RZ, R51.H1_H1 ;  /* 0x30000033ff1d7230 */ /* 0x000fe20000004100 */
[----:B------:R-:W-:Y:S02]  /*1740*/  FMUL.FTZ R30, R20, R12 ;  /* 0x0000000c141e7220 */ /* 0x000fe40000410000 */
[----:B------:R-:W-:Y:S01]  /*1750*/  FADD.FTZ R25, R28, R17 ;  /* 0x000000111c197221 */ /* 0x000fe20000010000 */
[--C-:B------:R-:W-:Y:S01]  /*1760*/  HADD2.F32 R28, -RZ, R54.reuse.H1_H1 ;  /* 0x30000036ff1c7230 */ /* 0x100fe20000004100 */
[----:B------:R-:W-:Y:S01]  /*1770*/  FADD.FTZ R16, R19, R24 ;  /* 0x0000001813107221 */ /* 0x000fe20000010000 */
[----:B------:R-:W-:Y:S01]  /*1780*/  HADD2.F32 R19, -RZ, R54.H0_H0 ;  /* 0x20000036ff137230 */ /* 0x000fe20000004100 */
[----:B------:R-:W-:-:S02]  /*1790*/  FFMA.FTZ R22, R18, R24, R22 ;  /* 0x0000001812167223 */ /* 0x000fc40000010016 */
[----:B------:R-:W-:Y:S02]  /*17a0*/  FFMA.FTZ R17, R23, R30, R26 ;  /* 0x0000001e17117223 */ /* 0x000fe4000001001a */
[----:B------:R-:W-:Y:S02]  /*17b0*/  FMUL.FTZ R24, R24, R13 ;  /* 0x0000000d18187220 */ /* 0x000fe40000410000 */
[----:B------:R-:W-:Y:S02]  /*17c0*/  FADD.FTZ R27, R27, R30 ;  /* 0x0000001e1b1b7221 */ /* 0x000fe40000010000 */
[----:B------:R-:W-:Y:S01]  /*17d0*/  FFMA.FTZ R26, R18, R24, R17 ;  /* 0x00000018121a7223 */ /* 0x000fe20000010011 */
[----:B------:R-:W-:Y:S01]  /*17e0*/  HADD2.F32 R17, -RZ, R51.H0_H0 ;  /* 0x20000033ff117230 */ /* 0x000fe20000004100 */
[----:B------:R-:W-:Y:S02]  /*17f0*/  FADD.FTZ R19, R19, -UR16 ;  /* 0x8000001013137e21 */ /* 0x000fe40008010000 */
        /* <DEDUP_REMOVED lines=23> */
.L_x_727:
[----:B------:R-:W-:Y:S02]  /*1970*/  FMUL.FTZ R28, R17, R12 ;  /* 0x0000000c111c7220 */ /* 0x000fe40000410000 */
[----:B------:R-:W-:Y:S01]  /*1980*/  FFMA.FTZ R24, R23, R20, R21 ;  /* 0x0000001417187223 */ /* 0x000fe20000010015 */
[--C-:B------:R-:W-:Y:S01]  /*1990*/  HADD2.F32 R23, -RZ, R49.reuse.H0_H0 ;  /* 0x20000031ff177230 */ /* 0x100fe20000004100 */
[----:B------:R-:W-:Y:S02]  /*19a0*/  FFMA.FTZ R21, R19, R28, R26 ;  /* 0x0000001c13157223 */ /* 0x000fe4000001001a */
[----:B------:R-:W-:Y:S02]  /*19b0*/  FADD.FTZ R20, R25, R20 ;  /* 0x0000001419147221 */ /* 0x000fe40000010000 */
[----:B------:R-:W-:Y:S01]  /*19c0*/  FADD.FTZ R28, R27, R28 ;  /* 0x0000001c1b1c7221 */ /* 0x000fe20000010000 */
[----:B------:R-:W-:Y:S01]  /*19d0*/  HADD2.F32 R27, -RZ, R49.H1_H1 ;  /* 0x30000031ff1b7230 */ /* 0x000fe20000004100 */
[----:B------:R-:W-:-:S02]  /*19e0*/  FMUL.FTZ R25, R29, R13 ;  /* 0x0000000d1d197220 */ /* 0x000fc40000410000 */
[C---:B------:R-:W-:Y:S02]  /*19f0*/  FFMA.FTZ R22, R18.reuse, R29, R22 ;  /* 0x0000001d12167223 */ /* 0x040fe40000010016 */
[----:B------:R-:W-:Y:S01]  /*1a00*/  FFMA.FTZ R26, R18, R25, R21 ;  /* 0x00000019121a7223 */ /* 0x000fe20000010015 */
[--C-:B------:R-:W-:Y:S01]  /*1a10*/  HADD2.F32 R21, -RZ, R48.reuse.H0_H0 ;  /* 0x20000030ff157230 */ /* 0x100fe20000004100 */
[----:B------:R-:W-:Y:S02]  /*1a20*/  FADD.FTZ R23, R23, -UR16 ;  /* 0x8000001017177e21 */ /* 0x000fe40008010000 */
[----:B------:R-:W-:Y:S01]  /*1a30*/  FADD.FTZ R18, R27, -UR16 ;  /* 0x800000101b127e21 */ /* 0x000fe20008010000 */
[----:B------:R-:W-:Y:S01]  /*1a40*/  HADD2.F32 R27, -RZ, R48.H1_H1 ;  /* 0x30000030ff1b7230 */ /* 0x000fe20000004100 */
[----:B------:R-:W-:Y:S02]  /*1a50*/  FADD.FTZ R16, R16, R29 ;  /* 0x0000001d10107221 */ /* 0x000fe40000010000 */
        /* <DEDUP_REMOVED lines=22> */
.L_x_728:
[----:B------:R-:W-:Y:S02]  /*1bc0*/  FMUL.FTZ R28, R21, R12 ;  /* 0x0000000c151c7220 */ /* 0x000fe40000410000 */
[----:B------:R-:W-:Y:S01]  /*1bd0*/  FFMA.FTZ R24, R19, R17, R24 ;  /* 0x0000001113187223 */ /* 0x000fe20000010018 */
[--C-:B------:R-:W-:Y:S01]  /*1be0*/  HADD2.F32 R19, -RZ, R50.reuse.H1_H1 ;  /* 0x30000032ff137230 */ /* 0x100fe20000004100 */
[----:B------:R-:W-:Y:S02]  /*1bf0*/  FADD.FTZ R20, R20, R17 ;  /* 0x0000001114147221 */ /* 0x000fe40000010000 */
[----:B------:R-:W-:Y:S02]  /*1c00*/  FFMA.FTZ R17, R23, R28, R26 ;  /* 0x0000001c17117223 */ /* 0x000fe4000001001a */
[----:B------:R-:W-:Y:S02]  /*1c10*/  FADD.FTZ R28, R25, R28 ;  /* 0x0000001c191c7221 */ /* 0x000fe40000010000 */
[----:B------:R-:W-:Y:S01]  /*1c20*/  FADD.FTZ R25, R16, R27 ;  /* 0x0000001b10197221 */ /* 0x000fe20000010000 */
[----:B------:R-:W-:Y:S01]  /*1c30*/  HADD2.F32 R16, -RZ, R50.H0_H0 ;  /* 0x20000032ff107230 */ /* 0x000fe20000004100 */
[----:B------:R-:W-:-:S02]  /*1c40*/  FFMA.FTZ R22, R18, R27, R22 ;  /* 0x0000001b12167223 */ /* 0x000fc40000010016 */
[----:B------:R-:W-:Y:S02]  /*1c50*/  FMUL.FTZ R27, R27, R13 ;  /* 0x0000000d1b1b7220 */ /* 0x000fe40000410000 */
[----:B------:R-:W-:Y:S02]  /*1c60*/  FADD.FTZ R16, R16, -UR16 ;  /* 0x8000001010107e21 */ /* 0x000fe40008010000 */
[----:B------:R-:W-:Y:S01]  /*1c70*/  FFMA.FTZ R26, R18, R27, R17 ;  /* 0x0000001b121a7223 */ /* 0x000fe20000010011 */
[--C-:B------:R-:W-:Y:S01]  /*1c80*/  HADD2.F32 R17, -RZ, R47.reuse.H0_H0 ;  /* 0x2000002fff117230 */ /* 0x100fe20000004100 */
[----:B------:R-:W-:Y:S02]  /*1c90*/  FADD.FTZ R18, R19, -UR16 ;  /* 0x8000001013127e21 */ /* 0x000fe40008010000 */
[----:B------:R-:W-:Y:S01]  /*1ca0*/  FADD.FTZ R27, R27, R28 ;  /* 0x0000001c1b1b7221 */ /* 0x000fe20000010000 */
        /* <DEDUP_REMOVED lines=22> */
.L_x_729:
[----:B------:R-:W-:Y:S02]  /*1e10*/  FMUL.FTZ R30, R17, R12 ;  /* 0x0000000c111e7220 */ /* 0x000fe40000410000 */
[----:B------:R-:W-:Y:S01]  /*1e20*/  FFMA.FTZ R24, R23, R21, R24 ;  /* 0x0000001517187223 */ /* 0x000fe20000010018 */
[--C-:B------:R-:W-:Y:S01]  /*1e30*/  HADD2.F32 R23, -RZ, R45.reuse.H1_H1 ;  /* 0x3000002dff177230 */ /* 0x100fe20000004100 */
[----:B------:R-:W-:Y:S01]  /*1e40*/  FADD.FTZ R16, R20, R21 ;  /* 0x0000001514107221 */ /* 0x000fe20000010000 */
[----:B------:R-:W-:Y:S01]  /*1e50*/  HADD2.F32 R20, -RZ, R45.H0_H0 ;  /* 0x2000002dff147230 */ /* 0x000fe20000004100 */
[----:B------:R-:W-:Y:S02]  /*1e60*/  FFMA.FTZ R21, R19, R30, R26 ;  /* 0x0000001e13157223 */ /* 0x000fe4000001001a */
[----:B------:R-:W-:Y:S02]  /*1e70*/  FADD.FTZ R30, R27, R30 ;  /* 0x0000001e1b1e7221 */ /* 0x000fe40000010000 */
[----:B------:R-:W-:-:S02]  /*1e80*/  FMUL.FTZ R27, R28, R13 ;  /* 0x0000000d1c1b7220 */ /* 0x000fc40000410000 */
[C---:B------:R-:W-:Y:S02]  /*1e90*/  FFMA.FTZ R22, R18.reuse, R28, R22 ;  /* 0x0000001c12167223 */ /* 0x040fe40000010016 */
[----:B------:R-:W-:Y:S02]  /*1ea0*/  FFMA.FTZ R26, R18, R27, R21 ;  /* 0x0000001b121a7223 */ /* 0x000fe40000010015 */
[----:B------:R-:W-:Y:S01]  /*1eb0*/  FADD.FTZ R21, R20, -UR16 ;  /* 0x8000001014157e21 */ /* 0x000fe20008010000 */
[--C-:B------:R-:W-:Y:S01]  /*1ec0*/  HADD2.F32 R20, -RZ, R44.reuse.H1_H1 ;  /* 0x3000002cff147230 */ /* 0x100fe20000004100 */
[----:B------:R-:W-:Y:S01]  /*1ed0*/  FADD.FTZ R18, R23, -UR16 ;  /* 0x8000001017127e21 */ /* 0x000fe20008010000 */
[----:B------:R-:W-:Y:S01]  /*1ee0*/  HADD2.F32 R23, -RZ, R44.H0_H0 ;  /* 0x2000002cff177230 */ /* 0x000fe20000004100 */
        /* <DEDUP_REMOVED lines=23> */
.L_x_730:
[----:B------:R-:W-:-:S04]  /*2060*/  FMUL.FTZ R28, R23, R12 ;  /* 0x0000000c171c7220 */ /* 0x000fc80000410000 */
[----:B------:R-:W-:Y:S02]  /*2070*/  FADD.FTZ R30, R27, R28 ;  /* 0x0000001c1b1e7221 */ /* 0x000fe40000010000 */
[----:B------:R-:W-:Y:S02]  /*2080*/  FFMA.FTZ R29, R21, R28, R26 ;  /* 0x0000001c151d7223 */ /* 0x000fe4000001001a */
[----:B------:R-:W-:Y:S02]  /*2090*/  FMUL.FTZ R27, R20, R13 ;  /* 0x0000000d141b7220 */ /* 0x000fe40000410000 */
[----:B------:R-:W-:Y:S01]  /*20a0*/  FFMA.FTZ R26, R19, R17, R24 ;  /* 0x00000011131a7223 */ /* 0x000fe20000010018 */
[--C-:B------:R-:W-:Y:S01]  /*20b0*/  HADD2.F32 R24, -RZ, R46.reuse.H0_H0 ;  /* 0x2000002eff187230 */ /* 0x100fe20000004100 */
[----:B------:R-:W-:Y:S02]  /*20c0*/  FFMA.FTZ R28, R18, R27, R29 ;  /* 0x0000001b121c7223 */ /* 0x000fe4000001001d */
[----:B------:R-:W-:Y:S01]  /*20d0*/  FADD.FTZ R19, R27, R30 ;  /* 0x0000001e1b137221 */ /* 0x000fe20000010000 */
[----:B------:R-:W-:Y:S01]  /*20e0*/  HADD2.F32 R27, -RZ, R46.H1_H1 ;  /* 0x3000002eff1b7230 */ /* 0x000fe20000004100 */
[----:B------:R-:W-:-:S04]  /*20f0*/  FADD.FTZ R24, R24, -UR16 ;  /* 0x8000001018187e21 */ /* 0x000fc80008010000 */
[----:B------:R-:W-:Y:S02]  /*2100*/  FADD.FTZ R27, R27, -UR16 ;  /* 0x800000101b1b7e21 */ /* 0x000fe40008010000 */
[----:B------:R-:W-:Y:S01]  /*2110*/  FMUL.FTZ R29, R24, UR11 ;  /* 0x0000000b181d7c20 */ /* 0x000fe20008410000 */
[--C-:B------:R-:W-:Y:S01]  /*2120*/  HADD2.F32 R24, -RZ, R43.reuse.H1_H1 ;  /* 0x3000002bff187230 */ /* 0x100fe20000004100 */
[----:B------:R-:W-:Y:S01]  /*2130*/  FMUL.FTZ R30, R27, UR11 ;  /* 0x0000000b1b1e7c20 */ /* 0x000fe20008410000 */
[----:B------:R-:W-:Y:S01]  /*2140*/  HADD2.F32 R27, -RZ, R43.H0_H0 ;  /* 0x2000002bff1b7230 */ /* 0x000fe20000004100 */
        /* <DEDUP_REMOVED lines=19> */
.L_x_731:
        /* <DEDUP_REMOVED lines=10> */
[----:B------:R-:W0:Y:S01]  /*2320*/  SHFL.DOWN PT, R19, R32, 0x1, 0x1f ;  /* 0x08201f0020137f89 */ /* 0x000e2200000e0000 */
[----:B------:R-:W-:Y:S02]  /*2330*/  FFMA.FTZ R17, R18, R20, R22 ;  /* 0x0000001412117223 */ /* 0x000fe40000010016 */
[----:B------:R-:W-:Y:S01]  /*2340*/  FADD.FTZ R25, R25, R20 ;  /* 0x0000001419197221 */ /* 0x000fe20000010000 */
[----:B------:R-:W1:Y:S01]  /*2350*/  SHFL.DOWN PT, R28, R33, 0x1, 0x1f ;  /* 0x08201f00211c7f89 */ /* 0x000e6200000e0000 */
[----:B------:R-:W-:Y:S02]  /*2360*/  FFMA.FTZ R26, R21, R23, R26 ;  /* 0x00000017151a7223 */ /* 0x000fe4000001001a */
[----:B------:R-:W-:Y:S02]  /*2370*/  FADD.FTZ R18, R16, R23 ;  /* 0x0000001710127221 */ /* 0x000fe40000010000 */
[----:B------:R-:W-:-:S02]  /*2380*/  FFMA.FTZ R17, R30, R24, R17 ;  /* 0x000000181e117223 */ /* 0x000fc40000010011 */
[----:B------:R-:W-:Y:S02]  /*2390*/  FFMA.FTZ R16, R29, R27, R26 ;  /* 0x0000001b1d107223 */ /* 0x000fe4000001001a */
[----:B------:R-:W-:Y:S02]  /*23a0*/  FADD.FTZ R18, R18, R27 ;  /* 0x0000001b12127221 */ /* 0x000fe40000010000 */
        /* <DEDUP_REMOVED lines=21> */
[----:B------:R-:W-:Y:S02]  /*2500*/  FADD.FTZ R19, R25, R24 ;  /* 0x0000001819137221 */ /* 0x000fe40000010000 */
[----:B-1----:R-:W-:Y:S01]  /*2510*/  @!P0 FADD.FTZ R33, R33, R28 ;  /* 0x0000001c21218221 */ /* 0x002fe20000010000 */
[----:B------:R-:W-:Y:S02]  /*2520*/  ISETP.NE.AND P0, PT, R40, RZ, PT ;  /* 0x000000ff2800720c */ /* 0x000fe40003f05270 */
[----:B------:R-:W-:Y:S11]  /*2530*/  STS.128 [R62.X16+0x40], R16 ;  /* 0x000040103e007388 */ /* 0x000ff6000000cc00 */
        /* <DEDUP_REMOVED lines=170> */
.L_x_733:
[----:B------:R-:W-:Y:S05]  /*2fe0*/  BSYNC B0 ;  /* 0x0000000000007941 */ /* 0x000fea0003800000 */
.L_x_732:
        /* <DEDUP_REMOVED lines=20> */
.L_x_735:
[----:B------:R-:W-:Y:S05]  /*3130*/  BSYNC B0 ;  /* 0x0000000000007941 */ /* 0x000fea0003800000 */
.L_x_734:
        /* <DEDUP_REMOVED lines=30> */
.L_x_738:
[----:B------:R-:W2:Y:S01]  /*3320*/  LDG.E.STRONG.GPU R18, [R16.64] ;  /* 0x0000000e10127981 */ /* 0x000ea2000c1ef900 */
[----:B------:R-:W-:Y:S01]  /*3330*/  YIELD ;  /* 0x0000000000007946 */ /* 0x000fe20003800000 */
[----:B--2---:R-:W-:Y:S01]  /*3340*/  ISETP.NE.AND P6, PT, R18, R23, PT ;  /* 0x000000171200720c */ /* 0x004fe20003fc5270 */
[----:B------:R-:W-:-:S12]  /*3350*/  CCTL.IVALL ;  /* 0x00000000ff00798f */ /* 0x000fd80002000000 */
[----:B------:R-:W-:Y:S05]  /*3360*/  @P6 BRA `(.L_x_738) ;  /* 0xffffffb000006947 */ /* 0x000fea000383ffff */
.L_x_737:
        /* <DEDUP_REMOVED lines=22> */
.L_x_742:
        /* <DEDUP_REMOVED lines=116> */
.L_x_741:
        /* <DEDUP_REMOVED lines=63> */
.L_x_743:
[----:B------:R-:W-:-:S04]  /*4000*/  ISETP.NE.AND P6, PT, R19, RZ, PT ;  /* 0x000000ff1300720c */ /* 0x000fc80003fc5270 */
[----:B------:R-:W-:-:S13]  /*4010*/  ISETP.NE.OR P6, PT, RZ, UR4, P6 ;  /* 0x00000004ff007c0c */ /* 0x000fda000b7c5670 */
[----:B------:R-:W-:Y:S05]  /*4020*/  @!P6 BRA `(.L_x_739) ;  /* 0x000002000000e947 */ /* 0x000fea0003800000 */
.L_x_740:
        /* <DEDUP_REMOVED lines=32> */
.L_x_739:
        /* <DEDUP_REMOVED lines=10> */
.L_x_745:
[----:B------:R-:W-:Y:S05]  /*42d0*/  BSYNC B0 ;  /* 0x0000000000007941 */ /* 0x000fea0003800000 */
.L_x_744:
        /* <DEDUP_REMOVED lines=19> */
.L_x_736:
[----:B------:R-:W-:Y:S04]  /*4410*/  @!P0 STS.64 [0x30], R32 ;  /* 0x00003020ff008388 */ /* 0x000fe80000000a00 */
[----:B------:R-:W-:Y:S01]  /*4420*/  BAR.SYNC.DEFER_BLOCKING 0x0 ;  /* 0x0000000000007b1d */ /* 0x000fe20000010000 */
[----:B------:R-:W-:Y:S01]  /*4430*/  ISETP.NE.AND P6, PT, RZ, UR13, PT ;  /* 0x0000000dff007c0c */ /* 0x000fe2000bfc5270 */
[----:B0-----:R-:W-:-:S02]  /*4440*/  HADD2.F32 R18, -RZ, R57.H0_H0 ;  /* 0x20000039ff127230 */ /* 0x001fc40000004100 */
[----:B------:R-:W-:Y:S02]  /*4450*/  HADD2.F32 R57, -RZ, R57.H1_H1 ;  /* 0x30000039ff397230 */ /* 0x000fe40000004100 */
[----:B------:R-:W-:Y:S01]  /*4460*/  HADD2.F32 R23, -RZ, R56.H0_H0 ;  /* 0x20000038ff177230 */ /* 0x000fe20000004100 */
[----:B------:R-:W-:Y:S01]  /*4470*/  FADD.FTZ R18, R18, -UR16 ;  /* 0x8000001012127e21 */ /* 0x000fe20008010000 */
[----:B------:R-:W-:Y:S01]  /*4480*/  HADD2.F32 R22, -RZ, R58.H0_H0 ;  /* 0x2000003aff167230 */ /* 0x000fe20000004100 */
[----:B------:R-:W-:Y:S01]  /*4490*/  FADD.FTZ R24, R57, -UR16 ;  /* 0x8000001039187e21 */ /* 0x000fe20008010000 */
[----:B------:R-:W-:Y:S01]  /*44a0*/  HADD2.F32 R56, -RZ, R56.H1_H1 ;  /* 0x30000038ff387230 */ /* 0x000fe20000004100 */
[----:B------:R-:W-:Y:S01]  /*44b0*/  FMUL.FTZ R25, R18, UR11 ;  /* 0x0000000b12197c20 */ /* 0x000fe20008410000 */
[----:B------:R-:W-:Y:S01]  /*44c0*/  HADD2.F32 R58, -RZ, R58.H1_H1 ;  /* 0x3000003aff3a7230 */ /* 0x000fe20000004100 */
        /* <DEDUP_REMOVED lines=23> */
.L_x_746:
        /* <DEDUP_REMOVED lines=16> */
[----:B------:R-:W-:-:S05]  /*4740*/  F2FP.PACK_AB R17, R16, R17 ;  /* 0x000000111011723e */ /* 0x000fca00000000ff */
[----:B------:R0:W-:Y:S02]  /*4750*/  STG.E [R18.64], R17 ;  /* 0x0000001112007986 */ /* 0x0001e4000c10190e */
.L_x_748:
[----:B------:R-:W-:Y:S05]  /*4760*/  BSYNC B0 ;  /* 0x0000000000007941 */ /* 0x000fea0003800000 */
.L_x_747:
[----:B------:R-:W-:Y:S01]  /*4770*/  FADD.FTZ R25, R22, -UR16 ;  /* 0x8000001016197e21 */ /* 0x000fe20008010000 */
[----:B------:R-:W-:Y:S01]  /*4780*/  HADD2.F32 R22, -RZ, R53.H0_H0 ;  /* 0x20000035ff167230 */ /* 0x000fe20000004100 */
[----:B------:R-:W-:Y:S01]  /*4790*/  FADD.FTZ R26, R58, -UR16 ;  /* 0x800000103a1a7e21 */ /* 0x000fe20008010000 */
[--C-:B------:R-:W-:Y:S01]  /*47a0*/  HADD2.F32 R23, -RZ, R55.reuse.H0_H0 ;  /* 0x20000037ff177230 */ /* 0x100fe20000004100 */
[----:B------:R-:W-:Y:S01]  /*47b0*/  FMUL.FTZ R25, R25, UR11 ;  /* 0x0000000b19197c20 */ /* 0x000fe20008410000 */
[----:B------:R-:W-:Y:S01]  /*47c0*/  HADD2.F32 R24, -RZ, R55.H1_H1 ;  /* 0x30000037ff187230 */ /* 0x000fe20000004100 */
[----:B------:R-:W-:Y:S01]  /*47d0*/  FMUL.FTZ R26, R26, UR11 ;  /* 0x0000000b1a1a7c20 */ /* 0x000fe20008410000 */
[----:B------:R-:W-:Y:S01]  /*47e0*/  HADD2.F32 R53, -RZ, R53.H1_H1 ;  /* 0x30000035ff357230 */ /* 0x000fe20000004100 */
        /* <DEDUP_REMOVED lines=19> */
.L_x_749:
        /* <DEDUP_REMOVED lines=19> */
.L_x_751:
[----:B------:R-:W-:Y:S05]  /*4a50*/  BSYNC B0 ;  /* 0x0000000000007941 */ /* 0x000fea0003800000 */
.L_x_750:
[----:B------:R-:W-:Y:S01]  /*4a60*/  ISETP.NE.AND P6, PT, RZ, UR13, PT ;  /* 0x0000000dff007c0c */ /* 0x000fe2000bfc5270 */
[----:B------:R-:W-:Y:S01]  /*4a70*/  FADD.FTZ R25, R22, -UR16 ;  /* 0x8000001016197e21 */ /* 0x000fe20008010000 */
[----:B------:R-:W-:Y:S01]  /*4a80*/  HADD2.F32 R23, -RZ, R52.H0_H0 ;  /* 0x20000034ff177230 */ /* 0x000fe20000004100 */
[----:B------:R-:W-:Y:S01]  /*4a90*/  FADD.FTZ R24, R53, -UR16 ;  /* 0x8000001035187e21 */ /* 0x000fe20008010000 */
[----:B------:R-:W-:Y:S01]  /*4aa0*/  HADD2.F32 R22, -RZ, R54.H0_H0 ;  /* 0x20000036ff167230 */ /* 0x000fe20000004100 */
[----:B------:R-:W-:Y:S01]  /*4ab0*/  FMUL.FTZ R25, R25, UR11 ;  /* 0x0000000b19197c20 */ /* 0x000fe20008410000 */
[----:B------:R-:W-:Y:S01]  /*4ac0*/  HADD2.F32 R52, -RZ, R52.H1_H1 ;  /* 0x30000034ff347230 */ /* 0x000fe20000004100 */
[----:B------:R-:W-:Y:S01]  /*4ad0*/  FMUL.FTZ R24, R24, UR11 ;  /* 0x0000000b18187c20 */ /* 0x000fe20008410000 */
[----:B------:R-:W-:-:S05]  /*4ae0*/  HADD2.F32 R54, -RZ, R54.H1_H1 ;  /* 0x30000036ff367230 */ /* 0x000fca0000004100 */
        /* <DEDUP_REMOVED lines=19> */
.L_x_752:
        /* <DEDUP_REMOVED lines=18> */
.L_x_754:
[----:B------:R-:W-:Y:S05]  /*4d40*/  BSYNC B0 ;  /* 0x0000000000007941 */ /* 0x000fea0003800000 */
.L_x_753:
        /* <DEDUP_REMOVED lines=27> */
.L_x_755:
        /* <DEDUP_REMOVED lines=18> */
.L_x_757:
[----:B------:R-:W-:Y:S05]  /*5020*/  BSYNC B0 ;  /* 0x0000000000007941 */ /* 0x000fea0003800000 */
.L_x_756:
[----:B------:R-:W-:Y:S01]  /*5030*/  FADD.FTZ R25, R22, -UR16 ;  /* 0x8000001016197e21 */ /* 0x000fe20008010000 */
[----:B------:R-:W-:Y:S01]  /*5040*/  HADD2.F32 R23, -RZ, R48.H0_H0 ;  /* 0x20000030ff177230 */ /* 0x000fe20000004100 */
[----:B------:R-:W-:Y:S01]  /*5050*/  FADD.FTZ R24, R49, -UR16 ;  /* 0x8000001031187e21 */ /* 0x000fe20008010000 */
[----:B------:R-:W-:Y:S01]  /*5060*/  HADD2.F32 R22, -RZ, R50.H0_H0 ;  /* 0x20000032ff167230 */ /* 0x000fe20000004100 */
[----:B------:R-:W-:Y:S01]  /*5070*/  FMUL.FTZ R25, R25, UR11 ;  /* 0x0000000b19197c20 */ /* 0x000fe20008410000 */
[----:B------:R-:W-:Y:S01]  /*5080*/  HADD2.F32 R48, -RZ, R48.H1_H1 ;  /* 0x30000030ff307230 */ /* 0x000fe20000004100 */
[----:B------:R-:W-:Y:S01]  /*5090*/  FMUL.FTZ R24, R24, UR11 ;  /* 0x0000000b18187c20 */ /* 0x000fe20008410000 */
[----:B------:R-:W-:Y:S01]  /*50a0*/  HADD2.F32 R50, -RZ, R50.H1_H1 ;  /* 0x30000032ff327230 */ /* 0x000fe20000004100 */
        /* <DEDUP_REMOVED lines=19> */
.L_x_758:
        /* <DEDUP_REMOVED lines=18> */
.L_x_760:
[----:B------:R-:W-:Y:S05]  /*5300*/  BSYNC B0 ;  /* 0x0000000000007941 */ /* 0x000fea0003800000 */
.L_x_759:
[----:B0-----:R-:W-:Y:S01]  /*5310*/  SHF.R.U32.HI R17, RZ, 0x2, R62 ;  /* 0x00000002ff117819 */ /* 0x001fe2000001163e */
[----:B------:R-:W-:Y:S01]  /*5320*/  FADD.FTZ R27, R22, -UR16 ;  /* 0x80000010161b7e21 */ /* 0x000fe20008010000 */
[----:B------:R-:W-:Y:S01]  /*5330*/  HADD2.F32 R23, -RZ, R45.H0_H0 ;  /* 0x2000002dff177230 */ /* 0x000fe20000004100 */
[----:B------:R-:W-:Y:S01]  /*5340*/  FADD.FTZ R26, R50, -UR16 ;  /* 0x80000010321a7e21 */ /* 0x000fe20008010000 */
[--C-:B------:R-:W-:Y:S01]  /*5350*/  HADD2.F32 R25, -RZ, R47.reuse.H0_H0 ;  /* 0x2000002fff197230 */ /* 0x100fe20000004100 */
[----:B------:R-:W-:Y:S01]  /*5360*/  IMAD R22, R42, c[0x0][0x1fc], R17 ;  /* 0x00007f002a167a24 */ /* 0x000fe200078e0211 */
        /* <DEDUP_REMOVED lines=23> */
.L_x_761:
        /* <DEDUP_REMOVED lines=18> */
.L_x_763:
[----:B------:R-:W-:Y:S05]  /*5600*/  BSYNC B0 ;  /* 0x0000000000007941 */ /* 0x000fea0003800000 */
.L_x_762:
[----:B------:R-:W-:Y:S01]  /*5610*/  FADD.FTZ R23, R23, -UR16 ;  /* 0x8000001017177e21 */ /* 0x000fe20008010000 */
[----:B------:R-:W-:Y:S01]  /*5620*/  IADD3 R32, R22, 0xc0, RZ ;  /* 0x000000c016207810 */ /* 0x000fe20007ffe0ff */
[----:B------:R-:W-:Y:S01]  /*5630*/  FADD.FTZ R24, R45, -UR16 ;  /* 0x800000102d187e21 */ /* 0x000fe20008010000 */
[--C-:B------:R-:W-:Y:S01]  /*5640*/  HADD2.F32 R25, -RZ, R44.reuse.H0_H0 ;  /* 0x2000002cff197230 */ /* 0x100fe20000004100 */
[----:B------:R-:W-:Y:S01]  /*5650*/  FMUL.FTZ R23, R23, UR11 ;  /* 0x0000000b17177c20 */ /* 0x000fe20008410000 */
[----:B------:R-:W-:Y:S01]  /*5660*/  HADD2.F32 R44, -RZ, R44.H1_H1 ;  /* 0x3000002cff2c7230 */ /* 0x000fe20000004100 */
        /* <DEDUP_REMOVED lines=21> */
.L_x_764:
        /* <DEDUP_REMOVED lines=23> */
.L_x_766:
[----:B------:R-:W-:Y:S05]  /*5930*/  BSYNC B0 ;  /* 0x0000000000007941 */ /* 0x000fea0003800000 */
.L_x_765:
[--C-:B------:R-:W-:Y:S01]  /*5940*/  HADD2.F32 R16, -RZ, R46.reuse.H0_H0 ;  /* 0x2000002eff107230 */ /* 0x100fe20000004100 */
[----:B------:R-:W-:Y:S01]  /*5950*/  ISETP.GE.U32.AND P0, PT, R22, c[0x0][0x1e0], PT ;  /* 0x0000780016007a0c */ /* 0x000fe20003f06070 */
[----:B------:R-:W-:Y:S02]  /*5960*/  HADD2.F32 R46, -RZ, R46.H1_H1 ;  /* 0x3000002eff2e7230 */ /* 0x000fe40000004100 */
[--C-:B0-----:R-:W-:Y:S01]  /*5970*/  HADD2.F32 R17, -RZ, R43.reuse.H0_H0 ;  /* 0x2000002bff117230 */ /* 0x101fe20000004100 */
[----:B------:R-:W-:Y:S01]  /*5980*/  ISETP.GE.AND.EX P0, PT, R26, c[0x0][0x1e4], PT, P0 ;  /* 0x000079001a007a0c */ /* 0x000fe20003f06300 */
[----:B------:R-:W-:Y:S01]  /*5990*/  FADD.FTZ R18, R16, -UR16 ;  /* 0x8000001010127e21 */ /* 0x000fe20008010000 */
[----:B------:R-:W-:Y:S01]  /*59a0*/  HADD2.F32 R16, -RZ, R43.H1_H1 ;  /* 0x3000002bff107230 */ /* 0x000fe20000004100 */
[----:B------:R-:W-:Y:S01]  /*59b0*/  FADD.FTZ R46, R46, -UR16 ;  /* 0x800000102e2e7e21 */ /* 0x000fe20008010000 */
[----:B------:R-:W-:Y:S01]  /*59c0*/  ISETP.LT.U32.AND P0, PT, R62, 0x80, !P0 ;  /* 0x000000803e00780c */ /* 0x000fe20004701070 */
[----:B------:R-:W-:-:S02]  /*59d0*/  FMUL.FTZ R29, R18, UR11 ;  /* 0x0000000b121d7c20 */ /* 0x000fc40008410000 */
[----:B------:R-:W-:Y:S01]  /*59e0*/  FMUL.FTZ R46, R46, UR11 ;  /* 0x0000000b2e2e7c20 */ /* 0x000fe20008410000 */
[----:B------:R-:W-:Y:S08]  /*59f0*/  @!P6 BRA `(.L_x_767) ;  /* 0x000001200000e947 */ /* 0x000ff00003800000 */
        /* <DEDUP_REMOVED lines=18> */
.L_x_767:
        /* <DEDUP_REMOVED lines=17> */
.L_x_769:
[----:B------:R-:W-:Y:S05]  /*5c30*/  BSYNC B0 ;  /* 0x0000000000007941 */ /* 0x000fea0003800000 */
.L_x_768:
[----:B------:R-:W-:Y:S02]  /*5c40*/  IADD3 R59, R59, c[0x0][0x10], RZ ;  /* 0x000004003b3b7a10 */ /* 0x000fe40007ffe0ff */
[----:B------:R-:W-:Y:S02]  /*5c50*/  IADD3 R60, R60, 0x1, RZ ;  /* 0x000000013c3c7810 */ /* 0x000fe40007ffe0ff */
[----:B------:R-:W-:-:S13]  /*5c60*/  ISETP.GE.AND P0, PT, R59, UR6, PT ;  /* 0x000000063b007c0c */ /* 0x000fda000bf06270 */
[----:B------:R-:W-:Y:S01]  /*5c70*/  @P0 CALL.REL.NOINC `(.L_x_721) ;  /* 0x0000001000000944 */ /* 0x000fe20003c00000 */
[----:B------:R-:W-:Y:S05]  /*5c80*/  BRA `(.L_x_770) ;  /* 0xffffa79000007947 */ /* 0x000fea000383ffff */
.L_x_721:
        /* <DEDUP_REMOVED lines=22> */
.L_x_772:
[----:B------:R-:W-:Y:S05]  /*5df0*/  BSYNC B0 ;  /* 0x0000000000007941 */ /* 0x000fea0003800000 */
.L_x_771:
[----:B------:R-:W-:Y:S05]  /*5e00*/  @P0 EXIT ;  /* 0x000000000000094d */ /* 0x000fea0003800000 */
[----:B------:R-:W-:Y:S05]  /*5e10*/  @P2 BRA `(.L_x_773) ;  /* 0x0000008000002947 */ /* 0x000fea0003800000 */
[----:B------:R-:W-:-:S05]  /*5e20*/  IMAD R0, R4, c[0x0][0x10], RZ ;  /* 0x0000040004007a24 */ /* 0x000fca00078e02ff */
[----:B------:R-:W-:-:S13]  /*5e30*/  ISETP.NE.AND P0, PT, R0, -0x1, PT ;  /* 0xffffffff0000780c */ /* 0x000fda0003f05270 */
[----:B------:R-:W-:Y:S05]  /*5e40*/  @!P0 BRA `(.L_x_773) ;  /* 0x0000005000008947 */ /* 0x000fea0003800000 */
.L_x_774:
[----:B-1----:R-:W2:Y:S01]  /*5e50*/  LDG.E.STRONG.GPU R5, [R2.64] ;  /* 0x0000000e02057981 */ /* 0x002ea2000c1ef900 */
[----:B------:R-:W-:Y:S01]  /*5e60*/  YIELD ;  /* 0x0000000000007946 */ /* 0x000fe20003800000 */
[----:B--2---:R-:W-:Y:S01]  /*5e70*/  ISETP.NE.AND P0, PT, R5, R0, PT ;  /* 0x000000000500720c */ /* 0x004fe20003f05270 */
[----:B------:R-:W-:-:S12]  /*5e80*/  CCTL.IVALL ;  /* 0x00000000ff00798f */ /* 0x000fd80002000000 */
[----:B------:R-:W-:Y:S05]  /*5e90*/  @P0 BRA `(.L_x_774) ;  /* 0xffffffb000000947 */ /* 0x000fea000383ffff */
.L_x_773:
        /* <DEDUP_REMOVED lines=25> */
.L_x_775:
        /* <DEDUP_REMOVED lines=23> */
.L_x_776:
        /* <DEDUP_REMOVED lines=14> */
.L_x_3238:


//--------------------- .text._Z35group_norm_nhwc_bwd_one_pass_kernelI11Fp16IOFp32WLi512ELi8ELi128EEv26Group_norm_nhwc_bwd_params --------------------------
	.section	.text._Z35group_norm_nhwc_bwd_one_pass_kernelI11Fp16IOFp32WLi512ELi8ELi128EEv26Group_norm_nhwc_bwd_params,"ax",@progbits
	.sectioninfo	@"SHI_REGISTERS=128"
	.align	128
        .global         _Z35group_norm_nhwc_bwd_one_pass_kernelI11Fp16IOFp32WLi512ELi8ELi128EEv26Group_norm_nhwc_bwd_params
        .type           _Z35group_norm_nhwc_bwd_one_pass_kernelI11Fp16IOFp32WLi512ELi8ELi128EEv26Group_norm_nhwc_bwd_params,@function
        .size           _Z35group_norm_nhwc_bwd_one_pass_kernelI11Fp16IOFp32WLi512ELi8ELi128EEv26Group_norm_nhwc_bwd_params,(.L_x_3239 - _Z35group_norm_nhwc_bwd_one_pass_kernelI11Fp16IOFp32WLi512ELi8ELi128EEv26Group_norm_nhwc_bwd_params)
        .other          _Z35group_norm_nhwc_bwd_one_pass_kernelI11Fp16IOFp32WLi512ELi8ELi128EEv26Group_norm_nhwc_bwd_params,@"STO_CUDA_ENTRY STV_DEFAULT"
_Z35group_norm_nhwc_bwd_one_pass_kernelI11Fp16IOFp32WLi512ELi8ELi128EEv26Group_norm_nhwc_bwd_params:
.text._Z35group_norm_nhwc_bwd_one_pass_kernelI11Fp16IOFp32WLi512ELi8ELi128EEv26Group_norm_nhwc_bwd_params:
        /* <DEDUP_REMOVED lines=104> */
.L_x_858:
        /* <DEDUP_REMOVED lines=362> */
.L_x_779:
[----:B--2-4-:R-:W-:Y:S05]  /*1d20*/  BSYNC B0 ;  /* 0x0000000000007941 */ /* 0x014fea0003800000 */
.L_x_778:
[----:B------:R-:W-:Y:S01]  /*1d30*/  ISETP.NE.AND P0, PT, RZ, UR13, PT ;  /* 0x0000000dff007c0c */ /* 0x000fe2000bf05270 */
[--C-:B-----5:R-:W-:Y:S02]  /*1d40*/  HADD2.F32 R32, -RZ, R19.reuse.H0_H0 ;  /* 0x20000013ff207230 */ /* 0x120fe40000004100 */
[----:B------:R-:W-:Y:S02]  /*1d50*/  HADD2.F32 R33, -RZ, R19.H1_H1 ;  /* 0x30000013ff217230 */ /* 0x000fe40000004100 */
[--C-:B------:R-:W-:Y:S01]  /*1d60*/  HADD2.F32 R34, -RZ, R62.reuse.H0_H0 ;  /* 0x2000003eff227230 */ /* 0x100fe20000004100 */
[----:B------:R-:W-:Y:S01]  /*1d70*/  FADD.FTZ R32, R32, -UR16 ;  /* 0x8000001020207e21 */ /* 0x000fe20008010000 */
[----:B------:R-:W-:Y:S01]  /*1d80*/  HADD2.F32 R35, -RZ, R62.H1_H1 ;  /* 0x3000003eff237230 */ /* 0x000fe20000004100 */
[----:B------:R-:W-:Y:S01]  /*1d90*/  FADD.FTZ R33, R33, -UR16 ;  /* 0x8000001021217e21 */ /* 0x000fe20008010000 */
[--C-:B------:R-:W-:Y:S01]  /*1da0*/  HADD2.F32 R31, -RZ, R78.reuse.H0_H0 ;  /* 0x2000004eff1f7230 */ /* 0x100fe20000004100 */
[----:B------:R-:W-:Y:S01]  /*1db0*/  FMUL.FTZ R44, R32, UR11 ;  /* 0x0000000b202c7c20 */ /* 0x000fe20008410000 */
[----:B------:R-:W-:Y:S01]  /*1dc0*/  HADD2.F32 R30, -RZ, R78.H1_H1 ;  /* 0x3000004eff1e7230 */ /* 0x000fe20000004100 */
[----:B------:R-:W-:Y:S01]  /*1dd0*/  FADD.FTZ R42, R34, -UR16 ;  /* 0x80000010222a7e21 */ /* 0x000fe20008010000 */
[--C-:B0-----:R-:W-:Y:S01]  /*1de0*/  HADD2.F32 R29, -RZ, R77.reuse.H0_H0 ;  /* 0x2000004dff1d7230 */ /* 0x101fe20000004100 */
        /* <DEDUP_REMOVED lines=22> */
.L_x_780:
[----:B------:R-:W-:Y:S02]  /*1f50*/  FMUL.FTZ R33, R31, R24 ;  /* 0x000000181f217220 */ /* 0x000fe40000410000 */
[----:B------:R-:W-:Y:S02]  /*1f60*/  FMUL.FTZ R47, R42, UR11 ;  /* 0x0000000b2a2f7c20 */ /* 0x000fe40008410000 */
[C---:B------:R-:W-:Y:S02]  /*1f70*/  FFMA.FTZ R35, R44.reuse, R33, RZ ;  /* 0x000000212c237223 */ /* 0x040fe400000100ff */
        /* <DEDUP_REMOVED lines=23> */
.L_x_781:
[----:B------:R-:W-:Y:S02]  /*20f0*/  FFMA.FTZ R40, R32, R34, R35 ;  /* 0x0000002220287223 */ /* 0x000fe40000010023 */
[----:B------:R-:W-:Y:S02]  /*2100*/  FMUL.FTZ R35, R29, R24 ;  /* 0x000000181d237220 */ /* 0x000fe40000410000 */
[----:B------:R-:W-:Y:S02]  /*2110*/  FADD.FTZ R36, RZ, R31 ;  /* 0x0000001fff247221 */ /* 0x000fe40000010000 */
[----:B------:R-:W-:Y:S02]  /*2120*/  FADD.FTZ R34, R34, R33 ;  /* 0x0000002122227221 */ /* 0x000fe40000010000 */
[----:B------:R-:W-:-:S02]  /*2130*/  FFMA.FTZ R31, R47, R29, R46 ;  /* 0x0000001d2f1f7223 */ /* 0x000fc4000001002e */
[----:B------:R-:W-:Y:S02]  /*2140*/  FFMA.FTZ R37, R47, R35, R40 ;  /* 0x000000232f257223 */ /* 0x000fe40000010028 */
[----:B------:R-:W-:Y:S02]  /*2150*/  FFMA.FTZ R33, R32, R30, RZ ;  /* 0x0000001e20217223 */ /* 0x000fe400000100ff */
[----:B------:R-:W-:Y:S01]  /*2160*/  FADD.FTZ R29, R36, R29 ;  /* 0x0000001d241d7221 */ /* 0x000fe20000010000 */
[--C-:B------:R-:W-:Y:S01]  /*2170*/  HADD2.F32 R36, -RZ, R9.reuse.H1_H1 ;  /* 0x30000009ff247230 */ /* 0x100fe20000004100 */
[----:B------:R-:W-:Y:S01]  /*2180*/  FADD.FTZ R35, R34, R35 ;  /* 0x0000002322237221 */ /* 0x000fe20000010000 */
[----:B------:R-:W-:Y:S01]  /*2190*/  HADD2.F32 R34, -RZ, R9.H0_H0 ;  /* 0x20000009ff227230 */ /* 0x000fe20000004100 */
[----:B------:R-:W-:Y:S02]  /*21a0*/  FMUL.FTZ R32, R28, R25 ;  /* 0x000000191c207220 */ /* 0x000fe40000410000 */
[----:B------:R-:W-:-:S02]  /*21b0*/  FFMA.FTZ R33, R38, R28, R33 ;  /* 0x0000001c26217223 */ /* 0x000fc40000010021 */
[----:B------:R-:W-:Y:S02]  /*21c0*/  FFMA.FTZ R38, R38, R32, R37 ;  /* 0x0000002026267223 */ /* 0x000fe40000010025 */
[----:B------:R-:W-:Y:S01]  /*21d0*/  FADD.FTZ R37, R32, R35 ;  /* 0x0000002320257221 */ /* 0x000fe20000010000 */
[--C-:B------:R-:W-:Y:S01]  /*21e0*/  HADD2.F32 R32, -RZ, R76.reuse.H0_H0 ;  /* 0x2000004cff207230 */ /* 0x100fe20000004100 */
[----:B------:R-:W-:Y:S01]  /*21f0*/  FADD.FTZ R35, R34, -UR16 ;  /* 0x8000001022237e21 */ /* 0x000fe20008010000 */
[----:B------:R-:W-:Y:S01]  /*2200*/  HADD2.F32 R34, -RZ, R76.H1_H1 ;  /* 0x3000004cff227230 */ /* 0x000fe20000004100 */
[----:B------:R-:W-:Y:S02]  /*2210*/  FADD.FTZ R36, R36, -UR16 ;  /* 0x8000001024247e21 */ /* 0x000fe40008010000 */
[----:B------:R-:W-:Y:S02]  /*2220*/  FMUL.FTZ R35, R35, UR11 ;  /* 0x0000000b23237c20 */ /* 0x000fe40008410000 */
[----:B------:R-:W-:-:S02]  /*2230*/  FADD.FTZ R39, RZ, R30 ;  /* 0x0000001eff277221 */ /* 0x000fc40000010000 */
        /* <DEDUP_REMOVED lines=20> */
.L_x_782:
[----:B------:R-:W-:Y:S01]  /*2380*/  FADD.FTZ R39, R39, R28 ;  /* 0x0000001c27277221 */ /* 0x000fe20000010000 */
[--C-:B------:R-:W-:Y:S01]  /*2390*/  HADD2.F32 R40, -RZ, R10.reuse.H0_H0 ;  /* 0x2000000aff287230 */ /* 0x100fe20000004100 */
[----:B------:R-:W-:Y:S01]  /*23a0*/  FMUL.FTZ R30, R32, R24 ;  /* 0x00000018201e7220 */ /* 0x000fe20000410000 */
[----:B------:R-:W-:Y:S02]  /*23b0*/  HADD2.F32 R28, -RZ, R10.H1_H1 ;  /* 0x3000000aff1c7230 */ /* 0x000fe40000004100 */
[----:B------:R-:W-:Y:S01]  /*23c0*/  HADD2.F32 R41, -RZ, R75.H0_H0 ;  /* 0x2000004bff297230 */ /* 0x000fe20000004100 */
[----:B------:R-:W-:Y:S02]  /*23d0*/  FFMA.FTZ R45, R35, R30, R38 ;  /* 0x0000001e232d7223 */ /* 0x000fe40000010026 */
[----:B------:R-:W-:-:S02]  /*23e0*/  FADD.FTZ R40, R40, -UR16 ;  /* 0x8000001028287e21 */ /* 0x000fc40008010000 */
[----:B------:R-:W-:Y:S02]  /*23f0*/  FADD.FTZ R38, R28, -UR16 ;  /* 0x800000101c267e21 */ /* 0x000fe40008010000 */
[----:B------:R-:W-:Y:S01]  /*2400*/  FADD.FTZ R37, R37, R30 ;  /* 0x0000001e25257221 */ /* 0x000fe20000010000 */
[----:B------:R-:W-:Y:S01]  /*2410*/  HADD2.F32 R30, -RZ, R75.H1_H1 ;  /* 0x3000004bff1e7230 */ /* 0x000fe20000004100 */
        /* <DEDUP_REMOVED lines=22> */
.L_x_783:
[----:B------:R-:W-:Y:S02]  /*2580*/  FFMA.FTZ R45, R36, R28, R45 ;  /* 0x0000001c242d7223 */ /* 0x000fe4000001002d */
[----:B------:R-:W-:Y:S01]  /*2590*/  FADD.FTZ R37, R28, R37 ;  /* 0x000000251c257221 */ /* 0x000fe20000010000 */
[--C-:B------:R-:W-:Y:S01]  /*25a0*/  HADD2.F32 R28, -RZ, R11.reuse.H0_H0 ;  /* 0x2000000bff1c7230 */ /* 0x100fe20000004100 */
[----:B------:R-:W-:Y:S02]  /*25b0*/  FMUL.FTZ R40, R41, R24 ;  /* 0x0000001829287220 */ /* 0x000fe40000410000 */
[----:B------:R-:W-:Y:S01]  /*25c0*/  FFMA.FTZ R42, R35, R32, R31 ;  /* 0x00000020232a7223 */ /* 0x000fe2000001001f */
[----:B------:R-:W-:Y:S01]  /*25d0*/  HADD2.F32 R31, -RZ, R11.H1_H1 ;  /* 0x3000000bff1f7230 */ /* 0x000fe20000004100 */
[----:B------:R-:W-:Y:S01]  /*25e0*/  FADD.FTZ R44, R29, R32 ;  /* 0x000000201d2c7221 */ /* 0x000fe20000010000 */
[----:B------:R-:W-:Y:S01]  /*25f0*/  HADD2.F32 R32, -RZ, R74.H1_H1 ;  /* 0x3000004aff207230 */ /* 0x000fe20000004100 */
[----:B------:R-:W-:-:S02]  /*2600*/  FFMA.FTZ R29, R43, R40, R45 ;  /* 0x000000282b1d7223 */ /* 0x000fc4000001002d */
[----:B------:R-:W-:Y:S02]  /*2610*/  FADD.FTZ R40, R37, R40 ;  /* 0x0000002825287221 */ /* 0x000fe40000010000 */
[----:B------:R-:W-:Y:S02]  /*2620*/  FMUL.FTZ R35, R30, R25 ;  /* 0x000000191e237220 */ /* 0x000fe40000410000 */
[----:B------:R-:W-:Y:S02]  /*2630*/  FADD.FTZ R28, R28, -UR16 ;  /* 0x800000101c1c7e21 */ /* 0x000fe40008010000 */
[----:B------:R-:W-:Y:S02]  /*2640*/  FADD.FTZ R37, R31, -UR16 ;  /* 0x800000101f257e21 */ /* 0x000fe40008010000 */
[----:B------:R-:W-:Y:S02]  /*2650*/  FFMA.FTZ R33, R36, R34, R33 ;  /* 0x0000002224217223 */ /* 0x000fe40000010021 */
[----:B------:R-:W-:Y:S01]  /*2660*/  FFMA.FTZ R36, R38, R35, R29 ;  /* 0x0000002326247223 */ /* 0x000fe2000001001d */
[----:B------:R-:W-:Y:S01]  /*2670*/  HADD2.F32 R29, -RZ, R74.H0_H0 ;  /* 0x2000004aff1d7230 */ /* 0x000fe20000004100 */
        /* <DEDUP_REMOVED lines=22> */
.L_x_784:
[----:B------:R-:W-:Y:S01]  /*27e0*/  FADD.FTZ R49, R39, R34 ;  /* 0x0000002227317221 */ /* 0x000fe20000010000 */
[--C-:B------:R-:W-:Y:S01]  /*27f0*/  HADD2.F32 R37, -RZ, R12.reuse.H0_H0 ;  /* 0x2000000cff257230 */ /* 0x100fe20000004100 */
[----:B------:R-:W-:Y:S01]  /*2800*/  FMUL.FTZ R40, R29, R24 ;  /* 0x000000181d287220 */ /* 0x000fe20000410000 */
[----:B------:R-:W-:-:S03]  /*2810*/  HADD2.F32 R34, -RZ, R12.H1_H1 ;  /* 0x3000000cff227230 */ /* 0x000fc60000004100 */
[----:B------:R-:W-:Y:S02]  /*2820*/  FFMA.FTZ R45, R31, R40, R36 ;  /* 0x000000281f2d7223 */ /* 0x000fe40000010024 */
[----:B------:R-:W-:Y:S01]  /*2830*/  FADD.FTZ R39, R37, -UR16 ;  /* 0x8000001025277e21 */ /* 0x000fe20008010000 */
[--C-:B------:R-:W-:Y:S01]  /*2840*/  HADD2.F32 R37, -RZ, R73.reuse.H0_H0 ;  /* 0x20000049ff257230 */ /* 0x100fe20000004100 */
[----:B------:R-:W-:Y:S02]  /*2850*/  FADD.FTZ R36, R34, -UR16 ;  /* 0x8000001022247e21 */ /* 0x000fe40008010000 */
[----:B------:R-:W-:Y:S01]  /*2860*/  FADD.FTZ R35, R35, R40 ;  /* 0x0000002823237221 */ /* 0x000fe20000010000 */
[----:B------:R-:W-:Y:S01]  /*2870*/  HADD2.F32 R40, -RZ, R73.H1_H1 ;  /* 0x30000049ff287230 */ /* 0x000fe20000004100 */
        /* <DEDUP_REMOVED lines=22> */
.L_x_785:
[----:B------:R-:W-:Y:S01]  /*29e0*/  FFMA.FTZ R42, R43, R41, R42 ;  /* 0x000000292b2a7223 */ /* 0x000fe2000001002a */
[--C-:B------:R-:W-:Y:S01]  /*29f0*/  HADD2.F32 R43, -RZ, R13.reuse.H0_H0 ;  /* 0x2000000dff2b7230 */ /* 0x100fe20000004100 */
[----:B------:R-:W-:Y:S01]  /*2a00*/  FADD.FTZ R46, R44, R41 ;  /* 0x000000292c2e7221 */ /* 0x000fe20000010000 */
[----:B------:R-:W-:Y:S01]  /*2a10*/  HADD2.F32 R44, -RZ, R13.H1_H1 ;  /* 0x3000000dff2c7230 */ /* 0x000fe20000004100 */
[----:B------:R-:W-:Y:S01]  /*2a20*/  FFMA.FTZ R45, R28, R34, R45 ;  /* 0x000000221c2d7223 */ /* 0x000fe2000001002d */
[----:B------:R-:W-:Y:S01]  /*2a30*/  HADD2.F32 R58, -RZ, R72.H1_H1 ;  /* 0x30000048ff3a7230 */ /* 0x000fe20000004100 */
[----:B------:R-:W-:Y:S02]  /*2a40*/  FMUL.FTZ R48, R37, R24 ;  /* 0x0000001825307220 */ /* 0x000fe40000410000 */
[----:B------:R-:W-:-:S02]  /*2a50*/  FADD.FTZ R47, R34, R35 ;  /* 0x00000023222f7221 */ /* 0x000fc40000010000 */
[----:B------:R-:W-:Y:S01]  /*2a60*/  FFMA.FTZ R35, R39, R48, R45 ;  /* 0x0000003027237223 */ /* 0x000fe2000001002d */
[----:B------:R-:W-:Y:S01]  /*2a70*/  HADD2.F32 R45, -RZ, R72.H0_H0 ;  /* 0x20000048ff2d7230 */ /* 0x000fe20000004100 */
[----:B------:R-:W-:Y:S02]  /*2a80*/  FMUL.FTZ R41, R40, R25 ;  /* 0x0000001928297220 */ /* 0x000fe40000410000 */
[----:B------:R-:W-:Y:S02]  /*2a90*/  FADD.FTZ R48, R47, R48 ;  /* 0x000000302f307221 */ /* 0x000fe40000010000 */
[----:B------:R-:W-:Y:S02]  /*2aa0*/  FADD.FTZ R43, R43, -UR16 ;  /* 0x800000102b2b7e21 */ /* 0x000fe40008010000 */
[----:B------:R-:W-:Y:S02]  /*2ab0*/  FADD.FTZ R44, R44, -UR16 ;  /* 0x800000102c2c7e21 */ /* 0x000fe40008010000 */
[----:B------:R-:W-:-:S02]  /*2ac0*/  FFMA.FTZ R34, R36, R41, R35 ;  /* 0x0000002924227223 */ /* 0x000fc40000010023 */
[----:B------:R-:W-:Y:S02]  /*2ad0*/  FFMA.FTZ R57, R38, R30, R33 ;  /* 0x0000001e26397223 */ /* 0x000fe40000010021 */
[----:B------:R-:W-:Y:S02]  /*2ae0*/  FADD.FTZ R35, R41, R48 ;  /* 0x0000003029237221 */ /* 0x000fe40000010000 */
        /* <DEDUP_REMOVED lines=21> */
.L_x_786:
[----:B------:R-:W-:Y:S01]  /*2c40*/  FADD.FTZ R33, R49, R30 ;  /* 0x0000001e31217221 */ /* 0x000fe20000010000 */
[--C-:B------:R-:W-:Y:S01]  /*2c50*/  HADD2.F32 R43, -RZ, R14.reuse.H0_H0 ;  /* 0x2000000eff2b7230 */ /* 0x100fe20000004100 */
[----:B------:R-:W-:Y:S01]  /*2c60*/  FMUL.FTZ R38, R45, R24 ;  /* 0x000000182d267220 */ /* 0x000fe20000410000 */
[----:B------:R-:W-:Y:S02]  /*2c70*/  HADD2.F32 R30, -RZ, R14.H1_H1 ;  /* 0x3000000eff1e7230 */ /* 0x000fe40000004100 */
[--C-:B------:R-:W-:Y:S01]  /*2c80*/  HADD2.F32 R49, -RZ, R71.reuse.H0_H0 ;  /* 0x20000047ff317230 */ /* 0x100fe20000004100 */
[----:B------:R-:W-:Y:S01]  /*2c90*/  FADD.FTZ R43, R43, -UR16 ;  /* 0x800000102b2b7e21 */ /* 0x000fe20008010000 */
[----:B------:R-:W-:Y:S01]  /*2ca0*/  HADD2.F32 R55, -RZ, R71.H1_H1 ;  /* 0x30000047ff377230 */ /* 0x000fe20000004100 */
[----:B------:R-:W-:-:S02]  /*2cb0*/  FADD.FTZ R59, R30, -UR16 ;  /* 0x800000101e3b7e21 */ /* 0x000fc40008010000 */
[----:B------:R-:W-:Y:S02]  /*2cc0*/  FFMA.FTZ R41, R47, R38, R34 ;  /* 0x000000262f297223 */ /* 0x000fe40000010022 */
        /* <DEDUP_REMOVED lines=23> */
.L_x_787:
[----:B------:R-:W-:Y:S01]  /*2e40*/  FFMA.FTZ R41, R60, R30, R41 ;  /* 0x0000001e3c297223 */ /* 0x000fe20000010029 */
[--C-:B------:R-:W-:Y:S01]  /*2e50*/  HADD2.F32 R38, -RZ, R15.reuse.H1_H1 ;  /* 0x3000000fff267230 */ /* 0x100fe20000004100 */
[----:B------:R-:W-:Y:S02]  /*2e60*/  FMUL.FTZ R34, R49, R24 ;  /* 0x0000001831227220 */ /* 0x000fe40000410000 */
[----:B------:R-:W-:Y:S02]  /*2e70*/  FADD.FTZ R35, R30, R35 ;  /* 0x000000231e237221 */ /* 0x000fe40000010000 */
[----:B------:R-:W-:Y:S01]  /*2e80*/  FFMA.FTZ R44, R31, R29, R42 ;  /* 0x0000001d1f2c7223 */ /* 0x000fe2000001002a */
[----:B------:R-:W-:Y:S01]  /*2e90*/  HADD2.F32 R31, -RZ, R15.H0_H0 ;  /* 0x2000000fff1f7230 */ /* 0x000fe20000004100 */
[----:B------:R-:W-:-:S02]  /*2ea0*/  FADD.FTZ R46, R46, R29 ;  /* 0x0000001d2e2e7221 */ /* 0x000fc40000010000 */
[----:B------:R-:W-:Y:S02]  /*2eb0*/  FFMA.FTZ R30, R51, R34, R41 ;  /* 0x00000022331e7223 */ /* 0x000fe40000010029 */
[----:B------:R-:W-:Y:S02]  /*2ec0*/  FADD.FTZ R29, R35, R34 ;  /* 0x00000022231d7221 */ /* 0x000fe40000010000 */
[----:B------:R-:W-:Y:S02]  /*2ed0*/  FMUL.FTZ R34, R55, R25 ;  /* 0x0000001937227220 */ /* 0x000fe40000410000 */
[----:B------:R-:W-:Y:S01]  /*2ee0*/  FFMA.FTZ R57, R28, R32, R57 ;  /* 0x000000201c397223 */ /* 0x000fe20000010039 */
[----:B------:R-:W-:Y:S01]  /*2ef0*/  HADD2.F32 R28, -RZ, R70.H0_H0 ;  /* 0x20000046ff1c7230 */ /* 0x000fe20000004100 */
[----:B------:R-:W-:Y:S02]  /*2f00*/  FFMA.FTZ R35, R59, R34, R30 ;  /* 0x000000223b237223 */ /* 0x000fe4000001001e */
[----:B------:R-:W-:-:S02]  /*2f10*/  FADD.FTZ R30, R31, -UR16 ;  /* 0x800000101f1e7e21 */ /* 0x000fc40008010000 */
[----:B------:R-:W-:Y:S02]  /*2f20*/  FADD.FTZ R31, R38, -UR16 ;  /* 0x80000010261f7e21 */ /* 0x000fe40008010000 */
[----:B------:R-:W-:Y:S01]  /*2f30*/  FADD.FTZ R34, R34, R29 ;  /* 0x0000001d22227221 */ /* 0x000fe20000010000 */
        /* <DEDUP_REMOVED lines=22> */
.L_x_788:
[----:B------:R-:W-:Y:S01]  /*30a0*/  FMUL.FTZ R41, R28, R24 ;  /* 0x000000181c297220 */ /* 0x000fe20000410000 */
[--C-:B------:R-:W-:Y:S01]  /*30b0*/  HADD2.F32 R42, -RZ, R16.reuse.H0_H0 ;  /* 0x20000010ff2a7230 */ /* 0x100fe20000004100 */
[----:B------:R-:W-:Y:S01]  /*30c0*/  FADD.FTZ R53, R33, R32 ;  /* 0x0000002021357221 */ /* 0x000fe20000010000 */
[----:B------:R-:W-:Y:S01]  /*30d0*/  HADD2.F32 R33, -RZ, R16.H1_H1 ;  /* 0x30000010ff217230 */ /* 0x000fe20000004100 */
[----:B------:R-:W-:Y:S01]  /*30e0*/  FFMA.FTZ R38, R30, R41, R35 ;  /* 0x000000291e267223 */ /* 0x000fe20000010023 */
[----:B------:R-:W-:Y:S01]  /*30f0*/  HADD2.F32 R32, -RZ, R69.H0_H0 ;  /* 0x20000045ff207230 */ /* 0x000fe20000004100 */
[----:B------:R-:W-:Y:S02]  /*3100*/  FADD.FTZ R41, R34, R41 ;  /* 0x0000002922297221 */ /* 0x000fe40000010000 */
[----:B------:R-:W-:-:S02]  /*3110*/  FADD.FTZ R34, R42, -UR16 ;  /* 0x800000102a227e21 */ /* 0x000fc40008010000 */
[----:B------:R-:W-:Y:S01]  /*3120*/  FADD.FTZ R35, R33, -UR16 ;  /* 0x8000001021237e21 */ /* 0x000fe20008010000 */
[----:B------:R-:W-:Y:S01]  /*3130*/  HADD2.F32 R33, -RZ, R69.H1_H1 ;  /* 0x30000045ff217230 */ /* 0x000fe20000004100 */
        /* <DEDUP_REMOVED lines=22> */
.L_x_789:
[----:B------:R-:W-:Y:S02]  /*32a0*/  FFMA.FTZ R38, R31, R42, R38 ;  /* 0x0000002a1f267223 */ /* 0x000fe40000010026 */
[----:B------:R-:W-:Y:S02]  /*32b0*/  FMUL.FTZ R43, R32, R24 ;  /* 0x00000018202b7220 */ /* 0x000fe40000410000 */
[----:B------:R-:W-:Y:S01]  /*32c0*/  FFMA.FTZ R44, R39, R37, R44 ;  /* 0x00000025272c7223 */ /* 0x000fe2000001002c */
[--C-:B------:R-:W-:Y:S01]  /*32d0*/  HADD2.F32 R39, -RZ, R17.reuse.H1_H1 ;  /* 0x30000011ff277230 */ /* 0x100fe20000004100 */
[----:B------:R-:W-:Y:S01]  /*32e0*/  FADD.FTZ R46, R46, R37 ;  /* 0x000000252e2e7221 */ /* 0x000fe20000010000 */
[----:B------:R-:W-:Y:S01]  /*32f0*/  HADD2.F32 R37, -RZ, R17.H0_H0 ;  /* 0x20000011ff257230 */ /* 0x000fe20000004100 */
[----:B------:R-:W-:Y:S02]  /*3300*/  FFMA.FTZ R38, R34, R43, R38 ;  /* 0x0000002b22267223 */ /* 0x000fe40000010026 */
[----:B------:R-:W-:-:S02]  /*3310*/  FMUL.FTZ R50, R33, R25 ;  /* 0x0000001921327220 */ /* 0x000fc40000410000 */
[----:B------:R-:W-:Y:S02]  /*3320*/  FADD.FTZ R42, R42, R41 ;  /* 0x000000292a2a7221 */ /* 0x000fe40000010000 */
[----:B------:R-:W-:Y:S02]  /*3330*/  FFMA.FTZ R41, R35, R50, R38 ;  /* 0x0000003223297223 */ /* 0x000fe40000010026 */
[----:B------:R-:W-:Y:S02]  /*3340*/  FADD.FTZ R43, R42, R43 ;  /* 0x0000002b2a2b7221 */ /* 0x000fe40000010000 */
[----:B------:R-:W-:Y:S01]  /*3350*/  FADD.FTZ R38, R37, -UR16 ;  /* 0x8000001025267e21 */ /* 0x000fe20008010000 */
[--C-:B------:R-:W-:Y:S01]  /*3360*/  HADD2.F32 R37, -RZ, R68.reuse.H1_H1 ;  /* 0x30000044ff257230 */ /* 0x100fe20000004100 */
[----:B------:R-:W-:Y:S02]  /*3370*/  FADD.FTZ R39, R39, -UR16 ;  /* 0x8000001027277e21 */ /* 0x000fe40008010000 */
[----:B------:R-:W-:Y:S01]  /*3380*/  FFMA.FTZ R57, R36, R40, R57 ;  /* 0x0000002824397223 */ /* 0x000fe20000010039 */
[----:B------:R-:W-:Y:S01]  /*3390*/  HADD2.F32 R36, -RZ, R68.H0_H0 ;  /* 0x20000044ff247230 */ /* 0x000fe20000004100 */
        /* <DEDUP_REMOVED lines=15> */
[----:B-1----:R-:W-:Y:S02]  /*3490*/  FMUL.FTZ R36, R36, R61 ;  /* 0x0000003d24247220 */ /* 0x002fe40000410000 */
[----:B------:R-:W-:Y:S02]  /*34a0*/  FADD.FTZ R122, -R61, 1 ;  /* 0x3f8000003d7a7421 */ /* 0x000fe40000010100 */
[----:B------:R-:W-:Y:S02]  /*34b0*/  FADD.FTZ R61, -R56, 1 ;  /* 0x3f800000383d7421 */ /* 0x000fe40000010100 */
[----:B------:R-:W-:Y:S02]  /*34c0*/  FFMA.FTZ R43, R43, R122, 1 ;  /* 0x3f8000002b2b7423 */ /* 0x000fe4000001007a */
[----:B------:R-:W-:-:S02]  /*34d0*/  FFMA.FTZ R42, R42, R61, 1 ;  /* 0x3f8000002a2a7423 */ /* 0x000fc4000001003d */
[----:B------:R-:W-:Y:S02]  /*34e0*/  FMUL.FTZ R36, R36, R43 ;  /* 0x0000002b24247220 */ /* 0x000fe40000410000 */
[----:B------:R-:W-:Y:S02]  /*34f0*/  FMUL.FTZ R37, R37, R42 ;  /* 0x0000002a25257220 */ /* 0x000fe40000410000 */
.L_x_790:
[----:B------:R-:W-:Y:S01]  /*3500*/  FMUL.FTZ R43, R36, R24 ;  /* 0x00000018242b7220 */ /* 0x000fe20000410000 */
[--C-:B------:R-:W-:Y:S01]  /*3510*/  HADD2.F32 R42, -RZ, R18.reuse.H0_H0 ;  /* 0x20000012ff2a7230 */ /* 0x100fe20000004100 */
[----:B------:R-:W-:Y:S01]  /*3520*/  FADD.FTZ R53, R53, R40 ;  /* 0x0000002835357221 */ /* 0x000fe20000010000 */
[----:B------:R-:W-:Y:S01]  /*3530*/  HADD2.F32 R52, -RZ, R18.H1_H1 ;  /* 0x30000012ff347230 */ /* 0x000fe20000004100 */
[----:B------:R-:W-:Y:S01]  /*3540*/  FFMA.FTZ R48, R38, R43, R41 ;  /* 0x0000002b26307223 */ /* 0x000fe20000010029 */
[--C-:B------:R-:W-:Y:S01]  /*3550*/  HADD2.F32 R40, -RZ, R67.reuse.H0_H0 ;  /* 0x20000043ff287230 */ /* 0x100fe20000004100 */
[----:B------:R-:W-:Y:S01]  /*3560*/  FADD.FTZ R50, R50, R43 ;  /* 0x0000002b32327221 */ /* 0x000fe20000010000 */
[----:B------:R-:W-:Y:S01]  /*3570*/  HADD2.F32 R41, -RZ, R67.H1_H1 ;  /* 0x30000043ff297230 */ /* 0x000fe20000004100 */
[----:B------:R-:W-:-:S02]  /*3580*/  FADD.FTZ R42, R42, -UR16 ;  /* 0x800000102a2a7e21 */ /* 0x000fc40008010000 */
[----:B------:R-:W-:Y:S02]  /*3590*/  FADD.FTZ R43, R52, -UR16 ;  /* 0x80000010342b7e21 */ /* 0x000fe40008010000 */
        /* <DEDUP_REMOVED lines=22> */
.L_x_791:
[----:B------:R-:W-:Y:S02]  /*3700*/  FFMA.FTZ R52, R39, R61, R48 ;  /* 0x0000003d27347223 */ /* 0x000fe40000010030 */
[----:B------:R-:W-:Y:S02]  /*3710*/  FADD.FTZ R54, R61, R50 ;  /* 0x000000323d367221 */ /* 0x000fe40000010000 */
[----:B------:R-:W-:Y:S02]  /*3720*/  FFMA.FTZ R48, R47, R45, R44 ;  /* 0x0000002d2f307223 */ /* 0x000fe4000001002c */
[----:B------:R-:W-:Y:S01]  /*3730*/  FADD.FTZ R50, R46, R45 ;  /* 0x0000002d2e327221 */ /* 0x000fe20000010000 */
[--C-:B------:R-:W-:Y:S01]  /*3740*/  HADD2.F32 R45, -RZ, R5.reuse.H0_H0 ;  /* 0x20000005ff2d7230 */ /* 0x100fe20000004100 */
[----:B------:R-:W-:Y:S01]  /*3750*/  FMUL.FTZ R79, R40, R24 ;  /* 0x00000018284f7220 */ /* 0x000fe20000410000 */
[----:B------:R-:W-:Y:S01]  /*3760*/  HADD2.F32 R46, -RZ, R5.H1_H1 ;  /* 0x30000005ff2e7230 */ /* 0x000fe20000004100 */
[----:B------:R-:W-:-:S02]  /*3770*/  FFMA.FTZ R60, R60, R58, R57 ;  /* 0x0000003a3c3c7223 */ /* 0x000fc40000010039 */
[----:B------:R-:W-:Y:S02]  /*3780*/  FFMA.FTZ R44, R42, R79, R52 ;  /* 0x0000004f2a2c7223 */ /* 0x000fe40000010034 */
[----:B------:R-:W-:Y:S02]  /*3790*/  FADD.FTZ R79, R54, R79 ;  /* 0x0000004f364f7221 */ /* 0x000fe40000010000 */
[----:B------:R-:W-:Y:S02]  /*37a0*/  FMUL.FTZ R52, R41, R25 ;  /* 0x0000001929347220 */ /* 0x000fe40000410000 */
[----:B------:R-:W-:Y:S01]  /*37b0*/  FADD.FTZ R47, R45, -UR16 ;  /* 0x800000102d2f7e21 */ /* 0x000fe20008010000 */
[--C-:B------:R-:W-:Y:S01]  /*37c0*/  HADD2.F32 R45, -RZ, R66.reuse.H1_H1 ;  /* 0x30000042ff2d7230 */ /* 0x100fe20000004100 */
[----:B------:R-:W-:Y:S02]  /*37d0*/  FADD.FTZ R54, R46, -UR16 ;  /* 0x800000102e367e21 */ /* 0x000fe40008010000 */
        /* <DEDUP_REMOVED lines=24> */
.L_x_792:
[----:B------:R-:W-:Y:S02]  /*3960*/  FMUL.FTZ R61, R44, R24 ;  /* 0x000000182c3d7220 */ /* 0x000fe40000410000 */
[----:B------:R-:W-:Y:S01]  /*3970*/  FADD.FTZ R58, R53, R58 ;  /* 0x0000003a353a7221 */ /* 0x000fe20000010000 */
[--C-:B------:R-:W-:Y:S01]  /*3980*/  HADD2.F32 R53, -RZ, R6.reuse.H1_H1 ;  /* 0x30000006ff357230 */ /* 0x100fe20000004100 */
[----:B------:R-:W-:Y:S02]  /*3990*/  FFMA.FTZ R56, R46, R61, R57 ;  /* 0x0000003d2e387223 */ /* 0x000fe40000010039 */
[----:B------:R-:W-:Y:S01]  /*39a0*/  FFMA.FTZ R48, R51, R49, R48 ;  /* 0x0000003133307223 */ /* 0x000fe20000010030 */
[----:B------:R-:W-:Y:S01]  /*39b0*/  HADD2.F32 R51, -RZ, R6.H0_H0 ;  /* 0x20000006ff337230 */ /* 0x000fe20000004100 */
[----:B------:R-:W-:Y:S02]  /*39c0*/  FMUL.FTZ R57, R45, R25 ;  /* 0x000000192d397220 */ /* 0x000fe40000410000 */
[----:B------:R-:W-:-:S02]  /*39d0*/  FADD.FTZ R52, R52, R61 ;  /* 0x0000003d34347221 */ /* 0x000fc40000010000 */
[----:B------:R-:W-:Y:S02]  /*39e0*/  FFMA.FTZ R56, R47, R57, R56 ;  /* 0x000000392f387223 */ /* 0x000fe40000010038 */
[----:B------:R-:W-:Y:S02]  /*39f0*/  FADD.FTZ R57, R57, R52 ;  /* 0x0000003439397221 */ /* 0x000fe40000010000 */
[----:B------:R-:W-:Y:S01]  /*3a00*/  FADD.FTZ R52, R51, -UR16 ;  /* 0x8000001033347e21 */ /* 0x000fe20008010000 */
[--C-:B------:R-:W-:Y:S01]  /*3a10*/  HADD2.F32 R51, -RZ, R65.reuse.H1_H1 ;  /* 0x30000041ff337230 */ /* 0x100fe20000004100 */
[----:B------:R-:W-:Y:S02]  /*3a20*/  FADD.FTZ R53, R53, -UR16 ;  /* 0x8000001035357e21 */ /* 0x000fe40008010000 */
[----:B------:R-:W-:Y:S01]  /*3a30*/  FADD.FTZ R49, R50, R49 ;  /* 0x0000003132317221 */ /* 0x000fe20000010000 */
[----:B------:R-:W-:Y:S01]  /*3a40*/  HADD2.F32 R50, -RZ, R65.H0_H0 ;  /* 0x20000041ff327230 */ /* 0x000fe20000004100 */
        /* <DEDUP_REMOVED lines=21> */
.L_x_793:
[----:B------:R-:W-:Y:S01]  /*3ba0*/  FMUL.FTZ R61, R50, R24 ;  /* 0x00000018323d7220 */ /* 0x000fe20000410000 */
[--C-:B------:R-:W-:Y:S01]  /*3bb0*/  HADD2.F32 R121, -RZ, R64.reuse.H0_H0 ;  /* 0x20000040ff797230 */ /* 0x100fe20000004100 */
        /* <DEDUP_REMOVED lines=8> */
[----:B------:R-:W-:Y:S02]  /*3c40*/  FADD.FTZ R59, R59, -UR16 ;  /* 0x800000103b3b7e21 */ /* 0x000fe40008010000 */
        /* <DEDUP_REMOVED lines=24> */
.L_x_794:
[----:B------:R-:W-:Y:S01]  /*3dd0*/  FMUL.FTZ R59, R121, R24 ;  /* 0x00000018793b7220 */ /* 0x000fe20000410000 */
[--C-:B------:R-:W-:Y:S01]  /*3de0*/  HADD2.F32 R123, -RZ, R8.reuse.H1_H1 ;  /* 0x30000008ff7b7230 */ /* 0x100fe20000004100 */
[----:B------:R-:W-:Y:S02]  /*3df0*/  FMUL.FTZ R61, R122, R25 ;  /* 0x000000197a3d7220 */ /* 0x000fe40000410000 */
[----:B------:R-:W-:Y:S02]  /*3e00*/  FFMA.FTZ R56, R57, R59, R56 ;  /* 0x0000003b39387223 */ /* 0x000fe40000010038 */
[----:B------:R-:W-:Y:S01]  /*3e10*/  FADD.FTZ R58, R58, R59 ;  /* 0x0000003b3a3a7221 */ /* 0x000fe20000010000 */
[----:B------:R-:W-:Y:S01]  /*3e20*/  HADD2.F32 R59, -RZ, R63.H1_H1 ;  /* 0x3000003fff3b7230 */ /* 0x000fe20000004100 */
[----:B------:R-:W-:Y:S01]  /*3e30*/  FFMA.FTZ R60, R79, R61, R56 ;  /* 0x0000003d4f3c7223 */ /* 0x000fe20000010038 */
[----:B------:R-:W-:Y:S01]  /*3e40*/  HADD2.F32 R56, -RZ, R8.H0_H0 ;  /* 0x20000008ff387230 */ /* 0x000fe20000004100 */
[----:B------:R-:W-:-:S02]  /*3e50*/  FADD.FTZ R123, R123, -UR16 ;  /* 0x800000107b7b7e21 */ /* 0x000fc40008010000 */
[----:B------:R-:W-:Y:S01]  /*3e60*/  FADD.FTZ R61, R61, R58 ;  /* 0x0000003a3d3d7221 */ /* 0x000fe20000010000 */
[----:B------:R-:W-:Y:S01]  /*3e70*/  HADD2.F32 R58, -RZ, R63.H0_H0 ;  /* 0x2000003fff3a7230 */ /* 0x000fe20000004100 */
        /* <DEDUP_REMOVED lines=22> */
.L_x_795:
        /* <DEDUP_REMOVED lines=242> */
.L_x_797:
[----:B--2---:R-:W-:Y:S05]  /*4f00*/  BSYNC B0 ;  /* 0x0000000000007941 */ /* 0x004fea0003800000 */
.L_x_796:
        /* <DEDUP_REMOVED lines=17> */
.L_x_799:
[----:B------:R-:W-:Y:S05]  /*5020*/  BSYNC B0 ;  /* 0x0000000000007941 */ /* 0x000fea0003800000 */
.L_x_798:
        /* <DEDUP_REMOVED lines=32> */
.L_x_802:
[----:B------:R-:W2:Y:S01]  /*5230*/  LDG.E.STRONG.GPU R32, [R28.64] ;  /* 0x0000000e1c207981 */ /* 0x000ea2000c1ef900 */
[----:B------:R-:W-:Y:S01]  /*5240*/  YIELD ;  /* 0x0000000000007946 */ /* 0x000fe20003800000 */
[----:B--2---:R-:W-:Y:S01]  /*5250*/  ISETP.NE.AND P6, PT, R32, R35, PT ;  /* 0x000000232000720c */ /* 0x004fe20003fc5270 */
[----:B------:R-:W-:-:S12]  /*5260*/  CCTL.IVALL ;  /* 0x00000000ff00798f */ /* 0x000fd80002000000 */
[----:B------:R-:W-:Y:S05]  /*5270*/  @P6 BRA `(.L_x_802) ;  /* 0xffffffb000006947 */ /* 0x000fea000383ffff */
.L_x_801:
        /* <DEDUP_REMOVED lines=19> */
.L_x_806:
        /* <DEDUP_REMOVED lines=116> */
.L_x_805:
        /* <DEDUP_REMOVED lines=62> */
.L_x_807:
[----:B------:R-:W-:-:S06]  /*5ed0*/  UISETP.NE.OR UP0, UPT, UR4, URZ, UP0 ;  /* 0x0000003f0400728c */ /* 0x000fcc0008705670 */
[----:B------:R-:W-:-:S13]  /*5ee0*/  PLOP3.LUT P6, PT, PT, PT, UP0, 0x80, 0x0 ;  /* 0x000000000000781c */ /* 0x000fda0003fcf008 */
[----:B------:R-:W-:Y:S05]  /*5ef0*/  @!P6 BRA `(.L_x_803) ;  /* 0x000001f00000e947 */ /* 0x000fea0003800000 */
.L_x_804:
        /* <DEDUP_REMOVED lines=31> */
.L_x_803:
        /* <DEDUP_REMOVED lines=10> */
.L_x_809:
[----:B------:R-:W-:Y:S05]  /*6190*/  BSYNC B0 ;  /* 0x0000000000007941 */ /* 0x000fea0003800000 */
.L_x_808:
        /* <DEDUP_REMOVED lines=19> */
.L_x_800:
[----:B------:R-:W-:Y:S04]  /*62d0*/  @!P0 STS.64 [0x30], R60 ;  /* 0x0000303cff008388 */ /* 0x000fe80000000a00 */
[----:B------:R-:W-:Y:S01]  /*62e0*/  BAR.SYNC.DEFER_BLOCKING 0x0 ;  /* 0x0000000000007b1d */ /* 0x000fe20000010000 */
[----:B------:R-:W-:Y:S01]  /*62f0*/  ISETP.NE.AND P6, PT, RZ, UR13, PT ;  /* 0x0000000dff007c0c */ /* 0x000fe2000bfc5270 */
[----:B------:R-:W-:-:S02]  /*6300*/  HADD2.F32 R30, -RZ, R19.H1_H1 ;  /* 0x30000013ff1e7230 */ /* 0x000fc40000004100 */
[----:B0-----:R-:W-:Y:S02]  /*6310*/  HADD2.F32 R33, -RZ, R78.H0_H0 ;  /* 0x2000004eff217230 */ /* 0x001fe40000004100 */
[----:B------:R-:W-:Y:S01]  /*6320*/  HADD2.F32 R32, -RZ, R62.H0_H0 ;  /* 0x2000003eff207230 */ /* 0x000fe20000004100 */
[----:B------:R-:W-:Y:S01]  /*6330*/  FADD.FTZ R30, R30, -UR16 ;  /* 0x800000101e1e7e21 */ /* 0x000fe20008010000 */
[----:B------:R-:W-:Y:S02]  /*6340*/  HADD2.F32 R78, -RZ, R78.H1_H1 ;  /* 0x3000004eff4e7230 */ /* 0x000fe40000004100 */
[----:B------:R-:W-:Y:S01]  /*6350*/  HADD2.F32 R62, -RZ, R62.H1_H1 ;  /* 0x3000003eff3e7230 */ /* 0x000fe20000004100 */
[----:B------:R-:W-:Y:S01]  /*6360*/  FMUL.FTZ R40, R30, UR11 ;  /* 0x0000000b1e287c20 */ /* 0x000fe20008410000 */
[----:B------:R-:W0:Y:S02]  /*6370*/  LDS.64 R28, [0x30] ;  /* 0x00003000ff1c7984 */ /* 0x000e240000000a00 */
[----:B0-----:R-:W-:Y:S01]  /*6380*/  FMUL.FTZ R31, R28, c[0x0][0x20c] ;  /* 0x000083001c1f7a20 */ /* 0x001fe20000410000 */
[----:B------:R-:W-:Y:S01]  /*6390*/  HADD2.F32 R28, -RZ, R19.H0_H0 ;  /* 0x20000013ff1c7230 */ /* 0x000fe20000004100 */
[----:B------:R-:W-:-:S02]  /*63a0*/  FMUL.FTZ R19, R29, c[0x0][0x20c] ;  /* 0x000083001d137a20 */ /* 0x000fc40000410000 */
[----:B------:R0:W1:Y:S02]  /*63b0*/  R2UR UR4, R31 ;  /* 0x000000001f0473c2 */ /* 0x00006400000e0000 */
[----:B------:R-:W-:-:S04]  /*63c0*/  FADD.FTZ R28, R28, -UR16 ;  /* 0x800000101c1c7e21 */ /* 0x000fc80008010000 */
[----:B------:R-:W-:Y:S01]  /*63d0*/  FMUL.FTZ R41, R28, UR11 ;  /* 0x0000000b1c297c20 */ /* 0x000fe20008410000 */
[----:B------:R-:W-:Y:S05]  /*63e0*/  @!P6 BRA `(.L_x_810) ;  /* 0x000001200000e947 */ /* 0x000fea0003800000 */
[----:B------:R-:W-:Y:S02]  /*63f0*/  FFMA.FTZ R28, R41, R24, R26 ;  /* 0x00000018291c7223 */ /* 0x000fe4000001001a */
[----:B------:R-:W-:Y:S02]  /*6400*/  FFMA.FTZ R29, R40, R25, R27 ;  /* 0x00000019281d7223 */ /* 0x000fe4000001001b */
[----:B------:R-:W-:Y:S02]  /*6410*/  FMUL.FTZ R30, R28, -1.4426950216293334961 ;  /* 0xbfb8aa3b1c1e7820 */ /* 0x000fe40000410000 */
[----:B------:R-:W-:-:S04]  /*6420*/  FMUL.FTZ R35, R29, -1.4426950216293334961 ;  /* 0xbfb8aa3b1d237820 */ /* 0x000fc80000410000 */
[----:B------:R-:W2:Y:S08]  /*6430*/  MUFU.EX2 R30, R30 ;  /* 0x0000001e001e7308 */ /* 0x000eb00000000800 */
[----:B------:R-:W3:Y:S01]  /*6440*/  MUFU.EX2 R35, R35 ;  /* 0x0000002300237308 */ /* 0x000ee20000000800 */
[----:B0-2---:R-:W-:-:S07]  /*6450*/  FADD.FTZ R31, R30, 1 ;  /* 0x3f8000001e1f7421 */ /* 0x005fce0000010000 */
[----:B------:R-:W0:Y:S01]  /*6460*/  MUFU.RCP R34, R31 ;  /* 0x0000001f00227308 */ /* 0x000e220000001000 */
[----:B---3--:R-:W-:-:S07]  /*6470*/  FADD.FTZ R36, R35, 1 ;  /* 0x3f80000023247421 */ /* 0x008fce0000010000 */
        /* <DEDUP_REMOVED lines=9> */
.L_x_810:
        /* <DEDUP_REMOVED lines=17> */
[----:B------:R-:W-:-:S05]  /*6620*/  F2FP.PACK_AB R29, R28, R29 ;  /* 0x0000001d1c1d723e */ /* 0x000fca00000000ff */
[----:B------:R0:W-:Y:S02]  /*6630*/  STG.E [R30.64], R29 ;  /* 0x0000001d1e007986 */ /* 0x0001e4000c10190e */
.L_x_812:
[----:B------:R-:W-:Y:S05]  /*6640*/  BSYNC B0 ;  /* 0x0000000000007941 */ /* 0x000fea0003800000 */
.L_x_811:
[----:B------:R-:W-:Y:S01]  /*6650*/  ISETP.NE.AND P0, PT, RZ, UR13, PT ;  /* 0x0000000dff007c0c */ /* 0x000fe2000bf05270 */
[----:B------:R-:W-:Y:S01]  /*6660*/  FADD.FTZ R28, R32, -UR16 ;  /* 0x80000010201c7e21 */ /* 0x000fe20008010000 */
[----:B------:R-:W-:Y:S01]  /*6670*/  HADD2.F32 R32, -RZ, R9.H0_H0 ;  /* 0x20000009ff207230 */ /* 0x000fe20000004100 */
[----:B------:R-:W-:Y:S01]  /*6680*/  FADD.FTZ R62, R62, -UR16 ;  /* 0x800000103e3e7e21 */ /* 0x000fe20008010000 */
[--C-:B------:R-:W-:Y:S01]  /*6690*/  HADD2.F32 R33, -RZ, R77.reuse.H0_H0 ;  /* 0x2000004dff217230 */ /* 0x100fe20000004100 */
[----:B------:R-:W-:Y:S01]  /*66a0*/  FMUL.FTZ R41, R28, UR11 ;  /* 0x0000000b1c297c20 */ /* 0x000fe20008410000 */
[----:B------:R-:W-:Y:S01]  /*66b0*/  HADD2.F32 R34, -RZ, R77.H1_H1 ;  /* 0x3000004dff227230 */ /* 0x000fe20000004100 */
[----:B------:R-:W-:Y:S01]  /*66c0*/  FMUL.FTZ R62, R62, UR11 ;  /* 0x0000000b3e3e7c20 */ /* 0x000fe20008410000 */
[----:B------:R-:W-:-:S05]  /*66d0*/  HADD2.F32 R9, -RZ, R9.H1_H1 ;  /* 0x30000009ff097230 */ /* 0x000fca0000004100 */
        /* <DEDUP_REMOVED lines=19> */
.L_x_813:
        /* <DEDUP_REMOVED lines=19> */
.L_x_815:
[----:B------:R-:W-:Y:S05]  /*6940*/  BSYNC B0 ;  /* 0x0000000000007941 */ /* 0x000fea0003800000 */
.L_x_814:
[----:B------:R-:W-:Y:S01]  /*6950*/  ISETP.NE.AND P0, PT, RZ, UR13, PT ;  /* 0x0000000dff007c0c */ /* 0x000fe2000bf05270 */
[----:B------:R-:W-:Y:S01]  /*6960*/  FADD.FTZ R32, R32, -UR16 ;  /* 0x8000001020207e21 */ /* 0x000fe20008010000 */
[--C-:B------:R-:W-:Y:S01]  /*6970*/  HADD2.F32 R33, -RZ, R76.reuse.H0_H0 ;  /* 0x2000004cff217230 */ /* 0x100fe20000004100 */
[----:B------:R-:W-:Y:S01]  /*6980*/  FADD.FTZ R9, R9, -UR16 ;  /* 0x8000001009097e21 */ /* 0x000fe20008010000 */
[----:B------:R-:W-:Y:S01]  /*6990*/  HADD2.F32 R76, -RZ, R76.H1_H1 ;  /* 0x3000004cff4c7230 */ /* 0x000fe20000004100 */
[----:B------:R-:W-:Y:S01]  /*69a0*/  FMUL.FTZ R39, R32, UR11 ;  /* 0x0000000b20277c20 */ /* 0x000fe20008410000 */
[--C-:B------:R-:W-:Y:S01]  /*69b0*/  HADD2.F32 R38, -RZ, R10.reuse.H0_H0 ;  /* 0x2000000aff267230 */ /* 0x100fe20000004100 */
[----:B------:R-:W-:Y:S01]  /*69c0*/  FMUL.FTZ R36, R9, UR11 ;  /* 0x0000000b09247c20 */ /* 0x000fe20008410000 */
[----:B------:R-:W-:-:S05]  /*69d0*/  HADD2.F32 R40, -RZ, R10.H1_H1 ;  /* 0x3000000aff287230 */ /* 0x000fca0000004100 */
        /* <DEDUP_REMOVED lines=19> */
.L_x_816:
        /* <DEDUP_REMOVED lines=17> */
[----:B------:R-:W-:-:S05]  /*6c20*/  F2FP.PACK_AB R9, R9, R10 ;  /* 0x0000000a0909723e */ /* 0x000fca00000000ff */
[----:B------:R0:W-:Y:S02]  /*6c30*/  STG.E [R30.64], R9 ;  /* 0x000000091e007986 */ /* 0x0001e4000c10190e */
.L_x_818:
[----:B------:R-:W-:Y:S05]  /*6c40*/  BSYNC B0 ;  /* 0x0000000000007941 */ /* 0x000fea0003800000 */
.L_x_817:
[----:B------:R-:W-:Y:S01]  /*6c50*/  ISETP.NE.AND P0, PT, RZ, UR13, PT ;  /* 0x0000000dff007c0c */ /* 0x000fe2000bf05270 */
[----:B------:R-:W-:Y:S01]  /*6c60*/  FADD.FTZ R38, R38, -UR16 ;  /* 0x8000001026267e21 */ /* 0x000fe20008010000 */
[--C-:B0-----:R-:W-:Y:S01]  /*6c70*/  HADD2.F32 R9, -RZ, R75.reuse.H0_H0 ;  /* 0x2000004bff097230 */ /* 0x101fe20000004100 */
        /* <DEDUP_REMOVED lines=25> */
.L_x_819:
        /* <DEDUP_REMOVED lines=17> */
[----:B------:R-:W-:-:S05]  /*6f20*/  F2FP.PACK_AB R9, R9, R10 ;  /* 0x0000000a0909723e */ /* 0x000fca00000000ff */
[----:B------:R0:W-:Y:S02]  /*6f30*/  STG.E [R28.64], R9 ;  /* 0x000000091c007986 */ /* 0x0001e4000c10190e */
.L_x_821:
[----:B------:R-:W-:Y:S05]  /*6f40*/  BSYNC B0 ;  /* 0x0000000000007941 */ /* 0x000fea0003800000 */
.L_x_820:
        /* <DEDUP_REMOVED lines=28> */
.L_x_822:
        /* <DEDUP_REMOVED lines=19> */
.L_x_824:
[----:B------:R-:W-:Y:S05]  /*7240*/  BSYNC B0 ;  /* 0x0000000000007941 */ /* 0x000fea0003800000 */
.L_x_823:
        /* <DEDUP_REMOVED lines=28> */
.L_x_825:
        /* <DEDUP_REMOVED lines=19> */
.L_x_827:
[----:B------:R-:W-:Y:S05]  /*7540*/  BSYNC B0 ;  /* 0x0000000000007941 */ /* 0x000fea0003800000 */
.L_x_826:
        /* <DEDUP_REMOVED lines=28> */
.L_x_828:
        /* <DEDUP_REMOVED lines=19> */
.L_x_830:
[----:B------:R-:W-:Y:S05]  /*7840*/  BSYNC B0 ;  /* 0x0000000000007941 */ /* 0x000fea0003800000 */
.L_x_829:
        /* <DEDUP_REMOVED lines=28> */
.L_x_831:
        /* <DEDUP_REMOVED lines=18> */
.L_x_833:
[----:B------:R-:W-:Y:S05]  /*7b30*/  BSYNC B0 ;  /* 0x0000000000007941 */ /* 0x000fea0003800000 */
.L_x_832:
[----:B------:R-:W-:Y:S01]  /*7b40*/  FADD.FTZ R34, R34, -UR16 ;  /* 0x8000001022227e21 */ /* 0x000fe20008010000 */
[--C-:B0-----:R-:W-:Y:S01]  /*7b50*/  HADD2.F32 R9, -RZ, R70.reuse.H0_H0 ;  /* 0x20000046ff097230 */ /* 0x101fe20000004100 */
        /* <DEDUP_REMOVED lines=25> */
.L_x_834:
        /* <DEDUP_REMOVED lines=18> */
.L_x_836:
[----:B------:R-:W-:Y:S05]  /*7e10*/  BSYNC B0 ;  /* 0x0000000000007941 */ /* 0x000fea0003800000 */
.L_x_835:
        /* <DEDUP_REMOVED lines=27> */
.L_x_837:
        /* <DEDUP_REMOVED lines=18> */
.L_x_839:
[----:B------:R-:W-:Y:S05]  /*80f0*/  BSYNC B0 ;  /* 0x0000000000007941 */ /* 0x000fea0003800000 */
.L_x_838:
        /* <DEDUP_REMOVED lines=27> */
.L_x_840:
        /* <DEDUP_REMOVED lines=18> */
.L_x_842:
[----:B------:R-:W-:Y:S05]  /*83d0*/  BSYNC B0 ;  /* 0x0000000000007941 */ /* 0x000fea0003800000 */
.L_x_841:
[----:B------:R-:W-:Y:S01]  /*83e0*/  SHF.R.U32.HI R11, RZ, 0x2, R3 ;  /* 0x00000002ff0b7819 */ /* 0x000fe20000011603 */
[----:B------:R-:W-:Y:S01]  /*83f0*/  FADD.FTZ R32, R32, -UR16 ;  /* 0x8000001020207e21 */ /* 0x000fe20008010000 */
[--C-:B------:R-:W-:Y:S01]  /*8400*/  HADD2.F32 R28, -RZ, R5.reuse.H0_H0 ;  /* 0x20000005ff1c7230 */ /* 0x100fe20000004100 */
[----:B------:R-:W-:Y:S01]  /*8410*/  FADD.FTZ R34, R34, -UR16 ;  /* 0x8000001022227e21 */ /* 0x000fe20008010000 */
[----:B------:R-:W-:Y:S01]  /*8420*/  HADD2.F32 R30, -RZ, R5.H1_H1 ;  /* 0x30000005ff1e7230 */ /* 0x000fe20000004100 */
[----:B------:R-:W-:Y:S01]  /*8430*/  IMAD R5, R2, c[0x0][0x1fc], R11 ;  /* 0x00007f0002057a24 */ /* 0x000fe200078e020b */
[--C-:B0-----:R-:W-:Y:S01]  /*8440*/  HADD2.F32 R9, -RZ, R67.reuse.H0_H0 ;  /* 0x20000043ff097230 */ /* 0x101fe20000004100 */
        /* <DEDUP_REMOVED lines=22> */
.L_x_843:
        /* <DEDUP_REMOVED lines=18> */
.L_x_845:
[----:B------:R-:W-:Y:S05]  /*86d0*/  BSYNC B0 ;  /* 0x0000000000007941 */ /* 0x000fea0003800000 */
.L_x_844:
[----:B------:R-:W-:Y:S01]  /*86e0*/  FADD.FTZ R28, R28, -UR16 ;  /* 0x800000101c1c7e21 */ /* 0x000fe20008010000 */
[----:B------:R-:W-:Y:S01]  /*86f0*/  IADD3 R32, R5, 0x180, RZ ;  /* 0x0000018005207810 */ /* 0x000fe20007ffe0ff */
[----:B------:R-:W-:Y:S01]  /*8700*/  FADD.FTZ R30, R30, -UR16 ;  /* 0x800000101e1e7e21 */ /* 0x000fe20008010000 */
[--C-:B0-----:R-:W-:Y:S01]  /*8710*/  HADD2.F32 R9, -RZ, R66.reuse.H0_H0 ;  /* 0x20000042ff097230 */ /* 0x101fe20000004100 */
[----:B------:R-:W-:Y:S01]  /*8720*/  FMUL.FTZ R31, R28, UR11 ;  /* 0x0000000b1c1f7c20 */ /* 0x000fe20008410000 */
[----:B------:R-:W-:Y:S01]  /*8730*/  HADD2.F32 R66, -RZ, R66.H1_H1 ;  /* 0x30000042ff427230 */ /* 0x000fe20000004100 */
[----:B------:R-:W-:Y:S01]  /*8740*/  SHF.R.S32.HI R28, RZ, 0x1f, R32 ;  /* 0x0000001fff1c7819 */ /* 0x000fe20000011420 */
        /* <DEDUP_REMOVED lines=20> */
.L_x_846:
[----:B------:R-:W-:Y:S01]  /*8890*/  ISETP.GE.U32.AND P0, PT, R32, c[0x0][0x1e0], PT ;  /* 0x0000780020007a0c */ /* 0x000fe20003f06070 */
[----:B------:R-:W-:Y:S01]  /*88a0*/  BSSY B0, `(.L_x_847) ;  /* 0x0000016000007945 */ /* 0x000fe20003800000 */
[--C-:B------:R-:W-:Y:S02]  /*88b0*/  HADD2.F32 R14, -RZ, R6.reuse.H0_H0 ;  /* 0x20000006ff0e7230 */ /* 0x100fe40000004100 */
[----:B------:R-:W-:Y:S01]  /*88c0*/  ISETP.GE.AND.EX P0, PT, R28, c[0x0][0x1e4], PT, P0 ;  /* 0x000079001c007a0c */ /* 0x000fe20003f06300 */
[----:B------:R-:W-:-:S03]  /*88d0*/  HADD2.F32 R15, -RZ, R6.H1_H1 ;  /* 0x30000006ff0f7230 */ /* 0x000fc60000004100 */
[----:B------:R-:W-:-:S13]  /*88e0*/  ISETP.LT.U32.AND P0, PT, R3, 0x80, !P0 ;  /* 0x000000800300780c */ /* 0x000fda0004701070 */
[----:B------:R-:W-:Y:S05]  /*88f0*/  @!P0 BRA `(.L_x_848) ;  /* 0x0000010000008947 */ /* 0x000fea0003800000 */
[----:B------:R-:W-:Y:S01]  /*8900*/  MOV R10, R20 ;  /* 0x00000014000a7202 */ /* 0x000fe20000000f00 */
[----:B------:R-:W-:Y:S01]  /*8910*/  IMAD R6, R119, c[0x0][0x1d8], RZ ;  /* 0x0000760077067a24 */ /* 0x000fe200078e02ff */
[----:B------:R-:W-:-:S03]  /*8920*/  MOV R11, R23 ;  /* 0x00000017000b7202 */ /* 0x000fc60000000f00 */
        /* <DEDUP_REMOVED lines=11> */
[----:B------:R-:W-:-:S05]  /*89e0*/  F2FP.PACK_AB R9, R6, R9 ;  /* 0x000000090609723e */ /* 0x000fca00000000ff */
[----:B------:R0:W-:Y:S02]  /*89f0*/  STG.E [R12.64], R9 ;  /* 0x000000090c007986 */ /* 0x0001e4000c10190e */
.L_x_848:
[----:B------:R-:W-:Y:S05]  /*8a00*/  BSYNC B0 ;  /* 0x0000000000007941 */ /* 0x000fea0003800000 */
.L_x_847:
        /* <DEDUP_REMOVED lines=27> */
.L_x_849:
        /* <DEDUP_REMOVED lines=23> */
.L_x_851:
[----:B------:R-:W-:Y:S05]  /*8d30*/  BSYNC B0 ;  /* 0x0000000000007941 */ /* 0x000fea0003800000 */
.L_x_850:
        /* <DEDUP_REMOVED lines=27> */
.L_x_852:
        /* <DEDUP_REMOVED lines=23> */
.L_x_854:
[----:B------:R-:W-:Y:S05]  /*9060*/  BSYNC B0 ;  /* 0x0000000000007941 */ /* 0x000fea0003800000 */
.L_x_853:
        /* <DEDUP_REMOVED lines=27> */
.L_x_855:
[----:B------:R-:W-:Y:S01]  /*9220*/  ISETP.GE.U32.AND P0, PT, R16, c[0x0][0x1e0], PT ;  /* 0x0000780010007a0c */ /* 0x000fe20003f06070 */
[----:B------:R-:W-:Y:S03]  /*9230*/  BSSY B0, `(.L_x_856) ;  /* 0x0000013000007945 */ /* 0x000fe60003800000 */
[----:B------:R-:W-:-:S04]  /*9240*/  ISETP.GE.AND.EX P0, PT, R17, c[0x0][0x1e4], PT, P0 ;  /* 0x0000790011007a0c */ /* 0x000fc80003f06300 */
[----:B------:R-:W-:-:S13]  /*9250*/  ISETP.LT.U32.AND P0, PT, R3, 0x80, !P0 ;  /* 0x000000800300780c */ /* 0x000fda0004701070 */
[----:B------:R-:W-:Y:S05]  /*9260*/  @!P0 BRA `(.L_x_857) ;  /* 0x000000f000008947 */ /* 0x000fea0003800000 */
[----:B------:R-:W-:Y:S01]  /*9270*/  MOV R21, R23 ;  /* 0x0000001700157202 */ /* 0x000fe20000000f00 */
[----:B------:R-:W-:-:S04]  /*9280*/  IMAD R5, R116, c[0x0][0x1d8], RZ ;  /* 0x0000760074057a24 */ /* 0x000fc800078e02ff */
        /* <DEDUP_REMOVED lines=11> */
[----:B------:R-:W-:-:S05]  /*9340*/  F2FP.PACK_AB R5, R8, R5 ;  /* 0x000000050805723e */ /* 0x000fca00000000ff */
[----:B------:R0:W-:Y:S02]  /*9350*/  STG.E [R6.64], R5 ;  /* 0x0000000506007986 */ /* 0x0001e4000c10190e */
.L_x_857:
[----:B------:R-:W-:Y:S05]  /*9360*/  BSYNC B0 ;  /* 0x0000000000007941 */ /* 0x000fea0003800000 */
.L_x_856:
[----:B------:R-:W-:Y:S02]  /*9370*/  IADD3 R4, R4, c[0x0][0x10], RZ ;  /* 0x0000040004047a10 */ /* 0x000fe40007ffe0ff */
[----:B------:R-:W-:Y:S02]  /*9380*/  IADD3 R82, R82, 0x1, RZ ;  /* 0x0000000152527810 */ /* 0x000fe40007ffe0ff */
[----:B------:R-:W-:-:S13]  /*9390*/  ISETP.GE.AND P0, PT, R4, UR6, PT ;  /* 0x0000000604007c0c */ /* 0x000fda000bf06270 */
[----:B------:R-:W-:Y:S01]  /*93a0*/  @P0 CALL.REL.NOINC `(.L_x_777) ;  /* 0x0000001000000944 */ /* 0x000fe20003c00000 */
[----:B------:R-:W-:Y:S05]  /*93b0*/  BRA `(.L_x_858) ;  /* 0xffff72c000007947 */ /* 0x000fea000383ffff */
.L_x_777:
        /* <DEDUP_REMOVED lines=22> */
.L_x_860:
[----:B------:R-:W-:Y:S05]  /*9520*/  BSYNC B0 ;  /* 0x0000000000007941 */ /* 0x000fea0003800000 */
.L_x_859:
[----:B------:R-:W-:Y:S05]  /*9530*/  @P0 EXIT ;  /* 0x000000000000094d */ /* 0x000fea0003800000 */
[----:B------:R-:W-:Y:S05]  /*9540*/  @P2 BRA `(.L_x_861) ;  /* 0x0000008000002947 */ /* 0x000fea0003800000 */
[----:B------:R-:W-:-:S05]  /*9550*/  IMAD R0, R6, c[0x0][0x10], RZ ;  /* 0x0000040006007a24 */ /* 0x000fca00078e02ff */
[----:B------:R-:W-:-:S13]  /*9560*/  ISETP.NE.AND P0, PT, R0, -0x1, PT ;  /* 0xffffffff0000780c */ /* 0x000fda0003f05270 */
[----:B------:R-:W-:Y:S05]  /*9570*/  @!P0 BRA `(.L_x_861) ;  /* 0x0000005000008947 */ /* 0x000fea0003800000 */
.L_x_862:
[----:B0-----:R-:W2:Y:S01]  /*9580*/  LDG.E.STRONG.GPU R7, [R4.64] ;  /* 0x0000000e04077981 */ /* 0x001ea2000c1ef900 */
[----:B------:R-:W-:Y:S01]  /*9590*/  YIELD ;  /* 0x0000000000007946 */ /* 0x000fe20003800000 */
[----:B--2---:R-:W-:Y:S01]  /*95a0*/  ISETP.NE.AND P0, PT, R7, R0, PT ;  /* 0x000000000700720c */ /* 0x004fe20003f05270 */
[----:B------:R-:W-:-:S12]  /*95b0*/  CCTL.IVALL ;  /* 0x00000000ff00798f */ /* 0x000fd80002000000 */
[----:B------:R-:W-:Y:S05]  /*95c0*/  @P0 BRA `(.L_x_862) ;  /* 0xffffffb000000947 */ /* 0x000fea000383ffff */
.L_x_861:
        /* <DEDUP_REMOVED lines=25> */
.L_x_863:
        /* <DEDUP_REMOVED lines=23> */
.L_x_864:
        /* <DEDUP_REMOVED lines=11> */
.L_x_3239:


//--------------------- .text._Z35group_norm_nhwc_bwd_one_pass_kernelI11Fp16IOBf16WLi64ELi8ELi128EEv26Group_norm_nhwc_bwd_params --------------------------
	.section	.text._Z35group_norm_nhwc_bwd_one_pass_kernelI11Fp16IOBf16WLi64ELi8ELi128EEv26Group_norm_nhwc_bwd_params,"ax",@progbits
	.sectioninfo	@"SHI_REGISTERS=48"
	.align	128
        .global         _Z35group_norm_nhwc_bwd_one_pass_kernelI11Fp16IOBf16WLi64ELi8ELi128EEv26Group_norm_nhwc_bwd_params
        .type           _Z35group_norm_nhwc_bwd_one_pass_kernelI11Fp16IOBf16WLi64ELi8ELi128EEv26Group_norm_nhwc_bwd_params,@function
        .size           _Z35group_norm_nhwc_bwd_one_pass_kernelI11Fp16IOBf16WLi64ELi8ELi128EEv26Group_norm_nhwc_bwd_params,(.L_x_3240 - _Z35group_norm_nhwc_bwd_one_pass_kernelI11Fp16IOBf16WLi64ELi8ELi128EEv26Group_norm_nhwc_bwd_params)
        .other          _Z35group_norm_nhwc_bwd_one_pass_kernelI11Fp16IOBf16WLi64ELi8ELi128EEv26Group_norm_nhwc_bwd_params,@"STO_CUDA_ENTRY STV_DEFAULT"
_Z35group_norm_nhwc_bwd_one_pass_kernelI11Fp16IOBf16WLi64ELi8ELi128EEv26Group_norm_nhwc_bwd_params:
.text._Z35group_norm_nhwc_bwd_one_pass_kernelI11Fp16IOBf16WLi64ELi8ELi128EEv26Group_norm_nhwc_bwd_params:
        /* <DEDUP_REMOVED lines=46> */
.L_x_890:
        /* <DEDUP_REMOVED lines=108> */
.L_x_867:
[----:B0-----:R-:W-:Y:S05]  /*09a0*/  BSYNC B0 ;  /* 0x0000000000007941 */ /* 0x001fea0003800000 */
.L_x_866:
[----:B------:R-:W-:Y:S01]  /*09b0*/  ISETP.NE.AND P2, PT, RZ, UR16, PT ;  /* 0x00000010ff007c0c */ /* 0x000fe2000bf45270 */
[--C-:B-----5:R-:W-:Y:S02]  /*09c0*/  HADD2.F32 R8, -RZ, R32.reuse.H0_H0 ;  /* 0x20000020ff087230 */ /* 0x120fe40000004100 */
[----:B------:R-:W-:Y:S02]  /*09d0*/  HADD2.F32 R9, -RZ, R32.H1_H1 ;  /* 0x30000020ff097230 */ /* 0x000fe40000004100 */
[----:B------:R-:W-:Y:S01]  /*09e0*/  HADD2.F32 R13, -RZ, R33.H0_H0 ;  /* 0x20000021ff0d7230 */ /* 0x000fe20000004100 */
[----:B------:R-:W-:Y:S01]  /*09f0*/  FADD.FTZ R8, R8, -UR17 ;  /* 0x8000001108087e21 */ /* 0x000fe20008010000 */
[--C-:B------:R-:W-:Y:S01]  /*0a00*/  HADD2.F32 R10, -RZ, R31.reuse.H0_H0 ;  /* 0x2000001fff0a7230 */ /* 0x100fe20000004100 */
[----:B------:R-:W-:Y:S01]  /*0a10*/  FADD.FTZ R16, R9, -UR17 ;  /* 0x8000001109107e21 */ /* 0x000fe20008010000 */
[----:B------:R-:W-:Y:S01]  /*0a20*/  HADD2.F32 R11, -RZ, R31.H1_H1 ;  /* 0x3000001fff0b7230 */ /* 0x000fe20000004100 */
[----:B------:R-:W-:Y:S01]  /*0a30*/  FMUL.FTZ R9, R8, UR14 ;  /* 0x0000000e08097c20 */ /* 0x000fe20008410000 */
[----:B------:R-:W-:Y:S01]  /*0a40*/  HADD2.F32 R12, -RZ, R33.H1_H1 ;  /* 0x30000021ff0c7230 */ /* 0x000fe20000004100 */
[----:B------:R-:W-:Y:S01]  /*0a50*/  FADD.FTZ R13, R13, -UR17 ;  /* 0x800000110d0d7e21 */ /* 0x000fe20008010000 */
        /* <DEDUP_REMOVED lines=22> */
.L_x_868:
        /* <DEDUP_REMOVED lines=26> */
.L_x_869:
        /* <DEDUP_REMOVED lines=214> */
.L_x_871:
[----:B-1----:R-:W-:Y:S05]  /*1ac0*/  BSYNC B0 ;  /* 0x0000000000007941 */ /* 0x002fea0003800000 */
.L_x_870:
        /* <DEDUP_REMOVED lines=21> */
.L_x_873:
[----:B------:R-:W-:Y:S05]  /*1c20*/  BSYNC B0 ;  /* 0x0000000000007941 */ /* 0x000fea0003800000 */
.L_x_872:
        /* <DEDUP_REMOVED lines=29> */
.L_x_876:
[----:B------:R-:W2:Y:S01]  /*1e00*/  LDG.E.STRONG.GPU R12, [R10.64] ;  /* 0x0000000c0a0c7981 */ /* 0x000ea2000c1ef900 */
[----:B------:R-:W-:Y:S01]  /*1e10*/  YIELD ;  /* 0x0000000000007946 */ /* 0x000fe20003800000 */
[----:B--2---:R-:W-:Y:S01]  /*1e20*/  ISETP.NE.AND P0, PT, R12, R15, PT ;  /* 0x0000000f0c00720c */ /* 0x004fe20003f05270 */
[----:B------:R-:W-:-:S12]  /*1e30*/  CCTL.IVALL ;  /* 0x00000000ff00798f */ /* 0x000fd80002000000 */
[----:B------:R-:W-:Y:S05]  /*1e40*/  @P0 BRA `(.L_x_876) ;  /* 0xffffffb000000947 */ /* 0x000fea000383ffff */
.L_x_875:
        /* <DEDUP_REMOVED lines=17> */
.L_x_880:
        /* <DEDUP_REMOVED lines=116> */
.L_x_879:
        /* <DEDUP_REMOVED lines=62> */
.L_x_881:
[----:B------:R-:W-:-:S13]  /*2a80*/  ISETP.NE.OR P0, PT, RZ, UR4, P0 ;  /* 0x00000004ff007c0c */ /* 0x000fda0008705670 */
[----:B------:R-:W-:Y:S05]  /*2a90*/  @!P0 BRA `(.L_x_877) ;  /* 0x000001f000008947 */ /* 0x000fea0003800000 */
.L_x_878:
        /* <DEDUP_REMOVED lines=31> */
.L_x_877:
        /* <DEDUP_REMOVED lines=10> */
.L_x_883:
[----:B------:R-:W-:Y:S05]  /*2d30*/  BSYNC B0 ;  /* 0x0000000000007941 */ /* 0x000fea0003800000 */
.L_x_882:
        /* <DEDUP_REMOVED lines=19> */
.L_x_874:
[----:B------:R2:W-:Y:S01]  /*2e70*/  @!P3 STS.64 [0x30], R8 ;  /* 0x00003008ff00b388 */ /* 0x0005e20000000a00 */
[----:B------:R-:W-:-:S03]  /*2e80*/  SHF.R.U32.HI R12, RZ, 0x2, R37 ;  /* 0x00000002ff0c7819 */ /* 0x000fc60000011625 */
[----:B------:R-:W-:Y:S02]  /*2e90*/  BAR.SYNC.DEFER_BLOCKING 0x0 ;  /* 0x0000000000007b1d */ /* 0x000fe40000010000 */
[----:B------:R-:W-:Y:S01]  /*2ea0*/  IMAD R12, R25, c[0x0][0x1fc], R12 ;  /* 0x00007f00190c7a24 */ /* 0x000fe200078e020c */
[----:B--2---:R-:W-:-:S04]  /*2eb0*/  HADD2.F32 R9, -RZ, R32.H0_H0 ;  /* 0x20000020ff097230 */ /* 0x004fc80000004100 */
[----:B------:R-:W-:Y:S01]  /*2ec0*/  IADD3 R12, R12, 0x20, RZ ;  /* 0x000000200c0c7810 */ /* 0x000fe20007ffe0ff */
[----:B------:R-:W-:Y:S02]  /*2ed0*/  HADD2.F32 R32, -RZ, R32.H1_H1 ;  /* 0x30000020ff207230 */ /* 0x000fe40000004100 */
[--C-:B------:R-:W-:Y:S01]  /*2ee0*/  HADD2.F32 R8, -RZ, R31.reuse.H0_H0 ;  /* 0x2000001fff087230 */ /* 0x100fe20000004100 */
[----:B------:R-:W-:Y:S01]  /*2ef0*/  ISETP.GE.U32.AND P0, PT, R12, c[0x0][0x1e0], PT ;  /* 0x000078000c007a0c */ /* 0x000fe20003f06070 */
[----:B------:R-:W-:Y:S01]  /*2f00*/  FADD.FTZ R9, R9, -UR17 ;  /* 0x8000001109097e21 */ /* 0x000fe20008010000 */
[----:B-1----:R-:W-:Y:S01]  /*2f10*/  SHF.R.S32.HI R14, RZ, 0x1f, R12 ;  /* 0x0000001fff0e7819 */ /* 0x002fe2000001140c */
[----:B------:R-:W-:Y:S01]  /*2f20*/  FADD.FTZ R32, R32, -UR17 ;  /* 0x8000001120207e21 */ /* 0x000fe20008010000 */
[----:B------:R-:W-:Y:S02]  /*2f30*/  HADD2.F32 R31, -RZ, R31.H1_H1 ;  /* 0x3000001fff1f7230 */ /* 0x000fe40000004100 */
[----:B------:R-:W-:Y:S01]  /*2f40*/  ISETP.GE.AND.EX P0, PT, R14, c[0x0][0x1e4], PT, P0 ;  /* 0x000079000e007a0c */ /* 0x000fe20003f06300 */
[----:B------:R-:W-:-:S02]  /*2f50*/  HADD2.F32 R14, -RZ, R33.H0_H0 ;  /* 0x20000021ff0e7230 */ /* 0x000fc40000004100 */
[----:B------:R-:W-:Y:S01]  /*2f60*/  HADD2.F32 R33, -RZ, R33.H1_H1 ;  /* 0x30000021ff217230 */ /* 0x000fe20000004100 */
[----:B------:R-:W-:Y:S01]  /*2f70*/  ISETP.LT.U32.AND P0, PT, R37, 0x80, !P0 ;  /* 0x000000802500780c */ /* 0x000fe20004701070 */
[----:B0-----:R-:W0:Y:S02]  /*2f80*/  LDS.64 R10, [0x30] ;  /* 0x00003000ff0a7984 */ /* 0x001e240000000a00 */
[----:B0-----:R-:W-:Y:S02]  /*2f90*/  FMUL.FTZ R12, R10, c[0x0][0x20c] ;  /* 0x000083000a0c7a20 */ /* 0x001fe40000410000 */
[----:B------:R-:W-:Y:S02]  /*2fa0*/  FMUL.FTZ R10, R9, UR14 ;  /* 0x0000000e090a7c20 */ /* 0x000fe40008410000 */
[----:B------:R-:W-:Y:S02]  /*2fb0*/  FMUL.FTZ R13, R11, c[0x0][0x20c] ;  /* 0x000083000b0d7a20 */ /* 0x000fe40000410000 */
        /* <DEDUP_REMOVED lines=20> */
.L_x_884:
        /* <DEDUP_REMOVED lines=18> */
.L_x_886:
[----:B------:R-:W-:Y:S05]  /*3220*/  BSYNC B0 ;  /* 0x0000000000007941 */ /* 0x000fea0003800000 */
.L_x_885:
        /* <DEDUP_REMOVED lines=9> */
[----:B0-----:R-:W-:-:S02]  /*32c0*/  FMUL.FTZ R10, R28, -1.4426950216293334961 ;  /* 0xbfb8aa3b1c0a7820 */ /* 0x001fc40000410000 */
        /* <DEDUP_REMOVED lines=15> */
.L_x_887:
        /* <DEDUP_REMOVED lines=17> */
.L_x_889:
[----:B------:R-:W-:Y:S05]  /*34d0*/  BSYNC B0 ;  /* 0x0000000000007941 */ /* 0x000fea0003800000 */
.L_x_888:
[----:B------:R-:W-:Y:S02]  /*34e0*/  IADD3 R34, R34, c[0x0][0x10], RZ ;  /* 0x0000040022227a10 */ /* 0x000fe40007ffe0ff */
[----:B------:R-:W-:Y:S02]  /*34f0*/  IADD3 R35, R35, 0x1, RZ ;  /* 0x0000000123237810 */ /* 0x000fe40007ffe0ff */
[----:B------:R-:W-:-:S13]  /*3500*/  ISETP.GE.AND P0, PT, R34, UR6, PT ;  /* 0x0000000622007c0c */ /* 0x000fda000bf06270 */
[----:B------:R-:W-:Y:S01]  /*3510*/  @P0 CALL.REL.NOINC `(.L_x_865) ;  /* 0x0000001000000944 */ /* 0x000fe20003c00000 */
[----:B------:R-:W-:Y:S05]  /*3520*/  BRA `(.L_x_890) ;  /* 0xffffcdb000007947 */ /* 0x000fea000383ffff */
.L_x_865:
        /* <DEDUP_REMOVED lines=22> */
.L_x_892:
[----:B------:R-:W-:Y:S05]  /*3690*/  BSYNC B0 ;  /* 0x0000000000007941 */ /* 0x000fea0003800000 */
.L_x_891:
[----:B------:R-:W-:Y:S05]  /*36a0*/  @P0 EXIT ;  /* 0x000000000000094d */ /* 0x000fea0003800000 */
[----:B------:R-:W-:Y:S05]  /*36b0*/  @P2 BRA `(.L_x_893) ;  /* 0x0000008000002947 */ /* 0x000fea0003800000 */
[----:B------:R-:W-:-:S05]  /*36c0*/  IMAD R0, R4, c[0x0][0x10], RZ ;  /* 0x0000040004007a24 */ /* 0x000fca00078e02ff */
[----:B------:R-:W-:-:S13]  /*36d0*/  ISETP.NE.AND P0, PT, R0, -0x1, PT ;  /* 0xffffffff0000780c */ /* 0x000fda0003f05270 */
[----:B------:R-:W-:Y:S05]  /*36e0*/  @!P0 BRA `(.L_x_893) ;  /* 0x0000005000008947 */ /* 0x000fea0003800000 */
.L_x_894:
[----:B-1----:R-:W2:Y:S01]  /*36f0*/  LDG.E.STRONG.GPU R5, [R2.64] ;  /* 0x0000000c02057981 */ /* 0x002ea2000c1ef900 */
[----:B------:R-:W-:Y:S01]  /*3700*/  YIELD ;  /* 0x0000000000007946 */ /* 0x000fe20003800000 */
[----:B--2---:R-:W-:Y:S01]  /*3710*/  ISETP.NE.AND P0, PT, R5, R0, PT ;  /* 0x000000000500720c */ /* 0x004fe20003f05270 */
[----:B------:R-:W-:-:S12]  /*3720*/  CCTL.IVALL ;  /* 0x00000000ff00798f */ /* 0x000fd80002000000 */
[----:B------:R-:W-:Y:S05]  /*3730*/  @P0 BRA `(.L_x_894) ;  /* 0xffffffb000000947 */ /* 0x000fea000383ffff */
.L_x_893:
        /* <DEDUP_REMOVED lines=25> */
.L_x_895:
        /* <DEDUP_REMOVED lines=26> */
.L_x_896:
        /* <DEDUP_REMOVED lines=9> */
.L_x_3240:


//--------------------- .text._Z35group_norm_nhwc_bwd_one_pass_kernelI11Fp16IOBf16WLi128ELi8ELi128EEv26Group_norm_nhwc_bwd_params --------------------------
	.section	.text._Z35group_norm_nhwc_bwd_one_pass_kernelI11Fp16IOBf16WLi128ELi8ELi128EEv26Group_norm_nhwc_bwd_params,"ax",@progbits
	.sectioninfo	@"SHI_REGISTERS=56"
	.align	128
        .global         _Z35group_norm_nhwc_bwd_one_pass_kernelI11Fp16IOBf16WLi128ELi8ELi128EEv26Group_norm_nhwc_bwd_params
        .type           _Z35group_norm_nhwc_bwd_one_pass_kernelI11Fp16IOBf16WLi128ELi8ELi128EEv26Group_norm_nhwc_bwd_params,@function
        .size           _Z35group_norm_nhwc_bwd_one_pass_kernelI11Fp16IOBf16WLi128ELi8ELi128EEv26Group_norm_nhwc_bwd_params,(.L_x_3241 - _Z35group_norm_nhwc_bwd_one_pass_kernelI11Fp16IOBf16WLi128ELi8ELi128EEv26Group_norm_nhwc_bwd_params)
        .other          _Z35group_norm_nhwc_bwd_one_pass_kernelI11Fp16IOBf16WLi128ELi8ELi128EEv26Group_norm_nhwc_bwd_params,@"STO_CUDA_ENTRY STV_DEFAULT"
_Z35group_norm_nhwc_bwd_one_pass_kernelI11Fp16IOBf16WLi128ELi8ELi128EEv26Group_norm_nhwc_bwd_params:
.text._Z35group_norm_nhwc_bwd_one_pass_kernelI11Fp16IOBf16WLi128ELi8ELi128EEv26Group_norm_nhwc_bwd_params:
        /* <DEDUP_REMOVED lines=47> */
.L_x_930:
        /* <DEDUP_REMOVED lines=50> */
[----:B------:R-:W-:-:S02]  /*0610*/  IADD3 R15, R15, 0x60, RZ ;  /* 0x000000600f0f7810 */ /* 0x000fc40007ffe0ff */
[----:B------:R-:W-:Y:S01]  /*0620*/  SHF.R.S32.HI R11, RZ, 0x1f, R10 ;  /* 0x0000001fff0b7819 */ /* 0x000fe2000001140a */
[----:B------:R-:W-:Y:S01]  /*0630*/  IMAD R53, R51, c[0x0][0x1ec], R12 ;  /* 0x00007b0033357a24 */ /* 0x000fe200078e020c */
[----:B------:R-:W-:Y:S02]  /*0640*/  ISETP.GE.U32.AND P3, PT, R15, c[0x0][0x1e0], PT ;  /* 0x000078000f007a0c */ /* 0x000fe40003f66070 */
        /* <DEDUP_REMOVED lines=8> */
[-C--:B------:R-:W-:Y:S01]  /*06d0*/  @P0 MOV R14, R50.reuse ;  /* 0x00000032000e0202 */ /* 0x080fe20000000f00 */
[----:B------:R-:W-:Y:S01]  /*06e0*/  @P1 IMAD R13, R3, c[0x0][0x1d8], RZ ;  /* 0x00007600030d1a24 */ /* 0x000fe200078e02ff */
[-C--:B------:R-:W-:Y:S01]  /*06f0*/  @P0 MOV R15, R53.reuse ;  /* 0x00000035000f0202 */ /* 0x080fe20000000f00 */
[C---:B------:R-:W-:Y:S01]  /*0700*/  @P2 IMAD R21, R29.reuse, c[0x0][0x1dc], R12 ;  /* 0x000077001d152a24 */ /* 0x040fe200078e020c */
[----:B------:R-:W-:Y:S01]  /*0710*/  @P1 MOV R12, R50 ;  /* 0x00000032000c1202 */ /* 0x000fe20000000f00 */
[----:B------:R-:W-:Y:S01]  /*0720*/  @P1 IMAD R19, R0, c[0x0][0x1dc], R13 ;  /* 0x0000770000131a24 */ /* 0x000fe200078e020d */
[----:B------:R-:W-:Y:S01]  /*0730*/  @P1 MOV R13, R53 ;  /* 0x00000035000d1202 */ /* 0x000fe20000000f00 */
[----:B------:R-:W-:-:S04]  /*0740*/  @P2 IMAD.WIDE.U32 R16, R29, c[0x0][0x1d8], R52 ;  /* 0x000076001d102a25 */ /* 0x000fc800078e0034 */
[----:B------:R-:W-:Y:S01]  /*0750*/  @P0 IMAD.WIDE.U32 R14, R2, c[0x0][0x1d8], R14 ;  /* 0x00007600020e0a25 */ /* 0x000fe200078e000e */
[----:B------:R-:W-:Y:S02]  /*0760*/  @P2 IADD3 R21, R17, R21, RZ ;  /* 0x0000001511152210 */ /* 0x000fe40007ffe0ff */
[----:B------:R-:W-:Y:S01]  /*0770*/  @P2 SHF.L.U32 R17, R16, 0x1, RZ ;  /* 0x0000000110112819 */ /* 0x000fe200000006ff */
[----:B------:R-:W-:Y:S01]  /*0780*/  @P1 IMAD.WIDE.U32 R12, R0, c[0x0][0x1d8], R12 ;  /* 0x00007600000c1a25 */ /* 0x000fe200078e000c */
[----:B------:R-:W-:Y:S02]  /*0790*/  @P0 IADD3 R15, R15, R23, RZ ;  /* 0x000000170f0f0210 */ /* 0x000fe40007ffe0ff */
        /* <DEDUP_REMOVED lines=39> */
[----:B------:R-:W-:Y:S01]  /*0a10*/  CS2R R36, SRZ ;  /* 0x0000000000247805 */ /* 0x000fe2000001ff00 */
        /* <DEDUP_REMOVED lines=10> */
[C---:B------:R-:W-:Y:S02]  /*0ac0*/  @P3 IADD3.X R15, R25.reuse, c[0x0][0x184], RZ, P5, !PT ;  /* 0x00006100190f3a10 */ /* 0x040fe40002ffe4ff */
[----:B------:R-:W-:Y:S01]  /*0ad0*/  @P3 IADD3.X R13, R25, c[0x0][0x17c], RZ, P6, !PT ;  /* 0x00005f00190d3a10 */ /* 0x000fe200037fe4ff */
[----:B------:R-:W-:Y:S01]  /*0ae0*/  UMOV UR11, 0x3f800000 ;  /* 0x3f800000000b7882 */ /* 0x000fe20000000000 */
[----:B------:R-:W-:Y:S01]  /*0af0*/  BSSY B0, `(.L_x_898) ;  /* 0x0000019000007945 */ /* 0x000fe20003800000 */
[----:B------:R2:W5:Y:S01]  /*0b00*/  @P3 LDG.E R40, [R14.64] ;  /* 0x0000000c0e283981 */ /* 0x000562000c1e1900 */
[----:B------:R-:W-:Y:S01]  /*0b10*/  ISETP.NE.AND P4, PT, RZ, UR16, PT ;  /* 0x00000010ff007c0c */ /* 0x000fe2000bf85270 */
[----:B------:R-:W-:Y:S01]  /*0b20*/  CS2R R34, SRZ ;  /* 0x0000000000227805 */ /* 0x000fe2000001ff00 */
[----:B------:R-:W-:Y:S01]  /*0b30*/  MOV R33, RZ ;  /* 0x000000ff00217202 */ /* 0x000fe20000000f00 */
[----:B------:R3:W5:Y:S01]  /*0b40*/  @P3 LDG.E R37, [R12.64] ;  /* 0x0000000c0c253981 */ /* 0x000762000c1e1900 */
[----:B0-----:R-:W-:Y:S01]  /*0b50*/  @UP0 UMOV UR11, UR4 ;  /* 0x00000004000b0c82 */ /* 0x001fe20008000000 */
[----:B---3--:R-:W-:-:S02]  /*0b60*/  HADD2.F32 R13, -RZ, R43.H0_H0 ;  /* 0x2000002bff0d7230 */ /* 0x008fc40000004100 */
[----:B--2---:R-:W-:Y:S01]  /*0b70*/  HADD2.F32 R14, -RZ, R43.H1_H1 ;  /* 0x3000002bff0e7230 */ /* 0x004fe20000004100 */
[----:B------:R-:W-:Y:S05]  /*0b80*/  @P0 BRA `(.L_x_899) ;  /* 0x000000f000000947 */ /* 0x000fea0003800000 */
[----:B-1----:R-:W-:Y:S02]  /*0b90*/  ISETP.NE.AND P0, PT, RZ, UR16, PT ;  /* 0x00000010ff007c0c */ /* 0x002fe4000bf05270 */
        /* <DEDUP_REMOVED lines=14> */
.L_x_899:
[----:B-1----:R-:W-:Y:S05]  /*0c80*/  BSYNC B0 ;  /* 0x0000000000007941 */ /* 0x002fea0003800000 */
.L_x_898:
[----:B------:R-:W-:Y:S01]  /*0c90*/  FADD.FTZ R11, R13, -UR17 ;  /* 0x800000110d0b7e21 */ /* 0x000fe20008010000 */
[--C-:B-----5:R-:W-:Y:S01]  /*0ca0*/  HADD2.F32 R16, -RZ, R42.reuse.H0_H0 ;  /* 0x2000002aff107230 */ /* 0x120fe20000004100 */
[----:B------:R-:W-:Y:S01]  /*0cb0*/  FADD.FTZ R12, R14, -UR17 ;  /* 0x800000110e0c7e21 */ /* 0x000fe20008010000 */
[----:B------:R-:W-:Y:S01]  /*0cc0*/  HADD2.F32 R14, -RZ, R42.H1_H1 ;  /* 0x3000002aff0e7230 */ /* 0x000fe20000004100 */
        /* <DEDUP_REMOVED lines=21> */
.L_x_900:
[--C-:B------:R-:W-:Y:S01]  /*0e20*/  HADD2.F32 R15, -RZ, R44.reuse.H0_H0 ;  /* 0x2000002cff0f7230 */ /* 0x100fe20000004100 */
[----:B------:R-:W-:Y:S01]  /*0e30*/  FMUL.FTZ R8, R16, R36 ;  /* 0x0000002410087220 */ /* 0x000fe20000410000 */
[----:B------:R-:W-:Y:S01]  /*0e40*/  HADD2.F32 R17, -RZ, R44.H1_H1 ;  /* 0x3000002cff117230 */ /* 0x000fe20000004100 */
[----:B------:R-:W-:Y:S02]  /*0e50*/  FMUL.FTZ R10, R14, R33 ;  /* 0x000000210e0a7220 */ /* 0x000fe40000410000 */
        /* <DEDUP_REMOVED lines=29> */
.L_x_901:
[----:B------:R-:W-:Y:S01]  /*1030*/  FMUL.FTZ R17, R13, R36 ;  /* 0x000000240d117220 */ /* 0x000fe20000410000 */
[--C-:B------:R-:W-:Y:S02]  /*1040*/  HADD2.F32 R19, -RZ, R39.reuse.H0_H0 ;  /* 0x20000027ff137230 */ /* 0x100fe40000004100 */
[----:B------:R-:W-:Y:S01]  /*1050*/  HADD2.F32 R21, -RZ, R39.H1_H1 ;  /* 0x30000027ff157230 */ /* 0x000fe20000004100 */
[----:B------:R-:W-:Y:S01]  /*1060*/  FFMA.FTZ R20, R18, R17, R9 ;  /* 0x0000001112147223 */ /* 0x000fe20000010009 */
[--C-:B------:R-:W-:Y:S01]  /*1070*/  HADD2.F32 R22, -RZ, R38.reuse.H1_H1 ;  /* 0x30000026ff167230 */ /* 0x100fe20000004100 */
[----:B------:R-:W-:Y:S02]  /*1080*/  FADD.FTZ R8, R8, R17 ;  /* 0x0000001108087221 */ /* 0x000fe40000010000 */
[----:B------:R-:W-:Y:S01]  /*1090*/  FADD.FTZ R17, R19, -UR17 ;  /* 0x8000001113117e21 */ /* 0x000fe20008010000 */
[----:B------:R-:W-:Y:S01]  /*10a0*/  HADD2.F32 R19, -RZ, R38.H0_H0 ;  /* 0x20000026ff137230 */ /* 0x000fe20000004100 */
[----:B------:R-:W-:-:S02]  /*10b0*/  FADD.FTZ R21, R21, -UR17 ;  /* 0x8000001115157e21 */ /* 0x000fc40008010000 */
        /* <DEDUP_REMOVED lines=22> */
.L_x_902:
[----:B------:R-:W-:Y:S01]  /*1220*/  FFMA.FTZ R23, R15, R9, R20 ;  /* 0x000000090f177223 */ /* 0x000fe20000010014 */
[--C-:B------:R-:W-:Y:S01]  /*1230*/  HADD2.F32 R24, -RZ, R40.reuse.H1_H1 ;  /* 0x30000028ff187230 */ /* 0x100fe20000004100 */
[----:B------:R-:W-:Y:S02]  /*1240*/  FMUL.FTZ R20, R19, R36 ;  /* 0x0000002413147220 */ /* 0x000fe40000410000 */
[----:B------:R-:W-:Y:S02]  /*1250*/  FADD.FTZ R9, R9, R8 ;  /* 0x0000000809097221 */ /* 0x000fe40000010000 */
[----:B------:R-:W-:Y:S02]  /*1260*/  FFMA.FTZ R8, R17, R20, R23 ;  /* 0x0000001411087223 */ /* 0x000fe40000010017 */
[----:B------:R-:W-:Y:S01]  /*1270*/  FADD.FTZ R23, R9, R20 ;  /* 0x0000001409177221 */ /* 0x000fe20000010000 */
[----:B------:R-:W-:Y:S01]  /*1280*/  HADD2.F32 R9, -RZ, R40.H0_H0 ;  /* 0x20000028ff097230 */ /* 0x000fe20000004100 */
        /* <DEDUP_REMOVED lines=28> */
.L_x_903:
[----:B------:R-:W-:Y:S01]  /*1450*/  FMUL.FTZ R27, R23, R36 ;  /* 0x00000024171b7220 */ /* 0x000fe20000410000 */
[C---:B------:R-:W-:Y:S01]  /*1460*/  ISETP.GT.AND P0, PT, R30.reuse, 0x1e, PT ;  /* 0x0000001e1e00780c */ /* 0x040fe20003f04270 */
        /* <DEDUP_REMOVED lines=10> */
[----:B------:R-:W-:Y:S01]  /*1510*/  FFMA.FTZ R18, R18, R13, R11 ;  /* 0x0000000d12127223 */ /* 0x000fe2000001000b */
[----:B------:R-:W0:Y:S01]  /*1520*/  SHFL.DOWN PT, R27, R8, 0x1, 0x1f ;  /* 0x08201f00081b7f89 */ /* 0x000e2200000e0000 */
[----:B------:R-:W-:Y:S02]  /*1530*/  FADD.FTZ R16, RZ, R16 ;  /* 0x00000010ff107221 */ /* 0x000fe40000010000 */
[----:B------:R-:W-:Y:S01]  /*1540*/  FFMA.FTZ R12, R12, R14, RZ ;  /* 0x0000000e0c0c7223 */ /* 0x000fe200000100ff */
[----:B------:R-:W1:Y:S01]  /*1550*/  SHFL.DOWN PT, R26, R9, 0x1, 0x1f ;  /* 0x08201f00091a7f89 */ /* 0x000e6200000e0000 */
[----:B------:R-:W-:Y:S02]  /*1560*/  FADD.FTZ R11, RZ, R14 ;  /* 0x0000000eff0b7221 */ /* 0x000fe40000010000 */
        /* <DEDUP_REMOVED lines=197> */
.L_x_905:
[----:B0-----:R-:W-:Y:S05]  /*21c0*/  BSYNC B0 ;  /* 0x0000000000007941 */ /* 0x001fea0003800000 */
.L_x_904:
        /* <DEDUP_REMOVED lines=19> */
.L_x_907:
[----:B------:R-:W-:Y:S05]  /*2300*/  BSYNC B0 ;  /* 0x0000000000007941 */ /* 0x000fea0003800000 */
.L_x_906:
        /* <DEDUP_REMOVED lines=37> */
.L_x_910:
[----:B------:R-:W2:Y:S01]  /*2560*/  LDG.E.STRONG.GPU R12, [R10.64] ;  /* 0x0000000c0a0c7981 */ /* 0x000ea2000c1ef900 */
[----:B------:R-:W-:Y:S01]  /*2570*/  YIELD ;  /* 0x0000000000007946 */ /* 0x000fe20003800000 */
[----:B--2---:R-:W-:Y:S01]  /*2580*/  ISETP.NE.AND P0, PT, R12, R15, PT ;  /* 0x0000000f0c00720c */ /* 0x004fe20003f05270 */
[----:B------:R-:W-:-:S12]  /*2590*/  CCTL.IVALL ;  /* 0x00000000ff00798f */ /* 0x000fd80002000000 */
[----:B------:R-:W-:Y:S05]  /*25a0*/  @P0 BRA `(.L_x_910) ;  /* 0xffffffb000000947 */ /* 0x000fea000383ffff */
.L_x_909:
        /* <DEDUP_REMOVED lines=20> */
.L_x_914:
        /* <DEDUP_REMOVED lines=116> */
.L_x_913:
        /* <DEDUP_REMOVED lines=62> */
.L_x_915:
[----:B------:R-:W-:-:S13]  /*3210*/  ISETP.NE.OR P0, PT, RZ, UR4, P0 ;  /* 0x00000004ff007c0c */ /* 0x000fda0008705670 */
[----:B------:R-:W-:Y:S05]  /*3220*/  @!P0 BRA `(.L_x_911) ;  /* 0x000001f000008947 */ /* 0x000fea0003800000 */
.L_x_912:
        /* <DEDUP_REMOVED lines=31> */
.L_x_911:
        /* <DEDUP_REMOVED lines=12> */
.L_x_917:
[----:B------:R-:W-:Y:S05]  /*34e0*/  BSYNC B0 ;  /* 0x0000000000007941 */ /* 0x000fea0003800000 */
.L_x_916:
        /* <DEDUP_REMOVED lines=16> */
.L_x_908:
        /* <DEDUP_REMOVED lines=44> */
.L_x_918:
        /* <DEDUP_REMOVED lines=18> */
.L_x_920:
[----:B------:R-:W-:Y:S05]  /*39d0*/  BSYNC B0 ;  /* 0x0000000000007941 */ /* 0x000fea0003800000 */
.L_x_919:
        /* <DEDUP_REMOVED lines=25> */
.L_x_921:
        /* <DEDUP_REMOVED lines=15> */
[----:B------:R-:W-:Y:S02]  /*3c60*/  F2FP.PACK_AB R9, R14, R15 ;  /* 0x0000000f0e09723e */ /* 0x000fe400000000ff */
[----:B------:R-:W-:-:S05]  /*3c70*/  LEA.HI.X R11, R8, c[0x0][0x164], R17, 0x1, P5 ;  /* 0x00005900080b7a11 */ /* 0x000fca00028f0c11 */
[----:B------:R0:W-:Y:S02]  /*3c80*/  STG.E [R10.64], R9 ;  /* 0x000000090a007986 */ /* 0x0001e4000c10190c */
.L_x_923:
[----:B------:R-:W-:Y:S05]  /*3c90*/  BSYNC B0 ;  /* 0x0000000000007941 */ /* 0x000fea0003800000 */
.L_x_922:
        /* <DEDUP_REMOVED lines=31> */
.L_x_924:
        /* <DEDUP_REMOVED lines=18> */
.L_x_926:
[----:B------:R-:W-:Y:S05]  /*3fb0*/  BSYNC B0 ;  /* 0x0000000000007941 */ /* 0x000fea0003800000 */
.L_x_925:
        /* <DEDUP_REMOVED lines=25> */
.L_x_927:
        /* <DEDUP_REMOVED lines=17> */
.L_x_929:
[----:B------:R-:W-:Y:S05]  /*4260*/  BSYNC B0 ;  /* 0x0000000000007941 */ /* 0x000fea0003800000 */
.L_x_928:
[----:B------:R-:W-:Y:S01]  /*4270*/  ULDC UR4, c[0x0][0x10] ;  /* 0x0000040000047ab9 */ /* 0x000fe20000000800 */
[----:B------:R-:W-:Y:S01]  /*4280*/  IADD3 R45, R45, 0x1, RZ ;  /* 0x000000012d2d7810 */ /* 0x000fe20007ffe0ff */
[----:B------:R-:W-:-:S04]  /*4290*/  UIADD3 UR14, UR14, UR4, URZ ;  /* 0x000000040e0e7290 */ /* 0x000fc8000fffe03f */
[----:B------:R-:W-:-:S06]  /*42a0*/  UISETP.GE.AND UP0, UPT, UR14, UR6, UPT ;  /* 0x000000060e00728c */ /* 0x000fcc000bf06270 */
[----:B------:R-:W-:-:S13]  /*42b0*/  PLOP3.LUT P0, PT, PT, PT, UP0, 0x80, 0x0 ;  /* 0x000000000000781c */ /* 0x000fda0003f0f008 */
[----:B------:R-:W-:Y:S01]  /*42c0*/  @P0 CALL.REL.NOINC `(.L_x_897) ;  /* 0x0000001000000944 */ /* 0x000fe20003c00000 */
[----:B------:R-:W-:Y:S05]  /*42d0*/  BRA `(.L_x_930) ;  /* 0xffffc01000007947 */ /* 0x000fea000383ffff */
.L_x_897:
        /* <DEDUP_REMOVED lines=22> */
.L_x_932:
[----:B------:R-:W-:Y:S05]  /*4440*/  BSYNC B0 ;  /* 0x0000000000007941 */ /* 0x000fea0003800000 */
.L_x_931:
[----:B------:R-:W-:Y:S05]  /*4450*/  @P0 EXIT ;  /* 0x000000000000094d */ /* 0x000fea0003800000 */
[----:B------:R-:W-:Y:S05]  /*4460*/  @P2 BRA `(.L_x_933) ;  /* 0x0000008000002947 */ /* 0x000fea0003800000 */
[----:B------:R-:W-:-:S05]  /*4470*/  IMAD R0, R4, c[0x0][0x10], RZ ;  /* 0x0000040004007a24 */ /* 0x000fca00078e02ff */
[----:B------:R-:W-:-:S13]  /*4480*/  ISETP.NE.AND P0, PT, R0, -0x1, PT ;  /* 0xffffffff0000780c */ /* 0x000fda0003f05270 */
[----:B------:R-:W-:Y:S05]  /*4490*/  @!P0 BRA `(.L_x_933) ;  /* 0x0000005000008947 */ /* 0x000fea0003800000 */
.L_x_934:
[----:B-1----:R-:W2:Y:S01]  /*44a0*/  LDG.E.STRONG.GPU R5, [R2.64] ;  /* 0x0000000c02057981 */ /* 0x002ea2000c1ef900 */
[----:B------:R-:W-:Y:S01]  /*44b0*/  YIELD ;  /* 0x0000000000007946 */ /* 0x000fe20003800000 */
[----:B--2---:R-:W-:Y:S01]  /*44c0*/  ISETP.NE.AND P0, PT, R5, R0, PT ;  /* 0x000000000500720c */ /* 0x004fe20003f05270 */
[----:B------:R-:W-:-:S12]  /*44d0*/  CCTL.IVALL ;  /* 0x00000000ff00798f */ /* 0x000fd80002000000 */
[----:B------:R-:W-:Y:S05]  /*44e0*/  @P0 BRA `(.L_x_934) ;  /* 0xffffffb000000947 */ /* 0x000fea000383ffff */
.L_x_933:
        /* <DEDUP_REMOVED lines=25> */
.L_x_935:
        /* <DEDUP_REMOVED lines=26> */
.L_x_936:
        /* <DEDUP_REMOVED lines=14> */
.L_x_3241:


//--------------------- .text._Z35group_norm_nhwc_bwd_one_pass_kernelI11Fp16IOBf16WLi256ELi8ELi128EEv26Group_norm_nhwc_bwd_params --------------------------
	.section	.text._Z35group_norm_nhwc_bwd_one_pass_kernelI11Fp16IOBf16WLi256ELi8ELi128EEv26Group_norm_nhwc_bwd_params,"ax",@progbits
	.sectioninfo	@"SHI_REGISTERS=72"
	.align	128
        .global         _Z35group_norm_nhwc_bwd_one_pass_kernelI11Fp16IOBf16WLi256ELi8ELi128EEv26Group_norm_nhwc_bwd_params
        .type           _Z35group_norm_nhwc_bwd_one_pass_kernelI11Fp16IOBf16WLi256ELi8ELi128EEv26Group_norm_nhwc_bwd_params,@function
        .size           _Z35group_norm_nhwc_bwd_one_pass_kernelI11Fp16IOBf16WLi256ELi8ELi128EEv26Group_norm_nhwc_bwd_params,(.L_x_3242 - _Z35group_norm_nhwc_bwd_one_pass_kernelI11Fp16IOBf16WLi256ELi8ELi128EEv26Group_norm_nhwc_bwd_params)
        .other          _Z35group_norm_nhwc_bwd_one_pass_kernelI11Fp16IOBf16WLi256ELi8ELi128EEv26Group_norm_nhwc_bwd_params,@"STO_CUDA_ENTRY STV_DEFAULT"
_Z35group_norm_nhwc_bwd_one_pass_kernelI11Fp16IOBf16WLi256ELi8ELi128EEv26Group_norm_nhwc_bwd_params:
.text._Z35group_norm_nhwc_bwd_one_pass_kernelI11Fp16IOBf16WLi256ELi8ELi128EEv26Group_norm_nhwc_bwd_params:
        /* <DEDUP_REMOVED lines=66> */
.L_x_986:
        /* <DEDUP_REMOVED lines=208> */
.L_x_939:
[----:B---3--:R-:W-:Y:S05]  /*1120*/  BSYNC B0 ;  /* 0x0000000000007941 */ /* 0x008fea0003800000 */
.L_x_938:
[----:B------:R-:W-:Y:S01]  /*1130*/  ISETP.NE.AND P0, PT, RZ, UR13, PT ;  /* 0x0000000dff007c0c */ /* 0x000fe2000bf05270 */
[----:B-----5:R-:W-:-:S02]  /*1140*/  HADD2.F32 R18, -RZ, R53.H0_H0 ;  /* 0x20000035ff127230 */ /* 0x020fc40000004100 */
[----:B------:R-:W-:Y:S01]  /*1150*/  HADD2.F32 R19, -RZ, R53.H1_H1 ;  /* 0x30000035ff137230 */ /* 0x000fe20000004100 */
[----:B------:R-:W-:Y:S01]  /*1160*/  P2R R14, PR, RZ, 0x1 ;  /* 0x00000001ff0e7803 */ /* 0x000fe20000000000 */
        /* <DEDUP_REMOVED lines=31> */
.L_x_940:
        /* <DEDUP_REMOVED lines=26> */
.L_x_941:
[----:B------:R-:W-:Y:S02]  /*1500*/  FFMA.FTZ R21, R18, R25, R21 ;  /* 0x0000001912157223 */ /* 0x000fe40000010015 */
[----:B------:R-:W-:-:S02]  /*1510*/  FMUL.FTZ R26, R14, R63 ;  /* 0x0000003f0e1a7220 */ /* 0x000fc40000410000 */
[----:B------:R-:W-:Y:S02]  /*1520*/  FADD.FTZ R25, R25, R24 ;  /* 0x0000001819197221 */ /* 0x000fe40000010000 */
[C---:B------:R-:W-:Y:S01]  /*1530*/  FFMA.FTZ R19, R23.reuse, R14, R20 ;  /* 0x0000000e17137223 */ /* 0x040fe20000010014 */
[--C-:B------:R-:W-:Y:S01]  /*1540*/  HADD2.F32 R20, -RZ, R49.reuse.H1_H1 ;  /* 0x30000031ff147230 */ /* 0x100fe20000004100 */
[----:B------:R-:W-:Y:S02]  /*1550*/  FFMA.FTZ R23, R23, R26, R21 ;  /* 0x0000001a17177223 */ /* 0x000fe40000010015 */
[----:B------:R-:W-:Y:S01]  /*1560*/  FFMA.FTZ R21, R18, R17, RZ ;  /* 0x0000001112157223 */ /* 0x000fe200000100ff */
[----:B------:R-:W-:Y:S01]  /*1570*/  HADD2.F32 R18, -RZ, R49.H0_H0 ;  /* 0x20000031ff127230 */ /* 0x000fe20000004100 */
[----:B------:R-:W-:Y:S02]  /*1580*/  FMUL.FTZ R24, R15, R60 ;  /* 0x0000003c0f187220 */ /* 0x000fe40000410000 */
[----:B------:R-:W-:-:S02]  /*1590*/  FADD.FTZ R25, R25, R26 ;  /* 0x0000001a19197221 */ /* 0x000fc40000010000 */
[----:B------:R-:W-:Y:S02]  /*15a0*/  FFMA.FTZ R23, R22, R24, R23 ;  /* 0x0000001816177223 */ /* 0x000fe40000010017 */
[----:B------:R-:W-:Y:S02]  /*15b0*/  FADD.FTZ R24, R24, R25 ;  /* 0x0000001918187221 */ /* 0x000fe40000010000 */
[----:B------:R-:W-:Y:S01]  /*15c0*/  FADD.FTZ R25, R18, -UR16 ;  /* 0x8000001012197e21 */ /* 0x000fe20008010000 */
[--C-:B------:R-:W-:Y:S01]  /*15d0*/  HADD2.F32 R18, -RZ, R48.reuse.H0_H0 ;  /* 0x20000030ff127230 */ /* 0x100fe20000004100 */
[----:B------:R-:W-:Y:S02]  /*15e0*/  FADD.FTZ R26, R20, -UR16 ;  /* 0x80000010141a7e21 */ /* 0x000fe40008010000 */
[----:B------:R-:W-:Y:S01]  /*15f0*/  FFMA.FTZ R21, R22, R15, R21 ;  /* 0x0000000f16157223 */ /* 0x000fe20000010015 */
[----:B------:R-:W-:Y:S01]  /*1600*/  HADD2.F32 R22, -RZ, R48.H1_H1 ;  /* 0x30000030ff167230 */ /* 0x000fe20000004100 */
[----:B------:R-:W-:-:S02]  /*1610*/  FMUL.FTZ R20, R25, UR11 ;  /* 0x0000000b19147c20 */ /* 0x000fc40008410000 */
[----:B------:R-:W-:Y:S02]  /*1620*/  FADD.FTZ R27, RZ, R16 ;  /* 0x00000010ff1b7221 */ /* 0x000fe40000010000 */
        /* <DEDUP_REMOVED lines=21> */
.L_x_942:
[----:B------:R-:W-:Y:S01]  /*1780*/  FMUL.FTZ R29, R18, R63 ;  /* 0x0000003f121d7220 */ /* 0x000fe20000410000 */
[--C-:B------:R-:W-:Y:S01]  /*1790*/  HADD2.F32 R26, -RZ, R50.reuse.H1_H1 ;  /* 0x30000032ff1a7230 */ /* 0x100fe20000004100 */
[----:B------:R-:W-:Y:S02]  /*17a0*/  FADD.FTZ R15, R16, R15 ;  /* 0x0000000f100f7221 */ /* 0x000fe40000010000 */
[----:B------:R-:W-:Y:S02]  /*17b0*/  FADD.FTZ R17, R27, R14 ;  /* 0x0000000e1b117221 */ /* 0x000fe40000010000 */
[----:B------:R-:W-:Y:S02]  /*17c0*/  FFMA.FTZ R14, R20, R29, R23 ;  /* 0x0000001d140e7223 */ /* 0x000fe40000010017 */
[----:B------:R-:W-:Y:S01]  /*17d0*/  FADD.FTZ R16, R15, R22 ;  /* 0x000000160f107221 */ /* 0x000fe20000010000 */
[----:B------:R-:W-:Y:S01]  /*17e0*/  HADD2.F32 R15, -RZ, R50.H0_H0 ;  /* 0x20000032ff0f7230 */ /* 0x000fe20000004100 */
[----:B------:R-:W-:-:S02]  /*17f0*/  FFMA.FTZ R21, R25, R22, R21 ;  /* 0x0000001619157223 */ /* 0x000fc40000010015 */
[----:B------:R-:W-:Y:S02]  /*1800*/  FADD.FTZ R23, R24, R29 ;  /* 0x0000001d18177221 */ /* 0x000fe40000010000 */
[----:B------:R-:W-:Y:S02]  /*1810*/  FMUL.FTZ R22, R22, R60 ;  /* 0x0000003c16167220 */ /* 0x000fe40000410000 */
[----:B------:R-:W-:Y:S02]  /*1820*/  FADD.FTZ R15, R15, -UR16 ;  /* 0x800000100f0f7e21 */ /* 0x000fe40008010000 */
[----:B------:R-:W-:Y:S01]  /*1830*/  FFMA.FTZ R24, R25, R22, R14 ;  /* 0x0000001619187223 */ /* 0x000fe2000001000e */
[--C-:B------:R-:W-:Y:S01]  /*1840*/  HADD2.F32 R14, -RZ, R47.reuse.H0_H0 ;  /* 0x2000002fff0e7230 */ /* 0x100fe20000004100 */
[----:B------:R-:W-:Y:S01]  /*1850*/  FADD.FTZ R23, R22, R23 ;  /* 0x0000001716177221 */ /* 0x000fe20000010000 */
[----:B------:R-:W-:Y:S01]  /*1860*/  HADD2.F32 R25, -RZ, R47.H1_H1 ;  /* 0x3000002fff197230 */ /* 0x000fe20000004100 */
        /* <DEDUP_REMOVED lines=22> */
.L_x_943:
[----:B------:R-:W-:Y:S02]  /*19d0*/  FMUL.FTZ R26, R14, R63 ;  /* 0x0000003f0e1a7220 */ /* 0x000fe40000410000 */
[----:B------:R-:W-:Y:S02]  /*19e0*/  FFMA.FTZ R19, R20, R18, R19 ;  /* 0x0000001214137223 */ /* 0x000fe40000010013 */
[----:B------:R-:W-:Y:S02]  /*19f0*/  FADD.FTZ R17, R17, R18 ;  /* 0x0000001211117221 */ /* 0x000fe40000010000 */
[----:B------:R-:W-:Y:S02]  /*1a00*/  FFMA.FTZ R27, R15, R26, R24 ;  /* 0x0000001a0f1b7223 */ /* 0x000fe40000010018 */
[----:B------:R-:W-:Y:S01]  /*1a10*/  FADD.FTZ R18, R16, R25 ;  /* 0x0000001910127221 */ /* 0x000fe20000010000 */
[----:B------:R-:W-:Y:S01]  /*1a20*/  HADD2.F32 R16, -RZ, R45.H0_H0 ;  /* 0x2000002dff107230 */ /* 0x000fe20000004100 */
[----:B------:R-:W-:-:S02]  /*1a30*/  FMUL.FTZ R24, R25, R60 ;  /* 0x0000003c19187220 */ /* 0x000fc40000410000 */
[----:B------:R-:W-:Y:S02]  /*1a40*/  FADD.FTZ R23, R23, R26 ;  /* 0x0000001a17177221 */ /* 0x000fe40000010000 */
[C---:B------:R-:W-:Y:S01]  /*1a50*/  FFMA.FTZ R20, R22.reuse, R25, R21 ;  /* 0x0000001916147223 */ /* 0x040fe20000010015 */
        /* <DEDUP_REMOVED lines=28> */
.L_x_944:
[----:B------:R-:W-:Y:S02]  /*1c20*/  FMUL.FTZ R27, R16, R63 ;  /* 0x0000003f101b7220 */ /* 0x000fe40000410000 */
[----:B------:R-:W-:Y:S01]  /*1c30*/  FFMA.FTZ R19, R15, R14, R19 ;  /* 0x0000000e0f137223 */ /* 0x000fe20000010013 */
[--C-:B------:R-:W-:Y:S01]  /*1c40*/  HADD2.F32 R15, -RZ, R46.reuse.H1_H1 ;  /* 0x3000002eff0f7230 */ /* 0x100fe20000004100 */
[----:B------:R-:W-:Y:S02]  /*1c50*/  FFMA.FTZ R22, R21, R27, R22 ;  /* 0x0000001b15167223 */ /* 0x000fe40000010016 */
[----:B------:R-:W-:Y:S01]  /*1c60*/  FADD.FTZ R17, R17, R14 ;  /* 0x0000000e11117221 */ /* 0x000fe20000010000 */
[----:B------:R-:W-:Y:S01]  /*1c70*/  HADD2.F32 R14, -RZ, R46.H0_H0 ;  /* 0x2000002eff0e7230 */ /* 0x000fe20000004100 */
[----:B------:R-:W-:Y:S02]  /*1c80*/  FADD.FTZ R27, R24, R27 ;  /* 0x0000001b181b7221 */ /* 0x000fe40000010000 */
[----:B------:R-:W-:-:S02]  /*1c90*/  FMUL.FTZ R24, R25, R60 ;  /* 0x0000003c19187220 */ /* 0x000fc40000410000 */
[C---:B------:R-:W-:Y:S02]  /*1ca0*/  FFMA.FTZ R20, R23.reuse, R25, R20 ;  /* 0x0000001917147223 */ /* 0x040fe40000010014 */
[----:B------:R-:W-:Y:S02]  /*1cb0*/  FFMA.FTZ R22, R23, R24, R22 ;  /* 0x0000001817167223 */ /* 0x000fe40000010016 */
[----:B------:R-:W-:Y:S01]  /*1cc0*/  FADD.FTZ R23, R14, -UR16 ;  /* 0x800000100e177e21 */ /* 0x000fe20008010000 */
[--C-:B------:R-:W-:Y:S01]  /*1cd0*/  HADD2.F32 R14, -RZ, R43.reuse.H0_H0 ;  /* 0x2000002bff0e7230 */ /* 0x100fe20000004100 */
[----:B------:R-:W-:Y:S02]  /*1ce0*/  FADD.FTZ R26, R15, -UR16 ;  /* 0x800000100f1a7e21 */ /* 0x000fe40008010000 */
[----:B------:R-:W-:Y:S01]  /*1cf0*/  FADD.FTZ R18, R18, R25 ;  /* 0x0000001912127221 */ /* 0x000fe20000010000 */
[----:B------:R-:W-:Y:S01]  /*1d00*/  HADD2.F32 R25, -RZ, R43.H1_H1 ;  /* 0x3000002bff197230 */ /* 0x000fe20000004100 */
        /* <DEDUP_REMOVED lines=22> */
.L_x_945:
        /* <DEDUP_REMOVED lines=8> */
[----:B------:R-:W-:Y:S02]  /*1ef0*/  FADD.FTZ R16, R16, -UR16 ;  /* 0x8000001010107e21 */ /* 0x000fe40008010000 */
[----:B------:R-:W-:Y:S02]  /*1f00*/  FADD.FTZ R21, R21, -UR16 ;  /* 0x8000001015157e21 */ /* 0x000fe40008010000 */
[----:B------:R-:W-:Y:S02]  /*1f10*/  FADD.FTZ R18, R18, R25 ;  /* 0x0000001912127221 */ /* 0x000fe40000010000 */
[C---:B------:R-:W-:Y:S02]  /*1f20*/  FFMA.FTZ R20, R23.reuse, R25, R20 ;  /* 0x0000001917147223 */ /* 0x040fe40000010014 */
[----:B------:R-:W-:Y:S01]  /*1f30*/  FFMA.FTZ R25, R23, R24, R22 ;  /* 0x0000001817197223 */ /* 0x000fe20000010016 */
[--C-:B------:R-:W-:Y:S01]  /*1f40*/  HADD2.F32 R22, -RZ, R40.reuse.H0_H0 ;  /* 0x20000028ff167230 */ /* 0x100fe20000004100 */
        /* <DEDUP_REMOVED lines=23> */
.L_x_946:
[----:B------:R-:W-:-:S04]  /*20c0*/  FMUL.FTZ R27, R22, R63 ;  /* 0x0000003f161b7220 */ /* 0x000fc80000410000 */
[----:B------:R-:W-:Y:S02]  /*20d0*/  FFMA.FTZ R26, R16, R27, R25 ;  /* 0x0000001b101a7223 */ /* 0x000fe40000010019 */
[----:B------:R-:W-:Y:S02]  /*20e0*/  FADD.FTZ R24, R24, R27 ;  /* 0x0000001b18187221 */ /* 0x000fe40000010000 */
[----:B------:R-:W-:Y:S01]  /*20f0*/  FFMA.FTZ R27, R15, R14, R19 ;  /* 0x0000000e0f1b7223 */ /* 0x000fe20000010013 */
[--C-:B------:R-:W-:Y:S01]  /*2100*/  HADD2.F32 R19, -RZ, R42.reuse.H1_H1 ;  /* 0x3000002aff137230 */ /* 0x100fe20000004100 */
[----:B------:R-:W-:Y:S01]  /*2110*/  FMUL.FTZ R25, R23, R60 ;  /* 0x0000003c17197220 */ /* 0x000fe20000410000 */
[----:B------:R-:W-:-:S03]  /*2120*/  HADD2.F32 R15, -RZ, R42.H0_H0 ;  /* 0x2000002aff0f7230 */ /* 0x000fc60000004100 */
        /* <DEDUP_REMOVED lines=27> */
.L_x_947:
[----:B------:R-:W-:Y:S01]  /*22e0*/  FMUL.FTZ R30, R24, R63 ;  /* 0x0000003f181e7220 */ /* 0x000fe20000410000 */
[----:B------:R-:W-:Y:S01]  /*22f0*/  ISETP.GT.AND P0, PT, R36, 0x1e, PT ;  /* 0x0000001e2400780c */ /* 0x000fe20003f04270 */
[----:B------:R-:W-:Y:S01]  /*2300*/  FADD.FTZ R17, R17, R14 ;  /* 0x0000000e11117221 */ /* 0x000fe20000010000 */
[----:B------:R-:W-:Y:S01]  /*2310*/  ISETP.GT.U32.AND P6, PT, R58, 0x3, PT ;  /* 0x000000033a00780c */ /* 0x000fe20003fc4070 */
[----:B------:R-:W-:Y:S01]  /*2320*/  FFMA.FTZ R29, R15, R30, R26 ;  /* 0x0000001e0f1d7223 */ /* 0x000fe2000001001a */
[----:B------:R-:W-:Y:S01]  /*2330*/  BSSY B0, `(.L_x_948) ;  /* 0x00000d3000007945 */ /* 0x000fe20003800000 */
[----:B------:R-:W-:Y:S02]  /*2340*/  FADD.FTZ R30, R25, R30 ;  /* 0x0000001e191e7221 */ /* 0x000fe40000010000 */
[----:B------:R-:W-:Y:S02]  /*2350*/  FMUL.FTZ R25, R19, R60 ;  /* 0x0000003c13197220 */ /* 0x000fe40000410000 */
[----:B------:R-:W-:-:S02]  /*2360*/  FFMA.FTZ R20, R21, R23, R20 ;  /* 0x0000001715147223 */ /* 0x000fc40000010014 */
[----:B------:R-:W-:Y:S02]  /*2370*/  FFMA.FTZ R26, R28, R25, R29 ;  /* 0x000000191c1a7223 */ /* 0x000fe4000001001d */
[----:B------:R-:W-:Y:S02]  /*2380*/  FADD.FTZ R25, R25, R30 ;  /* 0x0000001e19197221 */ /* 0x000fe40000010000 */
[----:B------:R-:W-:Y:S01]  /*2390*/  FADD.FTZ R18, R18, R23 ;  /* 0x0000001712127221 */ /* 0x000fe20000010000 */
[----:B------:R-:W0:Y:S01]  /*23a0*/  SHFL.DOWN PT, R29, R26, 0x1, 0x1f ;  /* 0x08201f001a1d7f89 */ /* 0x000e2200000e0000 */
[----:B------:R-:W-:Y:S02]  /*23b0*/  FFMA.FTZ R16, R16, R22, R27 ;  /* 0x0000001610107223 */ /* 0x000fe4000001001b */
[----:B------:R-:W-:Y:S01]  /*23c0*/  FADD.FTZ R21, R17, R22 ;  /* 0x0000001611157221 */ /* 0x000fe20000010000 */
[----:B------:R-:W1:Y:S01]  /*23d0*/  SHFL.DOWN PT, R30, R25, 0x1, 0x1f ;  /* 0x08201f00191e7f89 */ /* 0x000e6200000e0000 */
[----:B------:R-:W-:-:S02]  /*23e0*/  FFMA.FTZ R17, R28, R19, R20 ;  /* 0x000000131c117223 */ /* 0x000fc40000010014 */
[----:B------:R-:W-:Y:S02]  /*23f0*/  FADD.FTZ R19, R18, R19 ;  /* 0x0000001312137221 */ /* 0x000fe40000010000 */
[----:B------:R-:W-:Y:S02]  /*2400*/  FFMA.FTZ R16, R15, R24, R16 ;  /* 0x000000180f107223 */ /* 0x000fe40000010010 */
        /* <DEDUP_REMOVED lines=197> */
.L_x_949:
[----:B------:R-:W-:Y:S05]  /*3060*/  BSYNC B0 ;  /* 0x0000000000007941 */ /* 0x000fea0003800000 */
.L_x_948:
        /* <DEDUP_REMOVED lines=20> */
.L_x_951:
[----:B------:R-:W-:Y:S05]  /*31b0*/  BSYNC B0 ;  /* 0x0000000000007941 */ /* 0x000fea0003800000 */
.L_x_950:
        /* <DEDUP_REMOVED lines=30> */
.L_x_954:
[----:B------:R-:W2:Y:S01]  /*33a0*/  LDG.E.STRONG.GPU R18, [R16.64] ;  /* 0x0000000e10127981 */ /* 0x000ea2000c1ef900 */
[----:B------:R-:W-:Y:S01]  /*33b0*/  YIELD ;  /* 0x0000000000007946 */ /* 0x000fe20003800000 */
[----:B--2---:R-:W-:Y:S01]  /*33c0*/  ISETP.NE.AND P6, PT, R18, R23, PT ;  /* 0x000000171200720c */ /* 0x004fe20003fc5270 */
[----:B------:R-:W-:-:S12]  /*33d0*/  CCTL.IVALL ;  /* 0x00000000ff00798f */ /* 0x000fd80002000000 */
[----:B------:R-:W-:Y:S05]  /*33e0*/  @P6 BRA `(.L_x_954) ;  /* 0xffffffb000006947 */ /* 0x000fea000383ffff */
.L_x_953:
        /* <DEDUP_REMOVED lines=22> */
.L_x_958:
        /* <DEDUP_REMOVED lines=116> */
.L_x_957:
        /* <DEDUP_REMOVED lines=63> */
.L_x_959:
[----:B------:R-:W-:-:S04]  /*4080*/  ISETP.NE.AND P6, PT, R19, RZ, PT ;  /* 0x000000ff1300720c */ /* 0x000fc80003fc5270 */
[----:B------:R-:W-:-:S13]  /*4090*/  ISETP.NE.OR P6, PT, RZ, UR4, P6 ;  /* 0x00000004ff007c0c */ /* 0x000fda000b7c5670 */
[----:B------:R-:W-:Y:S05]  /*40a0*/  @!P6 BRA `(.L_x_955) ;  /* 0x000002000000e947 */ /* 0x000fea0003800000 */
.L_x_956:
        /* <DEDUP_REMOVED lines=32> */
.L_x_955:
        /* <DEDUP_REMOVED lines=10> */
.L_x_961:
[----:B------:R-:W-:Y:S05]  /*4350*/  BSYNC B0 ;  /* 0x0000000000007941 */ /* 0x000fea0003800000 */
.L_x_960:
        /* <DEDUP_REMOVED lines=19> */
.L_x_952:
        /* <DEDUP_REMOVED lines=35> */
.L_x_962:
        /* <DEDUP_REMOVED lines=18> */
.L_x_964:
[----:B------:R-:W-:Y:S05]  /*47e0*/  BSYNC B0 ;  /* 0x0000000000007941 */ /* 0x000fea0003800000 */
.L_x_963:
        /* <DEDUP_REMOVED lines=27> */
.L_x_965:
        /* <DEDUP_REMOVED lines=19> */
.L_x_967:
[----:B------:R-:W-:Y:S05]  /*4ad0*/  BSYNC B0 ;  /* 0x0000000000007941 */ /* 0x000fea0003800000 */
.L_x_966:
        /* <DEDUP_REMOVED lines=28> */
.L_x_968:
        /* <DEDUP_REMOVED lines=18> */
.L_x_970:
[----:B------:R-:W-:Y:S05]  /*4dc0*/  BSYNC B0 ;  /* 0x0000000000007941 */ /* 0x000fea0003800000 */
.L_x_969:
        /* <DEDUP_REMOVED lines=27> */
.L_x_971:
        /* <DEDUP_REMOVED lines=18> */
.L_x_973:
[----:B------:R-:W-:Y:S05]  /*50a0*/  BSYNC B0 ;  /* 0x0000000000007941 */ /* 0x000fea0003800000 */
.L_x_972:
        /* <DEDUP_REMOVED lines=27> */
.L_x_974:
        /* <DEDUP_REMOVED lines=18> */
.L_x_976:
[----:B------:R-:W-:Y:S05]  /*5380*/  BSYNC B0 ;  /* 0x0000000000007941 */ /* 0x000fea0003800000 */
.L_x_975:
[----:B0-----:R-:W-:Y:S01]  /*5390*/  SHF.R.U32.HI R15, RZ, 0x2, R58 ;  /* 0x00000002ff0f7819 */ /* 0x001fe2000001163a */
[----:B------:R-:W-:Y:S01]  /*53a0*/  FADD.FTZ R24, R20, -UR16 ;  /* 0x8000001014187e21 */ /* 0x000fe20008010000 */
[----:B------:R-:W-:Y:S01]  /*53b0*/  HADD2.F32 R22, -RZ, R43.H0_H0 ;  /* 0x2000002bff167230 */ /* 0x000fe20000004100 */
[----:B------:R-:W-:Y:S01]  /*53c0*/  FADD.FTZ R23, R46, -UR16 ;  /* 0x800000102e177e21 */ /* 0x000fe20008010000 */
[----:B------:R-:W-:Y:S01]  /*53d0*/  HADD2.F32 R21, -RZ, R41.H0_H0 ;  /* 0x20000029ff157230 */ /* 0x000fe20000004100 */
        /* <DEDUP_REMOVED lines=24> */
.L_x_977:
        /* <DEDUP_REMOVED lines=18> */
.L_x_979:
[----:B------:R-:W-:Y:S05]  /*5680*/  BSYNC B0 ;  /* 0x0000000000007941 */ /* 0x000fea0003800000 */
.L_x_978:
        /* <DEDUP_REMOVED lines=27> */
.L_x_980:
        /* <DEDUP_REMOVED lines=23> */
.L_x_982:
[----:B------:R-:W-:Y:S05]  /*59b0*/  BSYNC B0 ;  /* 0x0000000000007941 */ /* 0x000fea0003800000 */
.L_x_981:
[--C-:B------:R-:W-:Y:S01]  /*59c0*/  HADD2.F32 R14, -RZ, R42.reuse.H0_H0 ;  /* 0x2000002aff0e7230 */ /* 0x100fe20000004100 */
[----:B------:R-:W-:Y:S01]  /*59d0*/  ISETP.GE.U32.AND P0, PT, R20, c[0x0][0x1e0], PT ;  /* 0x0000780014007a0c */ /* 0x000fe20003f06070 */
[----:B------:R-:W-:-:S03]  /*59e0*/  HADD2.F32 R42, -RZ, R42.H1_H1 ;  /* 0x3000002aff2a7230 */ /* 0x000fc60000004100 */
[----:B------:R-:W-:Y:S01]  /*59f0*/  ISETP.GE.AND.EX P0, PT, R25, c[0x0][0x1e4], PT, P0 ;  /* 0x0000790019007a0c */ /* 0x000fe20003f06300 */
[----:B0-----:R-:W-:Y:S01]  /*5a00*/  FADD.FTZ R15, R14, -UR16 ;  /* 0x800000100e0f7e21 */ /* 0x001fe20008010000 */
[--C-:B------:R-:W-:Y:S01]  /*5a10*/  HADD2.F32 R14, -RZ, R39.reuse.H0_H0 ;  /* 0x20000027ff0e7230 */ /* 0x100fe20000004100 */
[----:B------:R-:W-:Y:S01]  /*5a20*/  FADD.FTZ R42, R42, -UR16 ;  /* 0x800000102a2a7e21 */ /* 0x000fe20008010000 */
[----:B------:R-:W-:Y:S01]  /*5a30*/  ISETP.LT.U32.AND P0, PT, R58, 0x80, !P0 ;  /* 0x000000803a00780c */ /* 0x000fe20004701070 */
[----:B------:R-:W-:Y:S01]  /*5a40*/  HADD2.F32 R39, -RZ, R39.H1_H1 ;  /* 0x30000027ff277230 */ /* 0x000fe20000004100 */
[----:B------:R-:W-:Y:S02]  /*5a50*/  FMUL.FTZ R25, R15, UR11 ;  /* 0x0000000b0f197c20 */ /* 0x000fe40008410000 */
[----:B------:R-:W-:Y:S01]  /*5a60*/  FMUL.FTZ R42, R42, UR11 ;  /* 0x0000000b2a2a7c20 */ /* 0x000fe20008410000 */
[----:B------:R-:W-:Y:S07]  /*5a70*/  @!P6 BRA `(.L_x_983) ;  /* 0x000001200000e947 */ /* 0x000fee0003800000 */
        /* <DEDUP_REMOVED lines=18> */
.L_x_983:
        /* <DEDUP_REMOVED lines=17> */
.L_x_985:
[----:B------:R-:W-:Y:S05]  /*5cb0*/  BSYNC B0 ;  /* 0x0000000000007941 */ /* 0x000fea0003800000 */
.L_x_984:
[----:B------:R-:W-:Y:S02]  /*5cc0*/  IADD3 R55, R55, c[0x0][0x10], RZ ;  /* 0x0000040037377a10 */ /* 0x000fe40007ffe0ff */
[----:B------:R-:W-:Y:S02]  /*5cd0*/  IADD3 R56, R56, 0x1, RZ ;  /* 0x0000000138387810 */ /* 0x000fe40007ffe0ff */
[----:B------:R-:W-:-:S13]  /*5ce0*/  ISETP.GE.AND P0, PT, R55, UR6, PT ;  /* 0x0000000637007c0c */ /* 0x000fda000bf06270 */
[----:B------:R-:W-:Y:S01]  /*5cf0*/  @P0 CALL.REL.NOINC `(.L_x_937) ;  /* 0x0000001000000944 */ /* 0x000fe20003c00000 */
[----:B------:R-:W-:Y:S05]  /*5d00*/  BRA `(.L_x_986) ;  /* 0xffffa71000007947 */ /* 0x000fea000383ffff */
.L_x_937:
        /* <DEDUP_REMOVED lines=22> */
.L_x_988:
[----:B------:R-:W-:Y:S05]  /*5e70*/  BSYNC B0 ;  /* 0x0000000000007941 */ /* 0x000fea0003800000 */
.L_x_987:
[----:B------:R-:W-:Y:S05]  /*5e80*/  @P0 EXIT ;  /* 0x000000000000094d */ /* 0x000fea0003800000 */
[----:B------:R-:W-:Y:S05]  /*5e90*/  @P2 BRA `(.L_x_989) ;  /* 0x0000008000002947 */ /* 0x000fea0003800000 */
[----:B------:R-:W-:-:S05]  /*5ea0*/  IMAD R0, R4, c[0x0][0x10], RZ ;  /* 0x0000040004007a24 */ /* 0x000fca00078e02ff */
[----:B------:R-:W-:-:S13]  /*5eb0*/  ISETP.NE.AND P0, PT, R0, -0x1, PT ;  /* 0xffffffff0000780c */ /* 0x000fda0003f05270 */
[----:B------:R-:W-:Y:S05]  /*5ec0*/  @!P0 BRA `(.L_x_989) ;  /* 0x0000005000008947 */ /* 0x000fea0003800000 */
.L_x_990:
[----:B-1----:R-:W2:Y:S01]  /*5ed0*/  LDG.E.STRONG.GPU R5, [R2.64] ;  /* 0x0000000e02057981 */ /* 0x002ea2000c1ef900 */
[----:B------:R-:W-:Y:S01]  /*5ee0*/  YIELD ;  /* 0x0000000000007946 */ /* 0x000fe20003800000 */
[----:B--2---:R-:W-:Y:S01]  /*5ef0*/  ISETP.NE.AND P0, PT, R5, R0, PT ;  /* 0x000000000500720c */ /* 0x004fe20003f05270 */
[----:B------:R-:W-:-:S12]  /*5f00*/  CCTL.IVALL ;  /* 0x00000000ff00798f */ /* 0x000fd80002000000 */
[----:B------:R-:W-:Y:S05]  /*5f10*/  @P0 BRA `(.L_x_990) ;  /* 0xffffffb000000947 */ /* 0x000fea000383ffff */
.L_x_989:
        /* <DEDUP_REMOVED lines=25> */
.L_x_991:
        /* <DEDUP_REMOVED lines=26> */
.L_x_992:
        /* <DEDUP_REMOVED lines=11> */
.L_x_3242:


//--------------------- .text._Z35group_norm_nhwc_bwd_one_pass_kernelI11Fp16IOBf16WLi512ELi8ELi128EEv26Group_norm_nhwc_bwd_params --------------------------
	.section	.text._Z35group_norm_nhwc_bwd_one_pass_kernelI11Fp16IOBf16WLi512ELi8ELi128EEv26Group_norm_nhwc_bwd_params,"ax",@progbits
	.sectioninfo	@"SHI_REGISTERS=128"
	.align	128
        .global         _Z35group_norm_nhwc_bwd_one_pass_kernelI11Fp16IOBf16WLi512ELi8ELi128EEv26Group_norm_nhwc_bwd_params
        .type           _Z35group_norm_nhwc_bwd_one_pass_kernelI11Fp16IOBf16WLi512ELi8ELi128EEv26Group_norm_nhwc_bwd_params,@function
        .size           _Z35group_norm_nhwc_bwd_one_pass_kernelI11Fp16IOBf16WLi512ELi8ELi128EEv26Group_norm_nhwc_bwd_params,(.L_x_3243 - _Z35group_norm_nhwc_bwd_one_pass_kernelI11Fp16IOBf16WLi512ELi8ELi128EEv26Group_norm_nhwc_bwd_params)
        .other          _Z35group_norm_nhwc_bwd_one_pass_kernelI11Fp16IOBf16WLi512ELi8ELi128EEv26Group_norm_nhwc_bwd_params,@"STO_CUDA_ENTRY STV_DEFAULT"
_Z35group_norm_nhwc_bwd_one_pass_kernelI11Fp16IOBf16WLi512ELi8ELi128EEv26Group_norm_nhwc_bwd_params:
.text._Z35group_norm_nhwc_bwd_one_pass_kernelI11Fp16IOBf16WLi512ELi8ELi128EEv26Group_norm_nhwc_bwd_params:
        /* <DEDUP_REMOVED lines=104> */
.L_x_1074:
        /* <DEDUP_REMOVED lines=369> */
.L_x_995:
[----:B-12---:R-:W-:Y:S05]  /*1d90*/  BSYNC B0 ;  /* 0x0000000000007941 */ /* 0x006fea0003800000 */
.L_x_994:
        /* <DEDUP_REMOVED lines=34> */
.L_x_996:
        /* <DEDUP_REMOVED lines=26> */
.L_x_997:
[----:B------:R-:W-:Y:S01]  /*2160*/  FFMA.FTZ R36, R30, R34, R33 ;  /* 0x000000221e247223 */ /* 0x000fe20000010021 */
[----:B------:R-:W-:Y:S01]  /*2170*/  HADD2.F32 R37, -RZ, R21.H1_H1 ;  /* 0x30000015ff257230 */ /* 0x000fe20000004100 */
[----:B------:R-:W-:Y:S02]  /*2180*/  FADD.FTZ R33, RZ, R28 ;  /* 0x0000001cff217221 */ /* 0x000fe40000010000 */
[----:B------:R-:W-:Y:S02]  /*2190*/  FMUL.FTZ R35, R26, R17 ;  /* 0x000000111a237220 */ /* 0x000fe40000410000 */
[----:B------:R-:W-:Y:S02]  /*21a0*/  FADD.FTZ R34, R34, R31 ;  /* 0x0000001f22227221 */ /* 0x000fe40000010000 */
[----:B------:R-:W-:-:S02]  /*21b0*/  FFMA.FTZ R28, R46, R26, R45 ;  /* 0x0000001a2e1c7223 */ /* 0x000fc4000001002d */
[----:B------:R-:W-:Y:S02]  /*21c0*/  FADD.FTZ R26, R33, R26 ;  /* 0x0000001a211a7221 */ /* 0x000fe40000010000 */
[----:B------:R-:W-:Y:S01]  /*21d0*/  FFMA.FTZ R31, R46, R35, R36 ;  /* 0x000000232e1f7223 */ /* 0x000fe20000010024 */
[----:B------:R-:W-:Y:S01]  /*21e0*/  HADD2.F32 R36, -RZ, R21.H0_H0 ;  /* 0x20000015ff247230 */ /* 0x000fe20000004100 */
[----:B------:R-:W-:Y:S02]  /*21f0*/  FADD.FTZ R33, R34, R35 ;  /* 0x0000002322217221 */ /* 0x000fe40000010000 */
[----:B------:R-:W-:Y:S02]  /*2200*/  FFMA.FTZ R30, R30, R29, RZ ;  /* 0x0000001d1e1e7223 */ /* 0x000fe400000100ff */
[----:B------:R-:W-:Y:S02]  /*2210*/  FMUL.FTZ R34, R27, R20 ;  /* 0x000000141b227220 */ /* 0x000fe40000410000 */
[----:B------:R-:W-:-:S02]  /*2220*/  FFMA.FTZ R30, R32, R27, R30 ;  /* 0x0000001b201e7223 */ /* 0x000fc4000001001e */
[----:B------:R-:W-:Y:S01]  /*2230*/  FFMA.FTZ R35, R32, R34, R31 ;  /* 0x0000002220237223 */ /* 0x000fe2000001001f */
[--C-:B------:R-:W-:Y:S01]  /*2240*/  HADD2.F32 R31, -RZ, R76.reuse.H1_H1 ;  /* 0x3000004cff1f7230 */ /* 0x100fe20000004100 */
[----:B------:R-:W-:Y:S02]  /*2250*/  FADD.FTZ R32, R36, -UR16 ;  /* 0x8000001024207e21 */ /* 0x000fe40008010000 */
[----:B------:R-:W-:Y:S02]  /*2260*/  FADD.FTZ R37, R37, -UR16 ;  /* 0x8000001025257e21 */ /* 0x000fe40008010000 */
[----:B------:R-:W-:Y:S01]  /*2270*/  FADD.FTZ R34, R34, R33 ;  /* 0x0000002122227221 */ /* 0x000fe20000010000 */
[----:B------:R-:W-:Y:S01]  /*2280*/  HADD2.F32 R33, -RZ, R76.H0_H0 ;  /* 0x2000004cff217230 */ /* 0x000fe20000004100 */
[----:B------:R-:W-:Y:S02]  /*2290*/  FADD.FTZ R36, RZ, R29 ;  /* 0x0000001dff247221 */ /* 0x000fe40000010000 */
        /* <DEDUP_REMOVED lines=21> */
.L_x_998:
[----:B------:R-:W-:Y:S01]  /*23f0*/  FADD.FTZ R36, R36, R27 ;  /* 0x0000001b24247221 */ /* 0x000fe20000010000 */
[--C-:B------:R-:W-:Y:S01]  /*2400*/  HADD2.F32 R39, -RZ, R60.reuse.H0_H0 ;  /* 0x2000003cff277230 */ /* 0x100fe20000004100 */
[----:B------:R-:W-:Y:S01]  /*2410*/  FMUL.FTZ R37, R33, R17 ;  /* 0x0000001121257220 */ /* 0x000fe20000410000 */
[----:B------:R-:W-:Y:S01]  /*2420*/  HADD2.F32 R27, -RZ, R60.H1_H1 ;  /* 0x3000003cff1b7230 */ /* 0x000fe20000004100 */
[----:B------:R-:W-:Y:S02]  /*2430*/  FMUL.FTZ R42, R31, R20 ;  /* 0x000000141f2a7220 */ /* 0x000fe40000410000 */
[----:B------:R-:W-:Y:S02]  /*2440*/  FFMA.FTZ R38, R32, R37, R35 ;  /* 0x0000002520267223 */ /* 0x000fe40000010023 */
[----:B------:R-:W-:-:S02]  /*2450*/  FADD.FTZ R35, R39, -UR16 ;  /* 0x8000001027237e21 */ /* 0x000fc40008010000 */
[----:B------:R-:W-:Y:S01]  /*2460*/  FADD.FTZ R40, R27, -UR16 ;  /* 0x800000101b287e21 */ /* 0x000fe20008010000 */
[--C-:B------:R-:W-:Y:S01]  /*2470*/  HADD2.F32 R27, -RZ, R75.reuse.H1_H1 ;  /* 0x3000004bff1b7230 */ /* 0x100fe20000004100 */
[----:B------:R-:W-:Y:S01]  /*2480*/  FADD.FTZ R37, R34, R37 ;  /* 0x0000002522257221 */ /* 0x000fe20000010000 */
[----:B------:R-:W-:Y:S01]  /*2490*/  HADD2.F32 R34, -RZ, R75.H0_H0 ;  /* 0x2000004bff227230 */ /* 0x000fe20000004100 */
        /* <DEDUP_REMOVED lines=21> */
.L_x_999:
[----:B------:R-:W-:Y:S02]  /*25f0*/  FFMA.FTZ R41, R29, R42, R38 ;  /* 0x0000002a1d297223 */ /* 0x000fe40000010026 */
[----:B------:R-:W-:Y:S02]  /*2600*/  FMUL.FTZ R38, R34, R17 ;  /* 0x0000001122267220 */ /* 0x000fe40000410000 */
[----:B------:R-:W-:Y:S01]  /*2610*/  FADD.FTZ R37, R42, R37 ;  /* 0x000000252a257221 */ /* 0x000fe20000010000 */
[----:B------:R-:W-:Y:S01]  /*2620*/  HADD2.F32 R42, -RZ, R9.H1_H1 ;  /* 0x30000009ff2a7230 */ /* 0x000fe20000004100 */
[----:B------:R-:W-:Y:S02]  /*2630*/  FFMA.FTZ R32, R32, R33, R28 ;  /* 0x0000002120207223 */ /* 0x000fe4000001001c */
[----:B------:R-:W-:-:S02]  /*2640*/  FADD.FTZ R39, R26, R33 ;  /* 0x000000211a277221 */ /* 0x000fc40000010000 */
[----:B------:R-:W-:Y:S02]  /*2650*/  FADD.FTZ R28, R37, R38 ;  /* 0x00000026251c7221 */ /* 0x000fe40000010000 */
[----:B------:R-:W-:Y:S01]  /*2660*/  FFMA.FTZ R33, R35, R38, R41 ;  /* 0x0000002623217223 */ /* 0x000fe20000010029 */
[----:B------:R-:W-:Y:S01]  /*2670*/  HADD2.F32 R41, -RZ, R9.H0_H0 ;  /* 0x20000009ff297230 */ /* 0x000fe20000004100 */
[----:B------:R-:W-:Y:S02]  /*2680*/  FMUL.FTZ R37, R27, R20 ;  /* 0x000000141b257220 */ /* 0x000fe40000410000 */
[----:B------:R-:W-:Y:S01]  /*2690*/  FFMA.FTZ R26, R29, R31, R30 ;  /* 0x0000001f1d1a7223 */ /* 0x000fe2000001001e */
[--C-:B------:R-:W-:Y:S01]  /*26a0*/  HADD2.F32 R30, -RZ, R74.reuse.H0_H0 ;  /* 0x2000004aff1e7230 */ /* 0x100fe20000004100 */
[----:B------:R-:W-:Y:S01]  /*26b0*/  FFMA.FTZ R38, R40, R37, R33 ;  /* 0x0000002528267223 */ /* 0x000fe20000010021 */
[----:B------:R-:W-:Y:S01]  /*26c0*/  HADD2.F32 R33, -RZ, R74.H1_H1 ;  /* 0x3000004aff217230 */ /* 0x000fe20000004100 */
        /* <DEDUP_REMOVED lines=24> */
.L_x_1000:
[----:B------:R-:W-:Y:S01]  /*2850*/  FADD.FTZ R42, R36, R31 ;  /* 0x0000001f242a7221 */ /* 0x000fe20000010000 */
[--C-:B------:R-:W-:Y:S01]  /*2860*/  HADD2.F32 R41, -RZ, R10.reuse.H0_H0 ;  /* 0x2000000aff297230 */ /* 0x100fe20000004100 */
[----:B------:R-:W-:Y:S01]  /*2870*/  FMUL.FTZ R44, R30, R17 ;  /* 0x000000111e2c7220 */ /* 0x000fe20000410000 */
[----:B------:R-:W-:-:S03]  /*2880*/  HADD2.F32 R36, -RZ, R10.H1_H1 ;  /* 0x3000000aff247230 */ /* 0x000fc60000004100 */
[----:B------:R-:W-:Y:S02]  /*2890*/  FADD.FTZ R43, R37, R44 ;  /* 0x0000002c252b7221 */ /* 0x000fe40000010000 */
[----:B------:R-:W-:Y:S01]  /*28a0*/  FADD.FTZ R37, R41, -UR16 ;  /* 0x8000001029257e21 */ /* 0x000fe20008010000 */
[--C-:B------:R-:W-:Y:S01]  /*28b0*/  HADD2.F32 R41, -RZ, R73.reuse.H1_H1 ;  /* 0x30000049ff297230 */ /* 0x100fe20000004100 */
[----:B------:R-:W-:Y:S02]  /*28c0*/  FADD.FTZ R36, R36, -UR16 ;  /* 0x8000001024247e21 */ /* 0x000fe40008010000 */
[----:B------:R-:W-:Y:S01]  /*28d0*/  FFMA.FTZ R31, R29, R44, R38 ;  /* 0x0000002c1d1f7223 */ /* 0x000fe20000010026 */
[----:B------:R-:W-:Y:S01]  /*28e0*/  HADD2.F32 R38, -RZ, R73.H0_H0 ;  /* 0x20000049ff267230 */ /* 0x000fe20000004100 */
        /* <DEDUP_REMOVED lines=22> */
.L_x_1001:
[----:B------:R-:W-:Y:S01]  /*2a50*/  FMUL.FTZ R48, R38, R17 ;  /* 0x0000001126307220 */ /* 0x000fe20000410000 */
[--C-:B------:R-:W-:Y:S01]  /*2a60*/  HADD2.F32 R57, -RZ, R72.reuse.H1_H1 ;  /* 0x30000048ff397230 */ /* 0x100fe20000004100 */
[----:B------:R-:W-:Y:S02]  /*2a70*/  FADD.FTZ R43, R44, R43 ;  /* 0x0000002b2c2b7221 */ /* 0x000fe40000010000 */
[----:B------:R-:W-:Y:S02]  /*2a80*/  FFMA.FTZ R46, R35, R34, R32 ;  /* 0x00000022232e7223 */ /* 0x000fe40000010020 */
[----:B------:R-:W-:Y:S01]  /*2a90*/  FADD.FTZ R39, R39, R34 ;  /* 0x0000002227277221 */ /* 0x000fe20000010000 */
[--C-:B------:R-:W-:Y:S01]  /*2aa0*/  HADD2.F32 R34, -RZ, R11.reuse.H0_H0 ;  /* 0x2000000bff227230 */ /* 0x100fe20000004100 */
[----:B------:R-:W-:Y:S01]  /*2ab0*/  FADD.FTZ R35, R43, R48 ;  /* 0x000000302b237221 */ /* 0x000fe20000010000 */
[----:B------:R-:W-:Y:S01]  /*2ac0*/  HADD2.F32 R43, -RZ, R11.H1_H1 ;  /* 0x3000000bff2b7230 */ /* 0x000fe20000004100 */
[----:B------:R-:W-:Y:S01]  /*2ad0*/  FFMA.FTZ R31, R28, R44, R31 ;  /* 0x0000002c1c1f7223 */ /* 0x000fe2000001001f */
[----:B------:R-:W-:Y:S01]  /*2ae0*/  HADD2.F32 R44, -RZ, R72.H0_H0 ;  /* 0x20000048ff2c7230 */ /* 0x000fe20000004100 */
[----:B------:R-:W-:-:S02]  /*2af0*/  FMUL.FTZ R32, R41, R20 ;  /* 0x0000001429207220 */ /* 0x000fc40000410000 */
[----:B------:R-:W-:Y:S02]  /*2b00*/  FFMA.FTZ R31, R37, R48, R31 ;  /* 0x00000030251f7223 */ /* 0x000fe4000001001f */
[----:B------:R-:W-:Y:S02]  /*2b10*/  FADD.FTZ R34, R34, -UR16 ;  /* 0x8000001022227e21 */ /* 0x000fe40008010000 */
[----:B------:R-:W-:Y:S02]  /*2b20*/  FADD.FTZ R43, R43, -UR16 ;  /* 0x800000102b2b7e21 */ /* 0x000fe40008010000 */
[----:B------:R-:W-:Y:S02]  /*2b30*/  FFMA.FTZ R49, R40, R27, R26 ;  /* 0x0000001b28317223 */ /* 0x000fe4000001001a */
[----:B------:R-:W-:Y:S02]  /*2b40*/  FFMA.FTZ R26, R36, R32, R31 ;  /* 0x00000020241a7223 */ /* 0x000fe4000001001f */
        /* <DEDUP_REMOVED lines=22> */
.L_x_1002:
[----:B------:R-:W-:Y:S01]  /*2cb0*/  FADD.FTZ R32, R42, R27 ;  /* 0x0000001b2a207221 */ /* 0x000fe20000010000 */
[--C-:B------:R-:W-:Y:S01]  /*2cc0*/  HADD2.F32 R40, -RZ, R12.reuse.H0_H0 ;  /* 0x2000000cff287230 */ /* 0x100fe20000004100 */
[----:B------:R-:W-:Y:S01]  /*2cd0*/  FMUL.FTZ R34, R44, R17 ;  /* 0x000000112c227220 */ /* 0x000fe20000410000 */
[----:B------:R-:W-:Y:S02]  /*2ce0*/  HADD2.F32 R27, -RZ, R12.H1_H1 ;  /* 0x3000000cff1b7230 */ /* 0x000fe40000004100 */
[----:B------:R-:W-:Y:S01]  /*2cf0*/  HADD2.F32 R55, -RZ, R71.H1_H1 ;  /* 0x30000047ff377230 */ /* 0x000fe20000004100 */
[----:B------:R-:W-:Y:S02]  /*2d00*/  FADD.FTZ R40, R40, -UR16 ;  /* 0x8000001028287e21 */ /* 0x000fe40008010000 */
[----:B------:R-:W-:-:S02]  /*2d10*/  FADD.FTZ R54, R27, -UR16 ;  /* 0x800000101b367e21 */ /* 0x000fc40008010000 */
[----:B------:R-:W-:Y:S01]  /*2d20*/  FFMA.FTZ R35, R45, R34, R26 ;  /* 0x000000222d237223 */ /* 0x000fe2000001001a */
[----:B------:R-:W-:Y:S01]  /*2d30*/  HADD2.F32 R26, -RZ, R71.H0_H0 ;  /* 0x20000047ff1a7230 */ /* 0x000fe20000004100 */
        /* <DEDUP_REMOVED lines=23> */
.L_x_1003:
[----:B------:R-:W-:Y:S02]  /*2eb0*/  FMUL.FTZ R40, R26, R17 ;  /* 0x000000111a287220 */ /* 0x000fe40000410000 */
[----:B------:R-:W-:Y:S02]  /*2ec0*/  FADD.FTZ R31, R34, R31 ;  /* 0x0000001f221f7221 */ /* 0x000fe40000010000 */
[----:B------:R-:W-:Y:S02]  /*2ed0*/  FFMA.FTZ R46, R29, R30, R46 ;  /* 0x0000001e1d2e7223 */ /* 0x000fe4000001002e */
[----:B------:R-:W-:Y:S02]  /*2ee0*/  FFMA.FTZ R35, R58, R34, R35 ;  /* 0x000000223a237223 */ /* 0x000fe40000010023 */
[----:B------:R-:W-:Y:S01]  /*2ef0*/  FADD.FTZ R47, R39, R30 ;  /* 0x0000001e272f7221 */ /* 0x000fe20000010000 */
[--C-:B------:R-:W-:Y:S01]  /*2f00*/  HADD2.F32 R30, -RZ, R13.reuse.H0_H0 ;  /* 0x2000000dff1e7230 */ /* 0x100fe20000004100 */
[----:B------:R-:W-:Y:S01]  /*2f10*/  FADD.FTZ R29, R31, R40 ;  /* 0x000000281f1d7221 */ /* 0x000fe20000010000 */
[----:B------:R-:W-:Y:S01]  /*2f20*/  HADD2.F32 R31, -RZ, R13.H1_H1 ;  /* 0x3000000dff1f7230 */ /* 0x000fe20000004100 */
[----:B------:R-:W-:-:S02]  /*2f30*/  FFMA.FTZ R35, R27, R40, R35 ;  /* 0x000000281b237223 */ /* 0x000fc40000010023 */
[----:B------:R-:W-:Y:S02]  /*2f40*/  FMUL.FTZ R34, R55, R20 ;  /* 0x0000001437227220 */ /* 0x000fe40000410000 */
[----:B------:R-:W-:Y:S02]  /*2f50*/  FADD.FTZ R30, R30, -UR16 ;  /* 0x800000101e1e7e21 */ /* 0x000fe40008010000 */
[----:B------:R-:W-:Y:S02]  /*2f60*/  FADD.FTZ R31, R31, -UR16 ;  /* 0x800000101f1f7e21 */ /* 0x000fe40008010000 */
[----:B------:R-:W-:Y:S02]  /*2f70*/  FFMA.FTZ R35, R54, R34, R35 ;  /* 0x0000002236237223 */ /* 0x000fe40000010023 */
        /* <DEDUP_REMOVED lines=25> */
.L_x_1004:
        /* <DEDUP_REMOVED lines=32> */
.L_x_1005:
[----:B------:R-:W-:Y:S02]  /*3310*/  FFMA.FTZ R40, R31, R42, R40 ;  /* 0x0000002a1f287223 */ /* 0x000fe40000010028 */
[----:B------:R-:W-:-:S02]  /*3320*/  FMUL.FTZ R43, R32, R17 ;  /* 0x00000011202b7220 */ /* 0x000fc40000410000 */
[----:B------:R-:W-:Y:S01]  /*3330*/  FADD.FTZ R42, R42, R39 ;  /* 0x000000272a2a7221 */ /* 0x000fe20000010000 */
[--C-:B------:R-:W-:Y:S01]  /*3340*/  HADD2.F32 R39, -RZ, R15.reuse.H1_H1 ;  /* 0x3000000fff277230 */ /* 0x100fe20000004100 */
[----:B------:R-:W-:Y:S01]  /*3350*/  FFMA.FTZ R46, R37, R38, R46 ;  /* 0x00000026252e7223 */ /* 0x000fe2000001002e */
[----:B------:R-:W-:Y:S01]  /*3360*/  HADD2.F32 R37, -RZ, R15.H0_H0 ;  /* 0x2000000fff257230 */ /* 0x000fe20000004100 */
[----:B------:R-:W-:Y:S02]  /*3370*/  FADD.FTZ R47, R47, R38 ;  /* 0x000000262f2f7221 */ /* 0x000fe40000010000 */
[----:B------:R-:W-:Y:S02]  /*3380*/  FFMA.FTZ R38, R34, R43, R40 ;  /* 0x0000002b22267223 */ /* 0x000fe40000010028 */
[----:B------:R-:W-:Y:S02]  /*3390*/  FMUL.FTZ R51, R33, R20 ;  /* 0x0000001421337220 */ /* 0x000fe40000410000 */
[----:B------:R-:W-:-:S02]  /*33a0*/  FADD.FTZ R40, R42, R43 ;  /* 0x0000002b2a287221 */ /* 0x000fc40000010000 */
[----:B------:R-:W-:Y:S02]  /*33b0*/  FFMA.FTZ R43, R35, R51, R38 ;  /* 0x00000033232b7223 */ /* 0x000fe40000010026 */
[----:B------:R-:W-:Y:S01]  /*33c0*/  FADD.FTZ R38, R37, -UR16 ;  /* 0x8000001025267e21 */ /* 0x000fe20008010000 */
[--C-:B------:R-:W-:Y:S01]  /*33d0*/  HADD2.F32 R37, -RZ, R68.reuse.H1_H1 ;  /* 0x30000044ff257230 */ /* 0x100fe20000004100 */
[----:B------:R-:W-:Y:S02]  /*33e0*/  FADD.FTZ R39, R39, -UR16 ;  /* 0x8000001027277e21 */ /* 0x000fe40008010000 */
[----:B------:R-:W-:Y:S01]  /*33f0*/  FFMA.FTZ R49, R36, R41, R49 ;  /* 0x0000002924317223 */ /* 0x000fe20000010031 */
[----:B------:R-:W-:Y:S01]  /*3400*/  HADD2.F32 R36, -RZ, R68.H0_H0 ;  /* 0x20000044ff247230 */ /* 0x000fe20000004100 */
[----:B------:R-:W-:Y:S02]  /*3410*/  FADD.FTZ R51, R51, R40 ;  /* 0x0000002833337221 */ /* 0x000fe40000010000 */
        /* <DEDUP_REMOVED lines=21> */
.L_x_1006:
[----:B------:R-:W-:Y:S01]  /*3570*/  FADD.FTZ R48, R48, R41 ;  /* 0x0000002930307221 */ /* 0x000fe20000010000 */
[--C-:B------:R-:W-:Y:S01]  /*3580*/  HADD2.F32 R42, -RZ, R16.reuse.H0_H0 ;  /* 0x20000010ff2a7230 */ /* 0x100fe20000004100 */
[----:B------:R-:W-:Y:S01]  /*3590*/  FMUL.FTZ R40, R36, R17 ;  /* 0x0000001124287220 */ /* 0x000fe20000410000 */
[----:B------:R-:W-:Y:S01]  /*35a0*/  HADD2.F32 R41, -RZ, R16.H1_H1 ;  /* 0x30000010ff297230 */ /* 0x000fe20000004100 */
[----:B------:R-:W-:-:S02]  /*35b0*/  FMUL.FTZ R52, R37, R20 ;  /* 0x0000001425347220 */ /* 0x000fc40000410000 */
[----:B------:R-:W-:Y:S02]  /*35c0*/  FFMA.FTZ R50, R38, R40, R43 ;  /* 0x0000002826327223 */ /* 0x000fe4000001002b */
[----:B------:R-:W-:Y:S02]  /*35d0*/  FADD.FTZ R42, R42, -UR16 ;  /* 0x800000102a2a7e21 */ /* 0x000fe40008010000 */
        /* <DEDUP_REMOVED lines=25> */
.L_x_1007:
[----:B------:R-:W-:Y:S02]  /*3770*/  FFMA.FTZ R56, R39, R52, R50 ;  /* 0x0000003427387223 */ /* 0x000fe40000010032 */
[----:B------:R-:W-:Y:S02]  /*3780*/  FMUL.FTZ R53, R40, R17 ;  /* 0x0000001128357220 */ /* 0x000fe40000410000 */
[----:B------:R-:W-:Y:S02]  /*3790*/  FADD.FTZ R52, R52, R51 ;  /* 0x0000003334347221 */ /* 0x000fe40000010000 */
[----:B------:R-:W-:Y:S01]  /*37a0*/  FFMA.FTZ R50, R45, R44, R46 ;  /* 0x0000002c2d327223 */ /* 0x000fe2000001002e */
[--C-:B------:R-:W-:Y:S01]  /*37b0*/  HADD2.F32 R45, -RZ, R5.reuse.H0_H0 ;  /* 0x20000005ff2d7230 */ /* 0x100fe20000004100 */
[----:B------:R-:W-:Y:S01]  /*37c0*/  FADD.FTZ R51, R47, R44 ;  /* 0x0000002c2f337221 */ /* 0x000fe20000010000 */
[----:B------:R-:W-:Y:S01]  /*37d0*/  HADD2.F32 R46, -RZ, R5.H1_H1 ;  /* 0x30000005ff2e7230 */ /* 0x000fe20000004100 */
[----:B------:R-:W-:-:S02]  /*37e0*/  FFMA.FTZ R44, R42, R53, R56 ;  /* 0x000000352a2c7223 */ /* 0x000fc40000010038 */
[----:B------:R-:W-:Y:S02]  /*37f0*/  FADD.FTZ R53, R52, R53 ;  /* 0x0000003534357221 */ /* 0x000fe40000010000 */
[----:B------:R-:W-:Y:S02]  /*3800*/  FMUL.FTZ R52, R41, R20 ;  /* 0x0000001429347220 */ /* 0x000fe40000410000 */
[----:B------:R-:W-:Y:S02]  /*3810*/  FFMA.FTZ R58, R58, R57, R49 ;  /* 0x000000393a3a7223 */ /* 0x000fe40000010031 */
[----:B------:R-:W-:Y:S01]  /*3820*/  FFMA.FTZ R49, R43, R52, R44 ;  /* 0x000000342b317223 */ /* 0x000fe2000001002c */
[--C-:B------:R-:W-:Y:S01]  /*3830*/  HADD2.F32 R44, -RZ, R66.reuse.H0_H0 ;  /* 0x20000042ff2c7230 */ /* 0x100fe20000004100 */
[----:B------:R-:W-:Y:S02]  /*3840*/  FADD.FTZ R52, R52, R53 ;  /* 0x0000003534347221 */ /* 0x000fe40000010000 */
[----:B------:R-:W-:Y:S01]  /*3850*/  FADD.FTZ R47, R45, -UR16 ;  /* 0x800000102d2f7e21 */ /* 0x000fe20008010000 */
        /* <DEDUP_REMOVED lines=23> */
.L_x_1008:
[----:B------:R-:W-:Y:S01]  /*39d0*/  FMUL.FTZ R53, R44, R17 ;  /* 0x000000112c357220 */ /* 0x000fe20000410000 */
[--C-:B------:R-:W-:Y:S01]  /*39e0*/  HADD2.F32 R59, -RZ, R6.reuse.H1_H1 ;  /* 0x30000006ff3b7230 */ /* 0x100fe20000004100 */
[----:B------:R-:W-:Y:S02]  /*39f0*/  FADD.FTZ R57, R48, R57 ;  /* 0x0000003930397221 */ /* 0x000fe40000010000 */
[----:B------:R-:W-:Y:S02]  /*3a00*/  FFMA.FTZ R48, R27, R26, R50 ;  /* 0x0000001a1b307223 */ /* 0x000fe40000010032 */
[----:B------:R-:W-:Y:S02]  /*3a10*/  FFMA.FTZ R50, R46, R53, R49 ;  /* 0x000000352e327223 */ /* 0x000fe40000010031 */
[----:B------:R-:W-:Y:S01]  /*3a20*/  FADD.FTZ R53, R52, R53 ;  /* 0x0000003534357221 */ /* 0x000fe20000010000 */
[----:B------:R-:W-:Y:S01]  /*3a30*/  HADD2.F32 R52, -RZ, R6.H0_H0 ;  /* 0x20000006ff347230 */ /* 0x000fe20000004100 */
[----:B------:R-:W-:-:S02]  /*3a40*/  FMUL.FTZ R56, R45, R20 ;  /* 0x000000142d387220 */ /* 0x000fc40000410000 */
[----:B------:R-:W-:Y:S01]  /*3a50*/  FADD.FTZ R49, R51, R26 ;  /* 0x0000001a33317221 */ /* 0x000fe20000010000 */
[--C-:B------:R-:W-:Y:S01]  /*3a60*/  HADD2.F32 R51, -RZ, R65.reuse.H1_H1 ;  /* 0x30000041ff337230 */ /* 0x100fe20000004100 */
[----:B------:R-:W-:Y:S01]  /*3a70*/  FFMA.FTZ R27, R47, R56, R50 ;  /* 0x000000382f1b7223 */ /* 0x000fe20000010032 */
[----:B------:R-:W-:Y:S01]  /*3a80*/  HADD2.F32 R50, -RZ, R65.H0_H0 ;  /* 0x20000041ff327230 */ /* 0x000fe20000004100 */
[----:B------:R-:W-:Y:S02]  /*3a90*/  FADD.FTZ R56, R56, R53 ;  /* 0x0000003538387221 */ /* 0x000fe40000010000 */
[----:B------:R-:W-:Y:S02]  /*3aa0*/  FADD.FTZ R52, R52, -UR16 ;  /* 0x8000001034347e21 */ /* 0x000fe40008010000 */
[----:B------:R-:W-:Y:S02]  /*3ab0*/  FADD.FTZ R53, R59, -UR16 ;  /* 0x800000103b357e21 */ /* 0x000fe40008010000 */
        /* <DEDUP_REMOVED lines=21> */
.L_x_1009:
[----:B------:R-:W-:Y:S01]  /*3c10*/  FFMA.FTZ R54, R54, R55, R58 ;  /* 0x0000003736367223 */ /* 0x000fe2000001003a */
[--C-:B------:R-:W-:Y:S01]  /*3c20*/  HADD2.F32 R58, -RZ, R7.reuse.H1_H1 ;  /* 0x30000007ff3a7230 */ /* 0x100fe20000004100 */
[----:B------:R-:W-:Y:S01]  /*3c30*/  FMUL.FTZ R59, R50, R17 ;  /* 0x00000011323b7220 */ /* 0x000fe20000410000 */
[--C-:B------:R-:W-:Y:S01]  /*3c40*/  HADD2.F32 R121, -RZ, R64.reuse.H0_H0 ;  /* 0x20000040ff797230 */ /* 0x100fe20000004100 */
[----:B------:R-:W-:Y:S01]  /*3c50*/  FADD.FTZ R55, R57, R55 ;  /* 0x0000003739377221 */ /* 0x000fe20000010000 */
[----:B------:R-:W-:Y:S01]  /*3c60*/  HADD2.F32 R57, -RZ, R7.H0_H0 ;  /* 0x20000007ff397230 */ /* 0x000fe20000004100 */
        /* <DEDUP_REMOVED lines=29> */
.L_x_1010:
[----:B------:R-:W-:Y:S01]  /*3e40*/  FMUL.FTZ R56, R121, R17 ;  /* 0x0000001179387220 */ /* 0x000fe20000410000 */
[----:B------:R-:W-:Y:S02]  /*3e50*/  HADD2.F32 R123, -RZ, R8.H1_H1 ;  /* 0x30000008ff7b7230 */ /* 0x000fe40000004100 */
[--C-:B------:R-:W-:Y:S01]  /*3e60*/  HADD2.F32 R58, -RZ, R63.reuse.H0_H0 ;  /* 0x2000003fff3a7230 */ /* 0x100fe20000004100 */
[----:B------:R-:W-:Y:S01]  /*3e70*/  FFMA.FTZ R26, R57, R56, R26 ;  /* 0x00000038391a7223 */ /* 0x000fe2000001001a */
[----:B------:R-:W-:Y:S01]  /*3e80*/  HADD2.F32 R59, -RZ, R63.H1_H1 ;  /* 0x3000003fff3b7230 */ /* 0x000fe20000004100 */
[----:B------:R-:W-:Y:S02]  /*3e90*/  FADD.FTZ R56, R27, R56 ;  /* 0x000000381b387221 */ /* 0x000fe40000010000 */
[----:B------:R-:W-:Y:S02]  /*3ea0*/  FMUL.FTZ R27, R122, R20 ;  /* 0x000000147a1b7220 */ /* 0x000fe40000410000 */
[----:B------:R-:W-:-:S02]  /*3eb0*/  FADD.FTZ R123, R123, -UR16 ;  /* 0x800000107b7b7e21 */ /* 0x000fc40008010000 */
[----:B------:R-:W-:Y:S02]  /*3ec0*/  FFMA.FTZ R26, R79, R27, R26 ;  /* 0x0000001b4f1a7223 */ /* 0x000fe4000001001a */
[----:B------:R-:W-:Y:S01]  /*3ed0*/  FADD.FTZ R27, R27, R56 ;  /* 0x000000381b1b7221 */ /* 0x000fe20000010000 */
[----:B------:R-:W-:Y:S01]  /*3ee0*/  HADD2.F32 R56, -RZ, R8.H0_H0 ;  /* 0x20000008ff387230 */ /* 0x000fe20000004100 */
        /* <DEDUP_REMOVED lines=22> */
.L_x_1011:
        /* <DEDUP_REMOVED lines=242> */
.L_x_1013:
[----:B--2---:R-:W-:Y:S05]  /*4f70*/  BSYNC B0 ;  /* 0x0000000000007941 */ /* 0x004fea0003800000 */
.L_x_1012:
        /* <DEDUP_REMOVED lines=17> */
.L_x_1015:
[----:B------:R-:W-:Y:S05]  /*5090*/  BSYNC B0 ;  /* 0x0000000000007941 */ /* 0x000fea0003800000 */
.L_x_1014:
        /* <DEDUP_REMOVED lines=32> */
.L_x_1018:
[----:B------:R-:W2:Y:S01]  /*52a0*/  LDG.E.STRONG.GPU R32, [R28.64] ;  /* 0x0000000e1c207981 */ /* 0x000ea2000c1ef900 */
[----:B------:R-:W-:Y:S01]  /*52b0*/  YIELD ;  /* 0x0000000000007946 */ /* 0x000fe20003800000 */
[----:B--2---:R-:W-:Y:S01]  /*52c0*/  ISETP.NE.AND P6, PT, R32, R35, PT ;  /* 0x000000232000720c */ /* 0x004fe20003fc5270 */
[----:B------:R-:W-:-:S12]  /*52d0*/  CCTL.IVALL ;  /* 0x00000000ff00798f */ /* 0x000fd80002000000 */
[----:B------:R-:W-:Y:S05]  /*52e0*/  @P6 BRA `(.L_x_1018) ;  /* 0xffffffb000006947 */ /* 0x000fea000383ffff */
.L_x_1017:
        /* <DEDUP_REMOVED lines=19> */
.L_x_1022:
        /* <DEDUP_REMOVED lines=116> */
.L_x_1021:
        /* <DEDUP_REMOVED lines=62> */
.L_x_1023:
[----:B------:R-:W-:-:S06]  /*5f40*/  UISETP.NE.OR UP0, UPT, UR4, URZ, UP0 ;  /* 0x0000003f0400728c */ /* 0x000fcc0008705670 */
[----:B------:R-:W-:-:S13]  /*5f50*/  PLOP3.LUT P6, PT, PT, PT, UP0, 0x80, 0x0 ;  /* 0x000000000000781c */ /* 0x000fda0003fcf008 */
[----:B------:R-:W-:Y:S05]  /*5f60*/  @!P6 BRA `(.L_x_1019) ;  /* 0x000001f00000e947 */ /* 0x000fea0003800000 */
.L_x_1020:
        /* <DEDUP_REMOVED lines=31> */
.L_x_1019:
        /* <DEDUP_REMOVED lines=10> */
.L_x_1025:
[----:B------:R-:W-:Y:S05]  /*6200*/  BSYNC B0 ;  /* 0x0000000000007941 */ /* 0x000fea0003800000 */
.L_x_1024:
        /* <DEDUP_REMOVED lines=19> */
.L_x_1016:
[----:B------:R-:W-:Y:S04]  /*6340*/  @!P0 STS.64 [0x30], R26 ;  /* 0x0000301aff008388 */ /* 0x000fe80000000a00 */
[----:B------:R-:W-:Y:S01]  /*6350*/  BAR.SYNC.DEFER_BLOCKING 0x0 ;  /* 0x0000000000007b1d */ /* 0x000fe20000010000 */
[----:B------:R-:W-:Y:S01]  /*6360*/  ISETP.NE.AND P6, PT, RZ, UR13, PT ;  /* 0x0000000dff007c0c */ /* 0x000fe2000bfc5270 */
[----:B0-----:R-:W-:-:S02]  /*6370*/  HADD2.F32 R28, -RZ, R61.H0_H0 ;  /* 0x2000003dff1c7230 */ /* 0x001fc40000004100 */
        /* <DEDUP_REMOVED lines=8> */
[----:B------:R-:W-:Y:S01]  /*6400*/  FMUL.FTZ R61, R61, UR11 ;  /* 0x0000000b3d3d7c20 */ /* 0x000fe20008410000 */
[----:B------:R-:W0:Y:S02]  /*6410*/  LDS.64 R26, [0x30] ;  /* 0x00003000ff1a7984 */ /* 0x000e240000000a00 */
[----:B0-----:R-:W-:-:S02]  /*6420*/  FMUL.FTZ R29, R26, c[0x0][0x20c] ;  /* 0x000083001a1d7a20 */ /* 0x001fc40000410000 */
[----:B------:R-:W-:Y:S02]  /*6430*/  FMUL.FTZ R30, R27, c[0x0][0x20c] ;  /* 0x000083001b1e7a20 */ /* 0x000fe40000410000 */
[----:B------:R0:W1:Y:S01]  /*6440*/  R2UR UR4, R29 ;  /* 0x000000001d0473c2 */ /* 0x00006200000e0000 */
        /* <DEDUP_REMOVED lines=19> */
.L_x_1026:
        /* <DEDUP_REMOVED lines=19> */
.L_x_1028:
[----:B------:R-:W-:Y:S05]  /*66b0*/  BSYNC B0 ;  /* 0x0000000000007941 */ /* 0x000fea0003800000 */
.L_x_1027:
        /* <DEDUP_REMOVED lines=28> */
.L_x_1029:
        /* <DEDUP_REMOVED lines=19> */
.L_x_1031:
[----:B------:R-:W-:Y:S05]  /*69b0*/  BSYNC B0 ;  /* 0x0000000000007941 */ /* 0x000fea0003800000 */
.L_x_1030:
        /* <DEDUP_REMOVED lines=28> */
.L_x_1032:
        /* <DEDUP_REMOVED lines=19> */
.L_x_1034:
[----:B------:R-:W-:Y:S05]  /*6cb0*/  BSYNC B0 ;  /* 0x0000000000007941 */ /* 0x000fea0003800000 */
.L_x_1033:
        /* <DEDUP_REMOVED lines=28> */
.L_x_1035:
        /* <DEDUP_REMOVED lines=19> */
.L_x_1037:
[----:B------:R-:W-:Y:S05]  /*6fb0*/  BSYNC B0 ;  /* 0x0000000000007941 */ /* 0x000fea0003800000 */
.L_x_1036:
[----:B------:R-:W-:Y:S01]  /*6fc0*/  ISETP.NE.AND P0, PT, RZ, UR13, PT ;  /* 0x0000000dff007c0c */ /* 0x000fe2000bf05270 */
[----:B------:R-:W-:Y:S01]  /*6fd0*/  FADD.FTZ R35, R35, -UR16 ;  /* 0x8000001023237e21 */ /* 0x000fe20008010000 */
[--C-:B------:R-:W-:Y:S01]  /*6fe0*/  HADD2.F32 R32, -RZ, R74.reuse.H0_H0 ;  /* 0x2000004aff207230 */ /* 0x100fe20000004100 */
[----:B------:R-:W-:Y:S01]  /*6ff0*/  FADD.FTZ R37, R37, -UR16 ;  /* 0x8000001025257e21 */ /* 0x000fe20008010000 */
[----:B0-----:R-:W-:Y:S01]  /*7000*/  HADD2.F32 R9, -RZ, R74.H1_H1 ;  /* 0x3000004aff097230 */ /* 0x001fe20000004100 */
        /* <DEDUP_REMOVED lines=23> */
.L_x_1038:
        /* <DEDUP_REMOVED lines=17> */
[----:B------:R-:W-:-:S05]  /*7290*/  F2FP.PACK_AB R9, R9, R10 ;  /* 0x0000000a0909723e */ /* 0x000fca00000000ff */
[----:B------:R0:W-:Y:S02]  /*72a0*/  STG.E [R28.64], R9 ;  /* 0x000000091c007986 */ /* 0x0001e4000c10190e */
.L_x_1040:
[----:B------:R-:W-:Y:S05]  /*72b0*/  BSYNC B0 ;  /* 0x0000000000007941 */ /* 0x000fea0003800000 */
.L_x_1039:
        /* <DEDUP_REMOVED lines=28> */
.L_x_1041:
        /* <DEDUP_REMOVED lines=19> */
.L_x_1043:
[----:B------:R-:W-:Y:S05]  /*75b0*/  BSYNC B0 ;  /* 0x0000000000007941 */ /* 0x000fea0003800000 */
.L_x_1042:
        /* <DEDUP_REMOVED lines=28> */
.L_x_1044:
        /* <DEDUP_REMOVED lines=17> */
[----:B------:R-:W-:-:S05]  /*7890*/  F2FP.PACK_AB R9, R9, R10 ;  /* 0x0000000a0909723e */ /* 0x000fca00000000ff */
[----:B------:R0:W-:Y:S02]  /*78a0*/  STG.E [R26.64], R9 ;  /* 0x000000091a007986 */ /* 0x0001e4000c10190e */
.L_x_1046:
[----:B------:R-:W-:Y:S05]  /*78b0*/  BSYNC B0 ;  /* 0x0000000000007941 */ /* 0x000fea0003800000 */
.L_x_1045:
        /* <DEDUP_REMOVED lines=28> */
.L_x_1047:
        /* <DEDUP_REMOVED lines=18> */
.L_x_1049:
[----:B------:R-:W-:Y:S05]  /*7ba0*/  BSYNC B0 ;  /* 0x0000000000007941 */ /* 0x000fea0003800000 */
.L_x_1048:
[----:B------:R-:W-:Y:S01]  /*7bb0*/  FADD.FTZ R31, R31, -UR16 ;  /* 0x800000101f1f7e21 */ /* 0x000fe20008010000 */
[--C-:B------:R-:W-:Y:S01]  /*7bc0*/  HADD2.F32 R26, -RZ, R70.reuse.H0_H0 ;  /* 0x20000046ff1a7230 */ /* 0x100fe20000004100 */
[----:B------:R-:W-:Y:S01]  /*7bd0*/  FADD.FTZ R34, R34, -UR16 ;  /* 0x8000001022227e21 */ /* 0x000fe20008010000 */
[----:B0-----:R-:W-:Y:S01]  /*7be0*/  HADD2.F32 R9, -RZ, R70.H1_H1 ;  /* 0x30000046ff097230 */ /* 0x001fe20000004100 */
        /* <DEDUP_REMOVED lines=23> */
.L_x_1050:
        /* <DEDUP_REMOVED lines=18> */
.L_x_1052:
[----:B------:R-:W-:Y:S05]  /*7e80*/  BSYNC B0 ;  /* 0x0000000000007941 */ /* 0x000fea0003800000 */
.L_x_1051:
[----:B------:R-:W-:Y:S01]  /*7e90*/  FADD.FTZ R33, R33, -UR16 ;  /* 0x8000001021217e21 */ /* 0x000fe20008010000 */
[--C-:B------:R-:W-:Y:S01]  /*7ea0*/  HADD2.F32 R14, -RZ, R69.reuse.H0_H0 ;  /* 0x20000045ff0e7230 */ /* 0x100fe20000004100 */
[----:B------:R-:W-:Y:S01]  /*7eb0*/  FADD.FTZ R35, R35, -UR16 ;  /* 0x8000001023237e21 */ /* 0x000fe20008010000 */
[----:B------:R-:W-:Y:S01]  /*7ec0*/  HADD2.F32 R69, -RZ, R69.H1_H1 ;  /* 0x30000045ff457230 */ /* 0x000fe20000004100 */
[----:B------:R-:W-:Y:S01]  /*7ed0*/  FMUL.FTZ R33, R33, UR11 ;  /* 0x0000000b21217c20 */ /* 0x000fe20008410000 */
[--C-:B------:R-:W-:Y:S01]  /*7ee0*/  HADD2.F32 R29, -RZ, R15.reuse.H0_H0 ;  /* 0x2000000fff1d7230 */ /* 0x100fe20000004100 */
        /* <DEDUP_REMOVED lines=21> */
.L_x_1053:
        /* <DEDUP_REMOVED lines=18> */
.L_x_1055:
[----:B------:R-:W-:Y:S05]  /*8160*/  BSYNC B0 ;  /* 0x0000000000007941 */ /* 0x000fea0003800000 */
.L_x_1054:
        /* <DEDUP_REMOVED lines=27> */
.L_x_1056:
        /* <DEDUP_REMOVED lines=18> */
.L_x_1058:
[----:B------:R-:W-:Y:S05]  /*8440*/  BSYNC B0 ;  /* 0x0000000000007941 */ /* 0x000fea0003800000 */
.L_x_1057:
[----:B0-----:R-:W-:Y:S01]  /*8450*/  SHF.R.U32.HI R9, RZ, 0x2, R3 ;  /* 0x00000002ff097819 */ /* 0x001fe20000011603 */
[----:B------:R-:W-:Y:S01]  /*8460*/  FADD.FTZ R27, R27, -UR16 ;  /* 0x800000101b1b7e21 */ /* 0x000fe20008010000 */
[----:B------:R-:W-:Y:S01]  /*8470*/  HADD2.F32 R14, -RZ, R67.H0_H0 ;  /* 0x20000043ff0e7230 */ /* 0x000fe20000004100 */
[----:B------:R-:W-:Y:S01]  /*8480*/  FADD.FTZ R28, R28, -UR16 ;  /* 0x800000101c1c7e21 */ /* 0x000fe20008010000 */
[--C-:B------:R-:W-:Y:S01]  /*8490*/  HADD2.F32 R31, -RZ, R5.reuse.H0_H0 ;  /* 0x20000005ff1f7230 */ /* 0x100fe20000004100 */
[----:B------:R-:W-:Y:S01]  /*84a0*/  FMUL.FTZ R27, R27, UR11 ;  /* 0x0000000b1b1b7c20 */ /* 0x000fe20008410000 */
[----:B------:R-:W-:Y:S01]  /*84b0*/  HADD2.F32 R32, -RZ, R5.H1_H1 ;  /* 0x30000005ff207230 */ /* 0x000fe20000004100 */
[----:B------:R-:W-:Y:S01]  /*84c0*/  IMAD R5, R2, c[0x0][0x1fc], R9 ;  /* 0x00007f0002057a24 */ /* 0x000fe200078e0209 */
        /* <DEDUP_REMOVED lines=21> */
.L_x_1059:
        /* <DEDUP_REMOVED lines=18> */
.L_x_1061:
[----:B------:R-:W-:Y:S05]  /*8740*/  BSYNC B0 ;  /* 0x0000000000007941 */ /* 0x000fea0003800000 */
.L_x_1060:
[----:B------:R-:W-:Y:S01]  /*8750*/  FADD.FTZ R31, R31, -UR16 ;  /* 0x800000101f1f7e21 */ /* 0x000fe20008010000 */
[----:B------:R-:W-:Y:S01]  /*8760*/  IADD3 R28, R5, 0x180, RZ ;  /* 0x00000180051c7810 */ /* 0x000fe20007ffe0ff */
[----:B------:R-:W-:Y:S01]  /*8770*/  FADD.FTZ R32, R32, -UR16 ;  /* 0x8000001020207e21 */ /* 0x000fe20008010000 */
[--C-:B------:R-:W-:Y:S01]  /*8780*/  HADD2.F32 R14, -RZ, R66.reuse.H0_H0 ;  /* 0x20000042ff0e7230 */ /* 0x100fe20000004100 */
[----:B------:R-:W-:Y:S01]  /*8790*/  FMUL.FTZ R31, R31, UR11 ;  /* 0x0000000b1f1f7c20 */ /* 0x000fe20008410000 */
[----:B0-----:R-:W-:Y:S01]  /*87a0*/  HADD2.F32 R9, -RZ, R66.H1_H1 ;  /* 0x30000042ff097230 */ /* 0x001fe20000004100 */
        /* <DEDUP_REMOVED lines=21> */
.L_x_1062:
        /* <DEDUP_REMOVED lines=17> */
[----:B------:R-:W-:-:S04]  /*8a10*/  FFMA.FTZ R10, R27, UR4, R30 ;  /* 0x000000041b0a7c23 */ /* 0x000fc8000801001e */
[----:B------:R-:W-:Y:S02]  /*8a20*/  FFMA.FTZ R10, R9, R20, -R10 ;  /* 0x00000014090a7223 */ /* 0x000fe4000001080a */
[----:B------:R-:W-:Y:S02]  /*8a30*/  FMUL.FTZ R9, R6, UR11 ;  /* 0x0000000b06097c20 */ /* 0x000fe40008410000 */
[----:B------:R-:W-:-:S05]  /*8a40*/  FMUL.FTZ R6, R10, UR11 ;  /* 0x0000000b0a067c20 */ /* 0x000fca0008410000 */
[----:B------:R-:W-:-:S05]  /*8a50*/  F2FP.PACK_AB R9, R6, R9 ;  /* 0x000000090609723e */ /* 0x000fca00000000ff */
[----:B------:R0:W-:Y:S02]  /*8a60*/  STG.E [R12.64], R9 ;  /* 0x000000090c007986 */ /* 0x0001e4000c10190e */
.L_x_1064:
[----:B------:R-:W-:Y:S05]  /*8a70*/  BSYNC B0 ;  /* 0x0000000000007941 */ /* 0x000fea0003800000 */
.L_x_1063:
        /* <DEDUP_REMOVED lines=27> */
.L_x_1065:
        /* <DEDUP_REMOVED lines=23> */
.L_x_1067:
[----:B------:R-:W-:Y:S05]  /*8da0*/  BSYNC B0 ;  /* 0x0000000000007941 */ /* 0x000fea0003800000 */
.L_x_1066:
        /* <DEDUP_REMOVED lines=27> */
.L_x_1068:
        /* <DEDUP_REMOVED lines=23> */
.L_x_1070:
[----:B------:R-:W-:Y:S05]  /*90d0*/  BSYNC B0 ;  /* 0x0000000000007941 */ /* 0x000fea0003800000 */
.L_x_1069:
        /* <DEDUP_REMOVED lines=10> */
[----:B------:R-:W-:-:S02]  /*9180*/  FFMA.FTZ R18, R15, R17, R18 ;  /* 0x000000110f127223 */ /* 0x000fc40000010012 */
[----:B0-----:R-:W-:Y:S02]  /*9190*/  FMUL.FTZ R9, R19, -1.4426950216293334961 ;  /* 0xbfb8aa3b13097820 */ /* 0x001fe40000410000 */
        /* <DEDUP_REMOVED lines=15> */
.L_x_1071:
        /* <DEDUP_REMOVED lines=9> */
[----:B0-----:R-:W-:-:S04]  /*9320*/  LEA R6, P0, R22, c[0x0][0x160], 0x1 ;  /* 0x0000580016067a11 */ /* 0x001fc800078008ff */
        /* <DEDUP_REMOVED lines=10> */
.L_x_1073:
[----:B------:R-:W-:Y:S05]  /*93d0*/  BSYNC B0 ;  /* 0x0000000000007941 */ /* 0x000fea0003800000 */
.L_x_1072:
[----:B------:R-:W-:Y:S02]  /*93e0*/  IADD3 R4, R4, c[0x0][0x10], RZ ;  /* 0x0000040004047a10 */ /* 0x000fe40007ffe0ff */
[----:B------:R-:W-:Y:S02]  /*93f0*/  IADD3 R82, R82, 0x1, RZ ;  /* 0x0000000152527810 */ /* 0x000fe40007ffe0ff */
[----:B------:R-:W-:-:S13]  /*9400*/  ISETP.GE.AND P0, PT, R4, UR6, PT ;  /* 0x0000000604007c0c */ /* 0x000fda000bf06270 */
[----:B------:R-:W-:Y:S01]  /*9410*/  @P0 CALL.REL.NOINC `(.L_x_993) ;  /* 0x0000001000000944 */ /* 0x000fe20003c00000 */
[----:B------:R-:W-:Y:S05]  /*9420*/  BRA `(.L_x_1074) ;  /* 0xffff725000007947 */ /* 0x000fea000383ffff */
.L_x_993:
        /* <DEDUP_REMOVED lines=22> */
.L_x_1076:
[----:B------:R-:W-:Y:S05]  /*9590*/  BSYNC B0 ;  /* 0x0000000000007941 */ /* 0x000fea0003800000 */
.L_x_1075:
[----:B------:R-:W-:Y:S05]  /*95a0*/  @P0 EXIT ;  /* 0x000000000000094d */ /* 0x000fea0003800000 */
[----:B------:R-:W-:Y:S05]  /*95b0*/  @P2 BRA `(.L_x_1077) ;  /* 0x0000008000002947 */ /* 0x000fea0003800000 */
[----:B------:R-:W-:-:S05]  /*95c0*/  IMAD R0, R6, c[0x0][0x10], RZ ;  /* 0x0000040006007a24 */ /* 0x000fca00078e02ff */
[----:B------:R-:W-:-:S13]  /*95d0*/  ISETP.NE.AND P0, PT, R0, -0x1, PT ;  /* 0xffffffff0000780c */ /* 0x000fda0003f05270 */
[----:B------:R-:W-:Y:S05]  /*95e0*/  @!P0 BRA `(.L_x_1077) ;  /* 0x0000005000008947 */ /* 0x000fea0003800000 */
.L_x_1078:
[----:B0-----:R-:W2:Y:S01]  /*95f0*/  LDG.E.STRONG.GPU R7, [R4.64] ;  /* 0x0000000e04077981 */ /* 0x001ea2000c1ef900 */
[----:B------:R-:W-:Y:S01]  /*9600*/  YIELD ;  /* 0x0000000000007946 */ /* 0x000fe20003800000 */
[----:B--2---:R-:W-:Y:S01]  /*9610*/  ISETP.NE.AND P0, PT, R7, R0, PT ;  /* 0x000000000700720c */ /* 0x004fe20003f05270 */
[----:B------:R-:W-:-:S12]  /*9620*/  CCTL.IVALL ;  /* 0x00000000ff00798f */ /* 0x000fd80002000000 */
[----:B------:R-:W-:Y:S05]  /*9630*/  @P0 BRA `(.L_x_1078) ;  /* 0xffffffb000000947 */ /* 0x000fea000383ffff */
.L_x_1077:
        /* <DEDUP_REMOVED lines=25> */
.L_x_1079:
        /* <DEDUP_REMOVED lines=26> */
.L_x_1080:
        /* <DEDUP_REMOVED lines=9> */
.L_x_3243:


//--------------------- .text._Z35group_norm_nhwc_bwd_one_pass_kernelI11Fp16IOFp16WLi64ELi8ELi128EEv26Group_norm_nhwc_bwd_params --------------------------
	.section	.text._Z35group_norm_nhwc_bwd_one_pass_kernelI11Fp16IOFp16WLi64ELi8ELi128EEv26Group_norm_nhwc_bwd_params,"ax",@progbits
	.sectioninfo	@"SHI_REGISTERS=48"
	.align	128
        .global         _Z35group_norm_nhwc_bwd_one_pass_kernelI11Fp16IOFp16WLi64ELi8ELi128EEv26Group_norm_nhwc_bwd_params
        .type           _Z35group_norm_nhwc_bwd_one_pass_kernelI11Fp16IOFp16WLi64ELi8ELi128EEv26Group_norm_nhwc_bwd_params,@function
        .size           _Z35group_norm_nhwc_bwd_one_pass_kernelI11Fp16IOFp16WLi64ELi8ELi128EEv26Group_norm_nhwc_bwd_params,(.L_x_3244 - _Z35group_norm_nhwc_bwd_one_pass_kernelI11Fp16IOFp16WLi64ELi8ELi128EEv26Group_norm_nhwc_bwd_params)
        .other          _Z35group_norm_nhwc_bwd_one_pass_kernelI11Fp16IOFp16WLi64ELi8ELi128EEv26Group_norm_nhwc_bwd_params,@"STO_CUDA_ENTRY STV_DEFAULT"
_Z35group_norm_nhwc_bwd_one_pass_kernelI11Fp16IOFp16WLi64ELi8ELi128EEv26Group_norm_nhwc_bwd_params:
.text._Z35group_norm_nhwc_bwd_one_pass_kernelI11Fp16IOFp16WLi64ELi8ELi128EEv26Group_norm_nhwc_bwd_params:
        /* <DEDUP_REMOVED lines=46> */
.L_x_1106:
        /* <DEDUP_REMOVED lines=108> */
.L_x_1083:
[----:B0-----:R-:W-:Y:S05]  /*09a0*/  BSYNC B0 ;  /* 0x0000000000007941 */ /* 0x001fea0003800000 */
.L_x_1082:
        /* <DEDUP_REMOVED lines=33> */
.L_x_1084:
        /* <DEDUP_REMOVED lines=26> */
.L_x_1085:
        /* <DEDUP_REMOVED lines=214> */
.L_x_1087:
[----:B-1----:R-:W-:Y:S05]  /*1ac0*/  BSYNC B0 ;  /* 0x0000000000007941 */ /* 0x002fea0003800000 */
.L_x_1086:
        /* <DEDUP_REMOVED lines=21> */
.L_x_1089:
[----:B------:R-:W-:Y:S05]  /*1c20*/  BSYNC B0 ;  /* 0x0000000000007941 */ /* 0x000fea0003800000 */
.L_x_1088:
        /* <DEDUP_REMOVED lines=29> */
.L_x_1092:
[----:B------:R-:W2:Y:S01]  /*1e00*/  LDG.E.STRONG.GPU R12, [R10.64] ;  /* 0x0000000c0a0c7981 */ /* 0x000ea2000c1ef900 */
[----:B------:R-:W-:Y:S01]  /*1e10*/  YIELD ;  /* 0x0000000000007946 */ /* 0x000fe20003800000 */
[----:B--2---:R-:W-:Y:S01]  /*1e20*/  ISETP.NE.AND P0, PT, R12, R15, PT ;  /* 0x0000000f0c00720c */ /* 0x004fe20003f05270 */
[----:B------:R-:W-:-:S12]  /*1e30*/  CCTL.IVALL ;  /* 0x00000000ff00798f */ /* 0x000fd80002000000 */
[----:B------:R-:W-:Y:S05]  /*1e40*/  @P0 BRA `(.L_x_1092) ;  /* 0xffffffb000000947 */ /* 0x000fea000383ffff */
.L_x_1091:
        /* <DEDUP_REMOVED lines=17> */
.L_x_1096:
        /* <DEDUP_REMOVED lines=116> */
.L_x_1095:
        /* <DEDUP_REMOVED lines=62> */
.L_x_1097:
[----:B------:R-:W-:-:S13]  /*2a80*/  ISETP.NE.OR P0, PT, RZ, UR4, P0 ;  /* 0x00000004ff007c0c */ /* 0x000fda0008705670 */
[----:B------:R-:W-:Y:S05]  /*2a90*/  @!P0 BRA `(.L_x_1093) ;  /* 0x000001f000008947 */ /* 0x000fea0003800000 */
.L_x_1094:
        /* <DEDUP_REMOVED lines=31> */
.L_x_1093:
        /* <DEDUP_REMOVED lines=10> */
.L_x_1099:
[----:B------:R-:W-:Y:S05]  /*2d30*/  BSYNC B0 ;  /* 0x0000000000007941 */ /* 0x000fea0003800000 */
.L_x_1098:
        /* <DEDUP_REMOVED lines=19> */
.L_x_1090:
        /* <DEDUP_REMOVED lines=41> */
.L_x_1100:
        /* <DEDUP_REMOVED lines=18> */
.L_x_1102:
[----:B------:R-:W-:Y:S05]  /*3220*/  BSYNC B0 ;  /* 0x0000000000007941 */ /* 0x000fea0003800000 */
.L_x_1101:
        /* <DEDUP_REMOVED lines=25> */
.L_x_1103:
        /* <DEDUP_REMOVED lines=17> */
.L_x_1105:
[----:B------:R-:W-:Y:S05]  /*34d0*/  BSYNC B0 ;  /* 0x0000000000007941 */ /* 0x000fea0003800000 */
.L_x_1104:
[----:B------:R-:W-:Y:S02]  /*34e0*/  IADD3 R34, R34, c[0x0][0x10], RZ ;  /* 0x0000040022227a10 */ /* 0x000fe40007ffe0ff */
[----:B------:R-:W-:Y:S02]  /*34f0*/  IADD3 R35, R35, 0x1, RZ ;  /* 0x0000000123237810 */ /* 0x000fe40007ffe0ff */
[----:B------:R-:W-:-:S13]  /*3500*/  ISETP.GE.AND P0, PT, R34, UR6, PT ;  /* 0x0000000622007c0c */ /* 0x000fda000bf06270 */
[----:B------:R-:W-:Y:S01]  /*3510*/  @P0 CALL.REL.NOINC `(.L_x_1081) ;  /* 0x0000001000000944 */ /* 0x000fe20003c00000 */
[----:B------:R-:W-:Y:S05]  /*3520*/  BRA `(.L_x_1106) ;  /* 0xffffcdb000007947 */ /* 0x000fea000383ffff */
.L_x_1081:
        /* <DEDUP_REMOVED lines=22> */
.L_x_1108:
[----:B------:R-:W-:Y:S05]  /*3690*/  BSYNC B0 ;  /* 0x0000000000007941 */ /* 0x000fea0003800000 */
.L_x_1107:
[----:B------:R-:W-:Y:S05]  /*36a0*/  @P0 EXIT ;  /* 0x000000000000094d */ /* 0x000fea0003800000 */
[----:B------:R-:W-:Y:S05]  /*36b0*/  @P2 BRA `(.L_x_1109) ;  /* 0x0000008000002947 */ /* 0x000fea0003800000 */
[----:B------:R-:W-:-:S05]  /*36c0*/  IMAD R0, R4, c[0x0][0x10], RZ ;  /* 0x0000040004007a24 */ /* 0x000fca00078e02ff */
[----:B------:R-:W-:-:S13]  /*36d0*/  ISETP.NE.AND P0, PT, R0, -0x1, PT ;  /* 0xffffffff0000780c */ /* 0x000fda0003f05270 */
[----:B------:R-:W-:Y:S05]  /*36e0*/  @!P0 BRA `(.L_x_1109) ;  /* 0x0000005000008947 */ /* 0x000fea0003800000 */
.L_x_1110:
[----:B-1----:R-:W2:Y:S01]  /*36f0*/  LDG.E.STRONG.GPU R5, [R2.64] ;  /* 0x0000000c02057981 */ /* 0x002ea2000c1ef900 */
[----:B------:R-:W-:Y:S01]  /*3700*/  YIELD ;  /* 0x0000000000007946 */ /* 0x000fe20003800000 */
[----:B--2---:R-:W-:Y:S01]  /*3710*/  ISETP.NE.AND P0, PT, R5, R0, PT ;  /* 0x000000000500720c */ /* 0x004fe20003f05270 */
[----:B------:R-:W-:-:S12]  /*3720*/  CCTL.IVALL ;  /* 0x00000000ff00798f */ /* 0x000fd80002000000 */
[----:B------:R-:W-:Y:S05]  /*3730*/  @P0 BRA `(.L_x_1110) ;  /* 0xffffffb000000947 */ /* 0x000fea000383ffff */
.L_x_1109:
        /* <DEDUP_REMOVED lines=25> */
.L_x_1111:
        /* <DEDUP_REMOVED lines=26> */
.L_x_1112:
        /* <DEDUP_REMOVED lines=9> */
.L_x_3244:


//--------------------- .text._Z35group_norm_nhwc_bwd_one_pass_kernelI11Fp16IOFp16WLi128ELi8ELi128EEv26Group_norm_nhwc_bwd_params --------------------------
	.section	.text._Z35group_norm_nhwc_bwd_one_pass_kernelI11Fp16IOFp16WLi128ELi8ELi128EEv26Group_norm_nhwc_bwd_params,"ax",@progbits
	.sectioninfo	@"SHI_REGISTERS=56"
	.align	128
        .global         _Z35group_norm_nhwc_bwd_one_pass_kernelI11Fp16IOFp16WLi128ELi8ELi128EEv26Group_norm_nhwc_bwd_params
        .type           _Z35group_norm_nhwc_bwd_one_pass_kernelI11Fp16IOFp16WLi128ELi8ELi128EEv26Group_norm_nhwc_bwd_params,@function
        .size           _Z35group_norm_nhwc_bwd_one_pass_kernelI11Fp16IOFp16WLi128ELi8ELi128EEv26Group_norm_nhwc_bwd_params,(.L_x_3245 - _Z35group_norm_nhwc_bwd_one_pass_kernelI11Fp16IOFp16WLi128ELi8ELi128EEv26Group_norm_nhwc_bwd_params)
        .other          _Z35group_norm_nhwc_bwd_one_pass_kernelI11Fp16IOFp16WLi128ELi8ELi128EEv26Group_norm_nhwc_bwd_params,@"STO_CUDA_ENTRY STV_DEFAULT"
_Z35group_norm_nhwc_bwd_one_pass_kernelI11Fp16IOFp16WLi128ELi8ELi128EEv26Group_norm_nhwc_bwd_params:
.text._Z35group_norm_nhwc_bwd_one_pass_kernelI11Fp16IOFp16WLi128ELi8ELi128EEv26Group_norm_nhwc_bwd_params:
        /* <DEDUP_REMOVED lines=47> */
.L_x_1146:
        /* <DEDUP_REMOVED lines=153> */
.L_x_1115:
[----:B-1----:R-:W-:Y:S05]  /*0c80*/  BSYNC B0 ;  /* 0x0000000000007941 */ /* 0x002fea0003800000 */
.L_x_1114:
        /* <DEDUP_REMOVED lines=25> */
.L_x_1116:
        /* <DEDUP_REMOVED lines=33> */
.L_x_1117:
        /* <DEDUP_REMOVED lines=31> */
.L_x_1118:
        /* <DEDUP_REMOVED lines=35> */
.L_x_1119:
        /* <DEDUP_REMOVED lines=215> */
.L_x_1121:
[----:B0-----:R-:W-:Y:S05]  /*21c0*/  BSYNC B0 ;  /* 0x0000000000007941 */ /* 0x001fea0003800000 */
.L_x_1120:
        /* <DEDUP_REMOVED lines=19> */
.L_x_1123:
[----:B------:R-:W-:Y:S05]  /*2300*/  BSYNC B0 ;  /* 0x0000000000007941 */ /* 0x000fea0003800000 */
.L_x_1122:
        /* <DEDUP_REMOVED lines=37> */
.L_x_1126:
[----:B------:R-:W2:Y:S01]  /*2560*/  LDG.E.STRONG.GPU R12, [R10.64] ;  /* 0x0000000c0a0c7981 */ /* 0x000ea2000c1ef900 */
[----:B------:R-:W-:Y:S01]  /*2570*/  YIELD ;  /* 0x0000000000007946 */ /* 0x000fe20003800000 */
[----:B--2---:R-:W-:Y:S01]  /*2580*/  ISETP.NE.AND P0, PT, R12, R15, PT ;  /* 0x0000000f0c00720c */ /* 0x004fe20003f05270 */
[----:B------:R-:W-:-:S12]  /*2590*/  CCTL.IVALL ;  /* 0x00000000ff00798f */ /* 0x000fd80002000000 */
[----:B------:R-:W-:Y:S05]  /*25a0*/  @P0 BRA `(.L_x_1126) ;  /* 0xffffffb000000947 */ /* 0x000fea000383ffff */
.L_x_1125:
        /* <DEDUP_REMOVED lines=20> */
.L_x_1130:
        /* <DEDUP_REMOVED lines=116> */
.L_x_1129:
        /* <DEDUP_REMOVED lines=62> */
.L_x_1131:
[----:B------:R-:W-:-:S13]  /*3210*/  ISETP.NE.OR P0, PT, RZ, UR4, P0 ;  /* 0x00000004ff007c0c */ /* 0x000fda0008705670 */
[----:B------:R-:W-:Y:S05]  /*3220*/  @!P0 BRA `(.L_x_1127) ;  /* 0x000001f000008947 */ /* 0x000fea0003800000 */
.L_x_1128:
        /* <DEDUP_REMOVED lines=31> */
.L_x_1127:
        /* <DEDUP_REMOVED lines=12> */
.L_x_1133:
[----:B------:R-:W-:Y:S05]  /*34e0*/  BSYNC B0 ;  /* 0x0000000000007941 */ /* 0x000fea0003800000 */
.L_x_1132:
        /* <DEDUP_REMOVED lines=16> */
.L_x_1124:
        /* <DEDUP_REMOVED lines=44> */
.L_x_1134:
        /* <DEDUP_REMOVED lines=18> */
.L_x_1136:
[----:B------:R-:W-:Y:S05]  /*39d0*/  BSYNC B0 ;  /* 0x0000000000007941 */ /* 0x000fea0003800000 */
.L_x_1135:
        /* <DEDUP_REMOVED lines=25> */
.L_x_1137:
        /* <DEDUP_REMOVED lines=18> */
.L_x_1139:
[----:B------:R-:W-:Y:S05]  /*3c90*/  BSYNC B0 ;  /* 0x0000000000007941 */ /* 0x000fea0003800000 */
.L_x_1138:
        /* <DEDUP_REMOVED lines=31> */
.L_x_1140:
        /* <DEDUP_REMOVED lines=18> */
.L_x_1142:
[----:B------:R-:W-:Y:S05]  /*3fb0*/  BSYNC B0 ;  /* 0x0000000000007941 */ /* 0x000fea0003800000 */
.L_x_1141:
        /* <DEDUP_REMOVED lines=25> */
.L_x_1143:
        /* <DEDUP_REMOVED lines=17> */
.L_x_1145:
[----:B------:R-:W-:Y:S05]  /*4260*/  BSYNC B0 ;  /* 0x0000000000007941 */ /* 0x000fea0003800000 */
.L_x_1144:
[----:B------:R-:W-:Y:S01]  /*4270*/  ULDC UR4, c[0x0][0x10] ;  /* 0x0000040000047ab9 */ /* 0x000fe20000000800 */
[----:B------:R-:W-:Y:S01]  /*4280*/  IADD3 R45, R45, 0x1, RZ ;  /* 0x000000012d2d7810 */ /* 0x000fe20007ffe0ff */
[----:B------:R-:W-:-:S04]  /*4290*/  UIADD3 UR14, UR14, UR4, URZ ;  /* 0x000000040e0e7290 */ /* 0x000fc8000fffe03f */
[----:B------:R-:W-:-:S06]  /*42a0*/  UISETP.GE.AND UP0, UPT, UR14, UR6, UPT ;  /* 0x000000060e00728c */ /* 0x000fcc000bf06270 */
[----:B------:R-:W-:-:S13]  /*42b0*/  PLOP3.LUT P0, PT, PT, PT, UP0, 0x80, 0x0 ;  /* 0x000000000000781c */ /* 0x000fda0003f0f008 */
[----:B------:R-:W-:Y:S01]  /*42c0*/  @P0 CALL.REL.NOINC `(.L_x_1113) ;  /* 0x0000001000000944 */ /* 0x000fe20003c00000 */
[----:B------:R-:W-:Y:S05]  /*42d0*/  BRA `(.L_x_1146) ;  /* 0xffffc01000007947 */ /* 0x000fea000383ffff */
.L_x_1113:
        /* <DEDUP_REMOVED lines=22> */
.L_x_1148:
[----:B------:R-:W-:Y:S05]  /*4440*/  BSYNC B0 ;  /* 0x0000000000007941 */ /* 0x000fea0003800000 */
.L_x_1147:
[----:B------:R-:W-:Y:S05]  /*4450*/  @P0 EXIT ;  /* 0x000000000000094d */ /* 0x000fea0003800000 */
[----:B------:R-:W-:Y:S05]  /*4460*/  @P2 BRA `(.L_x_1149) ;  /* 0x0000008000002947 */ /* 0x000fea0003800000 */
[----:B------:R-:W-:-:S05]  /*4470*/  IMAD R0, R4, c[0x0][0x10], RZ ;  /* 0x0000040004007a24 */ /* 0x000fca00078e02ff */
[----:B------:R-:W-:-:S13]  /*4480*/  ISETP.NE.AND P0, PT, R0, -0x1, PT ;  /* 0xffffffff0000780c */ /* 0x000fda0003f05270 */
[----:B------:R-:W-:Y:S05]  /*4490*/  @!P0 BRA `(.L_x_1149) ;  /* 0x0000005000008947 */ /* 0x000fea0003800000 */
.L_x_1150:
[----:B-1----:R-:W2:Y:S01]  /*44a0*/  LDG.E.STRONG.GPU R5, [R2.64] ;  /* 0x0000000c02057981 */ /* 0x002ea2000c1ef900 */
[----:B------:R-:W-:Y:S01]  /*44b0*/  YIELD ;  /* 0x0000000000007946 */ /* 0x000fe20003800000 */
[----:B--2---:R-:W-:Y:S01]  /*44c0*/  ISETP.NE.AND P0, PT, R5, R0, PT ;  /* 0x000000000500720c */ /* 0x004fe20003f05270 */
[----:B------:R-:W-:-:S12]  /*44d0*/  CCTL.IVALL ;  /* 0x00000000ff00798f */ /* 0x000fd80002000000 */
[----:B------:R-:W-:Y:S05]  /*44e0*/  @P0 BRA `(.L_x_1150) ;  /* 0xffffffb000000947 */ /* 0x000fea000383ffff */
.L_x_1149:
        /* <DEDUP_REMOVED lines=25> */
.L_x_1151:
        /* <DEDUP_REMOVED lines=26> */
.L_x_1152:
        /* <DEDUP_REMOVED lines=14> */
.L_x_3245:


//--------------------- .text._Z35group_norm_nhwc_bwd_one_pass_kernelI11Fp16IOFp16WLi256ELi8ELi128EEv26Group_norm_nhwc_bwd_params --------------------------
	.section	.text._Z35group_norm_nhwc_bwd_one_pass_kernelI11Fp16IOFp16WLi256ELi8ELi128EEv26Group_norm_nhwc_bwd_params,"ax",@progbits
	.sectioninfo	@"SHI_REGISTERS=72"
	.align	128
        .global         _Z35group_norm_nhwc_bwd_one_pass_kernelI11Fp16IOFp16WLi256ELi8ELi128EEv26Group_norm_nhwc_bwd_params
        .type           _Z35group_norm_nhwc_bwd_one_pass_kernelI11Fp16IOFp16WLi256ELi8ELi128EEv26Group_norm_nhwc_bwd_params,@function
        .size           _Z35group_norm_nhwc_bwd_one_pass_kernelI11Fp16IOFp16WLi256ELi8ELi128EEv26Group_norm_nhwc_bwd_params,(.L_x_3246 - _Z35group_norm_nhwc_bwd_one_pass_kernelI11Fp16IOFp16WLi256ELi8ELi128EEv26Group_norm_nhwc_bwd_params)
        .other          _Z35group_norm_nhwc_bwd_one_pass_kernelI11Fp16IOFp16WLi256ELi8ELi128EEv26Group_norm_nhwc_bwd_params,@"STO_CUDA_ENTRY STV_DEFAULT"
_Z35group_norm_nhwc_bwd_one_pass_kernelI11Fp16IOFp16WLi256ELi8ELi128EEv26Group_norm_nhwc_bwd_params:
.text._Z35group_norm_nhwc_bwd_one_pass_kernelI11Fp16IOFp16WLi256ELi8ELi128EEv26Group_norm_nhwc_bwd_params:
        /* <DEDUP_REMOVED lines=66> */
.L_x_1202:
        /* <DEDUP_REMOVED lines=208> */
.L_x_1155:
[----:B---3--:R-:W-:Y:S05]  /*1120*/  BSYNC B0 ;  /* 0x0000000000007941 */ /* 0x008fea0003800000 */
.L_x_1154:
        /* <DEDUP_REMOVED lines=35> */
.L_x_1156:
        /* <DEDUP_REMOVED lines=26> */
.L_x_1157:
        /* <DEDUP_REMOVED lines=40> */
.L_x_1158:
        /* <DEDUP_REMOVED lines=37> */
.L_x_1159:
        /* <DEDUP_REMOVED lines=37> */
.L_x_1160:
        /* <DEDUP_REMOVED lines=37> */
.L_x_1161:
        /* <DEDUP_REMOVED lines=37> */
.L_x_1162:
        /* <DEDUP_REMOVED lines=34> */
.L_x_1163:
        /* <DEDUP_REMOVED lines=216> */
.L_x_1165:
[----:B------:R-:W-:Y:S05]  /*3060*/  BSYNC B0 ;  /* 0x0000000000007941 */ /* 0x000fea0003800000 */
.L_x_1164:
        /* <DEDUP_REMOVED lines=20> */
.L_x_1167:
[----:B------:R-:W-:Y:S05]  /*31b0*/  BSYNC B0 ;  /* 0x0000000000007941 */ /* 0x000fea0003800000 */
.L_x_1166:
        /* <DEDUP_REMOVED lines=30> */
.L_x_1170:
[----:B------:R-:W2:Y:S01]  /*33a0*/  LDG.E.STRONG.GPU R18, [R16.64] ;  /* 0x0000000e10127981 */ /* 0x000ea2000c1ef900 */
[----:B------:R-:W-:Y:S01]  /*33b0*/  YIELD ;  /* 0x0000000000007946 */ /* 0x000fe20003800000 */
[----:B--2---:R-:W-:Y:S01]  /*33c0*/  ISETP.NE.AND P6, PT, R18, R23, PT ;  /* 0x000000171200720c */ /* 0x004fe20003fc5270 */
[----:B------:R-:W-:-:S12]  /*33d0*/  CCTL.IVALL ;  /* 0x00000000ff00798f */ /* 0x000fd80002000000 */
[----:B------:R-:W-:Y:S05]  /*33e0*/  @P6 BRA `(.L_x_1170) ;  /* 0xffffffb000006947 */ /* 0x000fea000383ffff */
.L_x_1169:
        /* <DEDUP_REMOVED lines=22> */
.L_x_1174:
        /* <DEDUP_REMOVED lines=116> */
.L_x_1173:
        /* <DEDUP_REMOVED lines=63> */
.L_x_1175:
[----:B------:R-:W-:-:S04]  /*4080*/  ISETP.NE.AND P6, PT, R19, RZ, PT ;  /* 0x000000ff1300720c */ /* 0x000fc80003fc5270 */
[----:B------:R-:W-:-:S13]  /*4090*/  ISETP.NE.OR P6, PT, RZ, UR4, P6 ;  /* 0x00000004ff007c0c */ /* 0x000fda000b7c5670 */
[----:B------:R-:W-:Y:S05]  /*40a0*/  @!P6 BRA `(.L_x_1171) ;  /* 0x000002000000e947 */ /* 0x000fea0003800000 */
.L_x_1172:
        /* <DEDUP_REMOVED lines=32> */
.L_x_1171:
        /* <DEDUP_REMOVED lines=10> */
.L_x_1177:
[----:B------:R-:W-:Y:S05]  /*4350*/  BSYNC B0 ;  /* 0x0000000000007941 */ /* 0x000fea0003800000 */
.L_x_1176:
        /* <DEDUP_REMOVED lines=19> */
.L_x_1168:
        /* <DEDUP_REMOVED lines=35> */
.L_x_1178:
        /* <DEDUP_REMOVED lines=18> */
.L_x_1180:
[----:B------:R-:W-:Y:S05]  /*47e0*/  BSYNC B0 ;  /* 0x0000000000007941 */ /* 0x000fea0003800000 */
.L_x_1179:
        /* <DEDUP_REMOVED lines=27> */
.L_x_1181:
        /* <DEDUP_REMOVED lines=19> */
.L_x_1183:
[----:B------:R-:W-:Y:S05]  /*4ad0*/  BSYNC B0 ;  /* 0x0000000000007941 */ /* 0x000fea0003800000 */
.L_x_1182:
        /* <DEDUP_REMOVED lines=28> */
.L_x_1184:
        /* <DEDUP_REMOVED lines=18> */
.L_x_1186:
[----:B------:R-:W-:Y:S05]  /*4dc0*/  BSYNC B0 ;  /* 0x0000000000007941 */ /* 0x000fea0003800000 */
.L_x_1185:
        /* <DEDUP_REMOVED lines=27> */
.L_x_1187:
        /* <DEDUP_REMOVED lines=18> */
.L_x_1189:
[----:B------:R-:W-:Y:S05]  /*50a0*/  BSYNC B0 ;  /* 0x0000000000007941 */ /* 0x000fea0003800000 */
.L_x_1188:
        /* <DEDUP_REMOVED lines=27> */
.L_x_1190:
        /* <DEDUP_REMOVED lines=18> */
.L_x_1192:
[----:B------:R-:W-:Y:S05]  /*5380*/  BSYNC B0 ;  /* 0x0000000000007941 */ /* 0x000fea0003800000 */
.L_x_1191:
        /* <DEDUP_REMOVED lines=29> */
.L_x_1193:
        /* <DEDUP_REMOVED lines=18> */
.L_x_1195:
[----:B------:R-:W-:Y:S05]  /*5680*/  BSYNC B0 ;  /* 0x0000000000007941 */ /* 0x000fea0003800000 */
.L_x_1194:
        /* <DEDUP_REMOVED lines=27> */
.L_x_1196:
        /* <DEDUP_REMOVED lines=23> */
.L_x_1198:
[----:B------:R-:W-:Y:S05]  /*59b0*/  BSYNC B0 ;  /* 0x0000000000007941 */ /* 0x000fea0003800000 */
.L_x_1197:
        /* <DEDUP_REMOVED lines=30> */
.L_x_1199:
        /* <DEDUP_REMOVED lines=17> */
.L_x_1201:
[----:B------:R-:W-:Y:S05]  /*5cb0*/  BSYNC B0 ;  /* 0x0000000000007941 */ /* 0x000fea0003800000 */
.L_x_1200:
[----:B------:R-:W-:Y:S02]  /*5cc0*/  IADD3 R55, R55, c[0x0][0x10], RZ ;  /* 0x0000040037377a10 */ /* 0x000fe40007ffe0ff */
[----:B------:R-:W-:Y:S02]  /*5cd0*/  IADD3 R56, R56, 0x1, RZ ;  /* 0x0000000138387810 */ /* 0x000fe40007ffe0ff */
[----:B------:R-:W-:-:S13]  /*5ce0*/  ISETP.GE.AND P0, PT, R55, UR6, PT ;  /* 0x0000000637007c0c */ /* 0x000fda000bf06270 */
[----:B------:R-:W-:Y:S01]  /*5cf0*/  @P0 CALL.REL.NOINC `(.L_x_1153) ;  /* 0x0000001000000944 */ /* 0x000fe20003c00000 */
[----:B------:R-:W-:Y:S05]  /*5d00*/  BRA `(.L_x_1202) ;  /* 0xffffa71000007947 */ /* 0x000fea000383ffff */
.L_x_1153:
        /* <DEDUP_REMOVED lines=22> */
.L_x_1204:
[----:B------:R-:W-:Y:S05]  /*5e70*/  BSYNC B0 ;  /* 0x0000000000007941 */ /* 0x000fea0003800000 */
.L_x_1203:
[----:B------:R-:W-:Y:S05]  /*5e80*/  @P0 EXIT ;  /* 0x000000000000094d */ /* 0x000fea0003800000 */
[----:B------:R-:W-:Y:S05]  /*5e90*/  @P2 BRA `(.L_x_1205) ;  /* 0x0000008000002947 */ /* 0x000fea0003800000 */
[----:B------:R-:W-:-:S05]  /*5ea0*/  IMAD R0, R4, c[0x0][0x10], RZ ;  /* 0x0000040004007a24 */ /* 0x000fca00078e02ff */
[----:B------:R-:W-:-:S13]  /*5eb0*/  ISETP.NE.AND P0, PT, R0, -0x1, PT ;  /* 0xffffffff0000780c */ /* 0x000fda0003f05270 */
[----:B------:R-:W-:Y:S05]  /*5ec0*/  @!P0 BRA `(.L_x_1205) ;  /* 0x0000005000008947 */ /* 0x000fea0003800000 */
.L_x_1206:
[----:B-1----:R-:W2:Y:S01]  /*5ed0*/  LDG.E.STRONG.GPU R5, [R2.64] ;  /* 0x0000000e02057981 */ /* 0x002ea2000c1ef900 */
[----:B------:R-:W-:Y:S01]  /*5ee0*/  YIELD ;  /* 0x0000000000007946 */ /* 0x000fe20003800000 */
[----:B--2---:R-:W-:Y:S01]  /*5ef0*/  ISETP.NE.AND P0, PT, R5, R0, PT ;  /* 0x000000000500720c */ /* 0x004fe20003f05270 */
[----:B------:R-:W-:-:S12]  /*5f00*/  CCTL.IVALL ;  /* 0x00000000ff00798f */ /* 0x000fd80002000000 */
[----:B------:R-:W-:Y:S05]  /*5f10*/  @P0 BRA `(.L_x_1206) ;  /* 0xffffffb000000947 */ /* 0x000fea000383ffff */
.L_x_1205:
        /* <DEDUP_REMOVED lines=25> */
.L_x_1207:
        /* <DEDUP_REMOVED lines=26> */
.L_x_1208:
        /* <DEDUP_REMOVED lines=11> */
.L_x_3246:


//--------------------- .text._Z35group_norm_nhwc_bwd_one_pass_kernelI11Fp16IOFp16WLi512ELi8ELi128EEv26Group_norm_nhwc_bwd_params --------------------------
	.section	.text._Z35group_norm_nhwc_bwd_one_pass_kernelI11Fp16IOFp16WLi512ELi8ELi128EEv26Group_norm_nhwc_bwd_params,"ax",@progbits
	.sectioninfo	@"SHI_REGISTERS=128"
	.align	128
        .global         _Z35group_norm_nhwc_bwd_one_pass_kernelI11Fp16IOFp16WLi512ELi8ELi128EEv26Group_norm_nhwc_bwd_params
        .type           _Z35group_norm_nhwc_bwd_one_pass_kernelI11Fp16IOFp16WLi512ELi8ELi128EEv26Group_norm_nhwc_bwd_params,@function
        .size           _Z35group_norm_nhwc_bwd_one_pass_kernelI11Fp16IOFp16WLi512ELi8ELi128EEv26Group_norm_nhwc_bwd_params,(.L_x_3247 - _Z35group_norm_nhwc_bwd_one_pass_kernelI11Fp16IOFp16WLi512ELi8ELi128EEv26Group_norm_nhwc_bwd_params)
        .other          _Z35group_norm_nhwc_bwd_one_pass_kernelI11Fp16IOFp16WLi512ELi8ELi128EEv26Group_norm_nhwc_bwd_params,@"STO_CUDA_ENTRY STV_DEFAULT"
_Z35group_norm_nhwc_bwd_one_pass_kernelI11Fp16IOFp16WLi512ELi8ELi128EEv26Group_norm_nhwc_bwd_params:
.text._Z35group_norm_nhwc_bwd_one_pass_kernelI11Fp16IOFp16WLi512ELi8ELi128EEv26Group_norm_nhwc_bwd_params:
        /* <DEDUP_REMOVED lines=104> */
.L_x_1290:
        /* <DEDUP_REMOVED lines=369> */
.L_x_1211:
[----:B-12---:R-:W-:Y:S05]  /*1d90*/  BSYNC B0 ;  /* 0x0000000000007941 */ /* 0x006fea0003800000 */
.L_x_1210:
        /* <DEDUP_REMOVED lines=34> */
.L_x_1212:
        /* <DEDUP_REMOVED lines=26> */
.L_x_1213:
        /* <DEDUP_REMOVED lines=41> */
.L_x_1214:
        /* <DEDUP_REMOVED lines=32> */
.L_x_1215:
        /* <DEDUP_REMOVED lines=38> */
.L_x_1216:
        /* <DEDUP_REMOVED lines=32> */
.L_x_1217:
        /* <DEDUP_REMOVED lines=38> */
.L_x_1218:
        /* <DEDUP_REMOVED lines=32> */
.L_x_1219:
        /* <DEDUP_REMOVED lines=38> */
.L_x_1220:
        /* <DEDUP_REMOVED lines=32> */
.L_x_1221:
        /* <DEDUP_REMOVED lines=38> */
.L_x_1222:
        /* <DEDUP_REMOVED lines=32> */
.L_x_1223:
        /* <DEDUP_REMOVED lines=38> */
.L_x_1224:
        /* <DEDUP_REMOVED lines=36> */
.L_x_1225:
        /* <DEDUP_REMOVED lines=35> */
.L_x_1226:
        /* <DEDUP_REMOVED lines=33> */
.L_x_1227:
        /* <DEDUP_REMOVED lines=242> */
.L_x_1229:
[----:B--2---:R-:W-:Y:S05]  /*4f70*/  BSYNC B0 ;  /* 0x0000000000007941 */ /* 0x004fea0003800000 */
.L_x_1228:
        /* <DEDUP_REMOVED lines=17> */
.L_x_1231:
[----:B------:R-:W-:Y:S05]  /*5090*/  BSYNC B0 ;  /* 0x0000000000007941 */ /* 0x000fea0003800000 */
.L_x_1230:
        /* <DEDUP_REMOVED lines=32> */
.L_x_1234:
[----:B------:R-:W2:Y:S01]  /*52a0*/  LDG.E.STRONG.GPU R32, [R28.64] ;  /* 0x0000000e1c207981 */ /* 0x000ea2000c1ef900 */
[----:B------:R-:W-:Y:S01]  /*52b0*/  YIELD ;  /* 0x0000000000007946 */ /* 0x000fe20003800000 */
[----:B--2---:R-:W-:Y:S01]  /*52c0*/  ISETP.NE.AND P6, PT, R32, R35, PT ;  /* 0x000000232000720c */ /* 0x004fe20003fc5270 */
[----:B------:R-:W-:-:S12]  /*52d0*/  CCTL.IVALL ;  /* 0x00000000ff00798f */ /* 0x000fd80002000000 */
[----:B------:R-:W-:Y:S05]  /*52e0*/  @P6 BRA `(.L_x_1234) ;  /* 0xffffffb000006947 */ /* 0x000fea000383ffff */
.L_x_1233:
        /* <DEDUP_REMOVED lines=19> */
.L_x_1238:
        /* <DEDUP_REMOVED lines=116> */
.L_x_1237:
        /* <DEDUP_REMOVED lines=62> */
.L_x_1239:
[----:B------:R-:W-:-:S06]  /*5f40*/  UISETP.NE.OR UP0, UPT, UR4, URZ, UP0 ;  /* 0x0000003f0400728c */ /* 0x000fcc0008705670 */
[----:B------:R-:W-:-:S13]  /*5f50*/  PLOP3.LUT P6, PT, PT, PT, UP0, 0x80, 0x0 ;  /* 0x000000000000781c */ /* 0x000fda0003fcf008 */
[----:B------:R-:W-:Y:S05]  /*5f60*/  @!P6 BRA `(.L_x_1235) ;  /* 0x000001f00000e947 */ /* 0x000fea0003800000 */
.L_x_1236:
        /* <DEDUP_REMOVED lines=31> */
.L_x_1235:
        /* <DEDUP_REMOVED lines=10> */
.L_x_1241:
[----:B------:R-:W-:Y:S05]  /*6200*/  BSYNC B0 ;  /* 0x0000000000007941 */ /* 0x000fea0003800000 */
.L_x_1240:
        /* <DEDUP_REMOVED lines=19> */
.L_x_1232:
        /* <DEDUP_REMOVED lines=36> */
.L_x_1242:
        /* <DEDUP_REMOVED lines=19> */
.L_x_1244:
[----:B------:R-:W-:Y:S05]  /*66b0*/  BSYNC B0 ;  /* 0x0000000000007941 */ /* 0x000fea0003800000 */
.L_x_1243:
        /* <DEDUP_REMOVED lines=28> */
.L_x_1245:
        /* <DEDUP_REMOVED lines=19> */
.L_x_1247:
[----:B------:R-:W-:Y:S05]  /*69b0*/  BSYNC B0 ;  /* 0x0000000000007941 */ /* 0x000fea0003800000 */
.L_x_1246:
        /* <DEDUP_REMOVED lines=28> */
.L_x_1248:
        /* <DEDUP_REMOVED lines=19> */
.L_x_1250:
[----:B------:R-:W-:Y:S05]  /*6cb0*/  BSYNC B0 ;  /* 0x0000000000007941 */ /* 0x000fea0003800000 */
.L_x_1249:
        /* <DEDUP_REMOVED lines=28> */
.L_x_1251:
        /* <DEDUP_REMOVED lines=19> */
.L_x_1253:
[----:B------:R-:W-:Y:S05]  /*6fb0*/  BSYNC B0 ;  /* 0x0000000000007941 */ /* 0x000fea0003800000 */
.L_x_1252:
        /* <DEDUP_REMOVED lines=28> */
.L_x_1254:
        /* <DEDUP_REMOVED lines=19> */
.L_x_1256:
[----:B------:R-:W-:Y:S05]  /*72b0*/  BSYNC B0 ;  /* 0x0000000000007941 */ /* 0x000fea0003800000 */
.L_x_1255:
        /* <DEDUP_REMOVED lines=28> */
.L_x_1257:
        /* <DEDUP_REMOVED lines=19> */
.L_x_1259:
[----:B------:R-:W-:Y:S05]  /*75b0*/  BSYNC B0 ;  /* 0x0000000000007941 */ /* 0x000fea0003800000 */
.L_x_1258:
        /* <DEDUP_REMOVED lines=28> */
.L_x_1260:
        /* <DEDUP_REMOVED lines=19> */
.L_x_1262:
[----:B------:R-:W-:Y:S05]  /*78b0*/  BSYNC B0 ;  /* 0x0000000000007941 */ /* 0x000fea0003800000 */
.L_x_1261:
        /* <DEDUP_REMOVED lines=28> */
.L_x_1263:
        /* <DEDUP_REMOVED lines=18> */
.L_x_1265:
[----:B------:R-:W-:Y:S05]  /*7ba0*/  BSYNC B0 ;  /* 0x0000000000007941 */ /* 0x000fea0003800000 */
.L_x_1264:
        /* <DEDUP_REMOVED lines=27> */
.L_x_1266:
        /* <DEDUP_REMOVED lines=18> */
.L_x_1268:
[----:B------:R-:W-:Y:S05]  /*7e80*/  BSYNC B0 ;  /* 0x0000000000007941 */ /* 0x000fea0003800000 */
.L_x_1267:
        /* <DEDUP_REMOVED lines=27> */
.L_x_1269:
        /* <DEDUP_REMOVED lines=18> */
.L_x_1271:
[----:B------:R-:W-:Y:S05]  /*8160*/  BSYNC B0 ;  /* 0x0000000000007941 */ /* 0x000fea0003800000 */
.L_x_1270:
        /* <DEDUP_REMOVED lines=27> */
.L_x_1272:
        /* <DEDUP_REMOVED lines=18> */
.L_x_1274:
[----:B------:R-:W-:Y:S05]  /*8440*/  BSYNC B0 ;  /* 0x0000000000007941 */ /* 0x000fea0003800000 */
.L_x_1273:
        /* <DEDUP_REMOVED lines=29> */
.L_x_1275:
        /* <DEDUP_REMOVED lines=18> */
.L_x_1277:
[----:B------:R-:W-:Y:S05]  /*8740*/  BSYNC B0 ;  /* 0x0000000000007941 */ /* 0x000fea0003800000 */
.L_x_1276:
        /* <DEDUP_REMOVED lines=27> */
.L_x_1278:
        /* <DEDUP_REMOVED lines=23> */
.L_x_1280:
[----:B------:R-:W-:Y:S05]  /*8a70*/  BSYNC B0 ;  /* 0x0000000000007941 */ /* 0x000fea0003800000 */
.L_x_1279:
        /* <DEDUP_REMOVED lines=27> */
.L_x_1281:
        /* <DEDUP_REMOVED lines=23> */
.L_x_1283:
[----:B------:R-:W-:Y:S05]  /*8da0*/  BSYNC B0 ;  /* 0x0000000000007941 */ /* 0x000fea0003800000 */
.L_x_1282:
        /* <DEDUP_REMOVED lines=27> */
.L_x_1284:
        /* <DEDUP_REMOVED lines=23> */
.L_x_1286:
[----:B------:R-:W-:Y:S05]  /*90d0*/  BSYNC B0 ;  /* 0x0000000000007941 */ /* 0x000fea0003800000 */
.L_x_1285:
        /* <DEDUP_REMOVED lines=27> */
.L_x_1287:
        /* <DEDUP_REMOVED lines=20> */
.L_x_1289:
[----:B------:R-:W-:Y:S05]  /*93d0*/  BSYNC B0 ;  /* 0x0000000000007941 */ /* 0x000fea0003800000 */
.L_x_1288:
[----:B------:R-:W-:Y:S02]  /*93e0*/  IADD3 R4, R4, c[0x0][0x10], RZ ;  /* 0x0000040004047a10 */ /* 0x000fe40007ffe0ff */
[----:B------:R-:W-:Y:S02]  /*93f0*/  IADD3 R82, R82, 0x1, RZ ;  /* 0x0000000152527810 */ /* 0x000fe40007ffe0ff */
[----:B------:R-:W-:-:S13]  /*9400*/  ISETP.GE.AND P0, PT, R4, UR6, PT ;  /* 0x0000000604007c0c */ /* 0x000fda000bf06270 */
[----:B------:R-:W-:Y:S01]  /*9410*/  @P0 CALL.REL.NOINC `(.L_x_1209) ;  /* 0x0000001000000944 */ /* 0x000fe20003c00000 */
[----:B------:R-:W-:Y:S05]  /*9420*/  BRA `(.L_x_1290) ;  /* 0xffff725000007947 */ /* 0x000fea000383ffff */
.L_x_1209:
        /* <DEDUP_REMOVED lines=22> */
.L_x_1292:
[----:B------:R-:W-:Y:S05]  /*9590*/  BSYNC B0 ;  /* 0x0000000000007941 */ /* 0x000fea0003800000 */
.L_x_1291:
[----:B------:R-:W-:Y:S05]  /*95a0*/  @P0 EXIT ;  /* 0x000000000000094d */ /* 0x000fea0003800000 */
[----:B------:R-:W-:Y:S05]  /*95b0*/  @P2 BRA `(.L_x_1293) ;  /* 0x0000008000002947 */ /* 0x000fea0003800000 */
[----:B------:R-:W-:-:S05]  /*95c0*/  IMAD R0, R6, c[0x0][0x10], RZ ;  /* 0x0000040006007a24 */ /* 0x000fca00078e02ff */
[----:B------:R-:W-:-:S13]  /*95d0*/  ISETP.NE.AND P0, PT, R0, -0x1, PT ;  /* 0xffffffff0000780c */ /* 0x000fda0003f05270 */
[----:B------:R-:W-:Y:S05]  /*95e0*/  @!P0 BRA `(.L_x_1293) ;  /* 0x0000005000008947 */ /* 0x000fea0003800000 */
.L_x_1294:
[----:B0-----:R-:W2:Y:S01]  /*95f0*/  LDG.E.STRONG.GPU R7, [R4.64] ;  /* 0x0000000e04077981 */ /* 0x001ea2000c1ef900 */
[----:B------:R-:W-:Y:S01]  /*9600*/  YIELD ;  /* 0x0000000000007946 */ /* 0x000fe20003800000 */
[----:B--2---:R-:W-:Y:S01]  /*9610*/  ISETP.NE.AND P0, PT, R7, R0, PT ;  /* 0x000000000700720c */ /* 0x004fe20003f05270 */
[----:B------:R-:W-:-:S12]  /*9620*/  CCTL.IVALL ;  /* 0x00000000ff00798f */ /* 0x000fd80002000000 */
[----:B------:R-:W-:Y:S05]  /*9630*/  @P0 BRA `(.L_x_1294) ;  /* 0xffffffb000000947 */ /* 0x000fea000383ffff */
.L_x_1293:
        /* <DEDUP_REMOVED lines=25> */
.L_x_1295:
        /* <DEDUP_REMOVED lines=26> */
.L_x_1296:
        /* <DEDUP_REMOVED lines=9> */
.L_x_3247:


//--------------------- .text._Z35group_norm_nhwc_bwd_one_pass_kernelI11Fp32IOFp32WLi64ELi8ELi128EEv26Group_norm_nhwc_bwd_params --------------------------
	.section	.text._Z35group_norm_nhwc_bwd_one_pass_kernelI11Fp32IOFp32WLi64ELi8ELi128EEv26Group_norm_nhwc_bwd_params,"ax",@progbits
	.sectioninfo	@"SHI_REGISTERS=56"
	.align	128
        .global         _Z35group_norm_nhwc_bwd_one_pass_kernelI11Fp32IOFp32WLi64ELi8ELi128EEv26Group_norm_nhwc_bwd_params
        .type           _Z35group_norm_nhwc_bwd_one_pass_kernelI11Fp32IOFp32WLi64ELi8ELi128EEv26Group_norm_nhwc_bwd_params,@function
        .size           _Z35group_norm_nhwc_bwd_one_pass_kernelI11Fp32IOFp32WLi64ELi8ELi128EEv26Group_norm_nhwc_bwd_params,(.L_x_3248 - _Z35group_norm_nhwc_bwd_one_pass_kernelI11Fp32IOFp32WLi64ELi8ELi128EEv26Group_norm_nhwc_bwd_params)
        .other          _Z35group_norm_nhwc_bwd_one_pass_kernelI11Fp32IOFp32WLi64ELi8ELi128EEv26Group_norm_nhwc_bwd_params,@"STO_CUDA_ENTRY STV_DEFAULT"
_Z35group_norm_nhwc_bwd_one_pass_kernelI11Fp32IOFp32WLi64ELi8ELi128EEv26Group_norm_nhwc_bwd_params:
.text._Z35group_norm_nhwc_bwd_one_pass_kernelI11Fp32IOFp32WLi64ELi8ELi128EEv26Group_norm_nhwc_bwd_params:
        /* <DEDUP_REMOVED lines=46> */
.L_x_1322:
[----:B0-----:R-:W-:Y:S02]  /*02e0*/  IABS R5, c[0x0][0x1f0] ;  /* 0x00007c0000057a13 */ /* 0x001fe40000000000 */
[----:B------:R-:W-:Y:S02]  /*02f0*/  MOV R12, 0x8 ;  /* 0x00000008000c7802 */ /* 0x000fe40000000f00 */
[----:B------:R-:W0:Y:S03]  /*0300*/  I2F.RP R0, R5 ;  /* 0x0000000500007306 */ /* 0x000e260000209400 */
[----:B------:R-:W-:-:S06]  /*0310*/  IMAD.WIDE R12, R43, R12, c[0x0][0x198] ;  /* 0x000066002b0c7625 */ /* 0x000fcc00078e020c */
[----:B------:R-:W2:Y:S01]  /*0320*/  LDG.E.64 R12, [R12.64] ;  /* 0x0000000c0c0c7981 */ /* 0x000ea2000c1e1b00 */
        /* <DEDUP_REMOVED lines=8> */
[C---:B------:R-:W-:Y:S02]  /*03b0*/  LOP3.LUT R2, R43.reuse, c[0x0][0x1f0], RZ, 0x3c, !PT ;  /* 0x00007c002b027a12 */ /* 0x040fe400078e3cff */
[----:B------:R-:W-:Y:S02]  /*03c0*/  ISETP.GE.AND P3, PT, R43, RZ, PT ;  /* 0x000000ff2b00720c */ /* 0x000fe40003f66270 */
[----:B------:R-:W-:Y:S01]  /*03d0*/  ISETP.GE.AND P4, PT, R2, RZ, PT ;  /* 0x000000ff0200720c */ /* 0x000fe20003f86270 */
[----:B------:R-:W-:-:S05]  /*03e0*/  IMAD.HI.U32 R3, R3, R4, RZ ;  /* 0x0000000403037227 */ /* 0x000fca00078e00ff */
[----:B------:R-:W-:-:S05]  /*03f0*/  IADD3 R0, -R3, RZ, RZ ;  /* 0x000000ff03007210 */ /* 0x000fca0007ffe1ff */
[----:B------:R-:W-:-:S05]  /*0400*/  IMAD R0, R5, R0, R4 ;  /* 0x0000000005007224 */ /* 0x000fca00078e0204 */
[----:B------:R-:W-:-:S13]  /*0410*/  ISETP.GT.U32.AND P2, PT, R5, R0, PT ;  /* 0x000000000500720c */ /* 0x000fda0003f44070 */
[----:B------:R-:W-:-:S04]  /*0420*/  @!P2 IADD3 R0, R0, -R5, RZ ;  /* 0x800000050000a210 */ /* 0x000fc80007ffe0ff */
[CC--:B------:R-:W-:Y:S02]  /*0430*/  ISETP.GE.U32.AND P0, PT, R0.reuse, R5.reuse, PT ;  /* 0x000000050000720c */ /* 0x0c0fe40003f06070 */
[----:B------:R-:W-:Y:S02]  /*0440*/  @!P2 IADD3 R3, R3, 0x1, RZ ;  /* 0x000000010303a810 */ /* 0x000fe40007ffe0ff */
[----:B------:R-:W-:Y:S02]  /*0450*/  ISETP.GT.U32.AND P2, PT, R5, R0, PT ;  /* 0x000000000500720c */ /* 0x000fe40003f44070 */
[----:B------:R-:W-:-:S04]  /*0460*/  IADD3 R5, R0, -R5, RZ ;  /* 0x8000000500057210 */ /* 0x000fc80007ffe0ff */
[----:B------:R-:W-:-:S03]  /*0470*/  SEL R0, R5, R0, !P2 ;  /* 0x0000000005007207 */ /* 0x000fc60005000000 */
[----:B------:R-:W-:-:S04]  /*0480*/  @P0 IADD3 R3, R3, 0x1, RZ ;  /* 0x0000000103030810 */ /* 0x000fc80007ffe0ff */
[----:B------:R-:W-:Y:S02]  /*0490*/  MOV R2, R3 ;  /* 0x0000000300027202 */ /* 0x000fe40000000f00 */
[----:B------:R-:W-:Y:S02]  /*04a0*/  ISETP.NE.AND P0, PT, RZ, c[0x0][0x1f0], PT ;  /* 0x00007c00ff007a0c */ /* 0x000fe40003f05270 */
[----:B------:R-:W-:Y:S02]  /*04b0*/  LOP3.LUT R3, RZ, c[0x0][0x1f0], RZ, 0x33, !PT ;  /* 0x00007c00ff037a12 */ /* 0x000fe400078e33ff */
[----:B------:R-:W-:Y:S02]  /*04c0*/  @!P3 IADD3 R0, -R0, RZ, RZ ;  /* 0x000000ff0000b210 */ /* 0x000fe40007ffe1ff */
[----:B------:R-:W-:Y:S02]  /*04d0*/  @!P4 IADD3 R2, -R2, RZ, RZ ;  /* 0x000000ff0202c210 */ /* 0x000fe40007ffe1ff */
[----:B------:R-:W-:-:S02]  /*04e0*/  SEL R32, R3, R0, !P0 ;  /* 0x0000000003207207 */ /* 0x000fc40004000000 */
[----:B------:R-:W-:Y:S02]  /*04f0*/  SEL R3, R3, R2, !P0 ;  /* 0x0000000203037207 */ /* 0x000fe40004000000 */
[----:B------:R-:W-:Y:S02]  /*0500*/  SHF.R.U32.HI R7, RZ, 0x2, R47 ;  /* 0x00000002ff077819 */ /* 0x000fe4000001162f */
[----:B------:R-:W-:Y:S02]  /*0510*/  LEA R14, R32, R35, 0x3 ;  /* 0x00000023200e7211 */ /* 0x000fe400078e18ff */
[----:B------:R-:W-:Y:S01]  /*0520*/  SHF.R.S32.HI R0, RZ, 0x1f, R3 ;  /* 0x0000001fff007819 */ /* 0x000fe20000011403 */
[----:B------:R-:W-:Y:S01]  /*0530*/  IMAD R4, R42, c[0x0][0x1fc], R7 ;  /* 0x00007f002a047a24 */ /* 0x000fe200078e0207 */
[----:B------:R-:W-:-:S03]  /*0540*/  SHF.R.S32.HI R15, RZ, 0x1f, R14 ;  /* 0x0000001fff0f7819 */ /* 0x000fc6000001140e */
[----:B------:R-:W-:Y:S01]  /*0550*/  IMAD R0, R0, c[0x0][0x1e8], RZ ;  /* 0x00007a0000007a24 */ /* 0x000fe200078e02ff */
[----:B------:R-:W-:Y:S01]  /*0560*/  IADD3 R4, R4, 0x20, RZ ;  /* 0x0000002004047810 */ /* 0x000fe20007ffe0ff */
[----:B------:R-:W-:-:S04]  /*0570*/  IMAD.WIDE.U32 R50, R3, c[0x0][0x1e8], R14 ;  /* 0x00007a0003327a25 */ /* 0x000fc800078e000e */
[----:B------:R-:W-:Y:S01]  /*0580*/  IMAD R53, R3, c[0x0][0x1ec], R0 ;  /* 0x00007b0003357a24 */ /* 0x000fe200078e0200 */
[----:B------:R-:W-:Y:S01]  /*0590*/  ISETP.GE.U32.AND P0, PT, R4, c[0x0][0x1e0], PT ;  /* 0x0000780004007a0c */ /* 0x000fe20003f06070 */
[----:B------:R-:W-:Y:S01]  /*05a0*/  @P1 IMAD R0, R38, c[0x0][0x1d8], RZ ;  /* 0x0000760026001a24 */ /* 0x000fe200078e02ff */
[----:B------:R-:W-:Y:S02]  /*05b0*/  SHF.R.S32.HI R4, RZ, 0x1f, R4 ;  /* 0x0000001fff047819 */ /* 0x000fe40000011404 */
[----:B------:R-:W-:Y:S02]  /*05c0*/  IADD3 R53, R51, R53, RZ ;  /* 0x0000003533357210 */ /* 0x000fe40007ffe0ff */
[----:B------:R-:W-:Y:S01]  /*05d0*/  @P1 MOV R52, R50 ;  /* 0x0000003200341202 */ /* 0x000fe20000000f00 */
[----:B------:R-:W-:Y:S01]  /*05e0*/  @P1 IMAD R3, R39, c[0x0][0x1dc], R0 ;  /* 0x0000770027031a24 */ /* 0x000fe200078e0200 */
[----:B------:R-:W-:-:S03]  /*05f0*/  ISETP.GE.AND.EX P0, PT, R4, c[0x0][0x1e4], PT, P0 ;  /* 0x0000790004007a0c */ /* 0x000fc60003f06300 */
[----:B------:R-:W-:-:S05]  /*0600*/  @P1 IMAD.WIDE.U32 R4, R39, c[0x0][0x1d8], R52 ;  /* 0x0000760027041a25 */ /* 0x000fca00078e0034 */
[----:B------:R-:W-:Y:S02]  /*0610*/  @P1 IADD3 R5, R5, R3, RZ ;  /* 0x0000000305051210 */ /* 0x000fe40007ffe0ff */
[C---:B------:R-:W-:Y:S02]  /*0620*/  @P1 SHF.L.U32 R8, R4.reuse, 0x2, RZ ;  /* 0x0000000204081819 */ /* 0x040fe400000006ff */
[----:B------:R-:W-:Y:S02]  /*0630*/  @P1 SHF.L.U64.HI R6, R4, 0x2, R5 ;  /* 0x0000000204061819 */ /* 0x000fe40000010205 */
[----:B------:R-:W-:Y:S01]  /*0640*/  @P1 IADD3 R20, P2, R8, c[0x0][0x180], RZ ;  /* 0x0000600008141a10 */ /* 0x000fe20007f5e0ff */
[----:B------:R-:W-:-:S03]  /*0650*/  CS2R R16, SRZ ;  /* 0x0000000000107805 */ /* 0x000fc6000001ff00 */
[----:B------:R-:W-:-:S05]  /*0660*/  @P1 IADD3.X R21, R6, c[0x0][0x184], RZ, P2, !PT ;  /* 0x0000610006151a10 */ /* 0x000fca00017fe4ff */
[----:B------:R0:W5:Y:S01]  /*0670*/  @P1 LDG.E.64 R16, [R20.64] ;  /* 0x0000000c14101981 */ /* 0x000162000c1e1b00 */
[----:B------:R-:W-:-:S13]  /*0680*/  ISETP.LT.U32.AND P0, PT, R47, 0x80, !P0 ;  /* 0x000000802f00780c */ /* 0x000fda0004701070 */
[----:B------:R-:W-:Y:S02]  /*0690*/  @P0 MOV R2, R50 ;  /* 0x0000003200020202 */ /* 0x000fe40000000f00 */
[----:B------:R-:W-:Y:S01]  /*06a0*/  @P0 MOV R3, R53 ;  /* 0x0000003500030202 */ /* 0x000fe20000000f00 */
[----:B------:R-:W-:-:S04]  /*06b0*/  @P0 IMAD R0, R36, c[0x0][0x1d8], RZ ;  /* 0x0000760024000a24 */ /* 0x000fc800078e02ff */
[----:B------:R-:W-:-:S04]  /*06c0*/  @P0 IMAD.WIDE.U32 R2, R37, c[0x0][0x1d8], R2 ;  /* 0x0000760025020a25 */ /* 0x000fc800078e0002 */
[----:B------:R-:W-:Y:S01]  /*06d0*/  @P0 IMAD R7, R37, c[0x0][0x1dc], R0 ;  /* 0x0000770025070a24 */ /* 0x000fe200078e0200 */
[----:B------:R-:W-:Y:S02]  /*06e0*/  @P0 SHF.L.U32 R18, R2, 0x2, RZ ;  /* 0x0000000202120819 */ /* 0x000fe400000006ff */
[----:B------:R-:W-:Y:S02]  /*06f0*/  @P1 IADD3 R8, P2, R8, c[0x0][0x178], RZ ;  /* 0x00005e0008081a10 */ /* 0x000fe40007f5e0ff */
[----:B------:R-:W-:Y:S02]  /*0700*/  @P0 IADD3 R3, R3, R7, RZ ;  /* 0x0000000703030210 */ /* 0x000fe40007ffe0ff */
[----:B------:R-:W-:Y:S02]  /*0710*/  @P0 IADD3 R10, P3, R18, c[0x0][0x180], RZ ;  /* 0x00006000120a0a10 */ /* 0x000fe40007f7e0ff */
[----:B------:R-:W-:Y:S02]  /*0720*/  @P0 SHF.L.U64.HI R0, R2, 0x2, R3 ;  /* 0x0000000202000819 */ /* 0x000fe40000010203 */
[----:B------:R-:W-:-:S02]  /*0730*/  @P0 IADD3 R18, P4, R18, c[0x0][0x178], RZ ;  /* 0x00005e0012120a10 */ /* 0x000fc40007f9e0ff */
[----:B------:R-:W-:Y:S02]  /*0740*/  @P1 IADD3.X R9, R6, c[0x0][0x17c], RZ, P2, !PT ;  /* 0x00005f0006091a10 */ /* 0x000fe400017fe4ff */
[----:B------:R-:W-:Y:S01]  /*0750*/  MOV R3, RZ ;  /* 0x000000ff00037202 */ /* 0x000fe20000000f00 */
[----:B------:R-:W-:Y:S01]  /*0760*/  CS2R R6, SRZ ;  /* 0x0000000000067805 */ /* 0x000fe2000001ff00 */
[----:B------:R-:W-:Y:S02]  /*0770*/  MOV R2, RZ ;  /* 0x000000ff00027202 */ /* 0x000fe40000000f00 */
[C---:B------:R-:W-:Y:S02]  /*0780*/  @P0 IADD3.X R11, R0.reuse, c[0x0][0x184], RZ, P3, !PT ;  /* 0x00006100000b0a10 */ /* 0x040fe40001ffe4ff */
[----:B------:R-:W-:-:S03]  /*0790*/  @P0 IADD3.X R19, R0, c[0x0][0x17c], RZ, P4, !PT ;  /* 0x00005f0000130a10 */ /* 0x000fc600027fe4ff */
[----:B------:R1:W5:Y:S04]  /*07a0*/  @P0 LDG.E.64 R2, [R10.64] ;  /* 0x0000000c0a020981 */ /* 0x000368000c1e1b00 */
[----:B------:R0:W5:Y:S01]  /*07b0*/  @P0 LDG.E.64 R6, [R18.64] ;  /* 0x0000000c12060981 */ /* 0x000162000c1e1b00 */
[----:B------:R-:W-:Y:S01]  /*07c0*/  CS2R R4, SRZ ;  /* 0x0000000000047805 */ /* 0x000fe2000001ff00 */
[----:B------:R-:W-:Y:S01]  /*07d0*/  UMOV UR14, 0x3f800000 ;  /* 0x3f800000000e7882 */ /* 0x000fe20000000000 */
[----:B--2---:R-:W-:Y:S01]  /*07e0*/  FFMA.FTZ R13, -R12, R12, R13 ;  /* 0x0000000c0c0d7223 */ /* 0x004fe2000001010d */
[----:B------:R-:W-:Y:S03]  /*07f0*/  BSSY B0, `(.L_x_1298) ;  /* 0x0000016000007945 */ /* 0x000fe60003800000 */
[----:B------:R2:W5:Y:S01]  /*0800*/  @P1 LDG.E.64 R4, [R8.64] ;  /* 0x0000000c08041981 */ /* 0x000562000c1e1b00 */
[----:B------:R-:W-:-:S13]  /*0810*/  FSETP.GTU.FTZ.AND P0, PT, R13, RZ, PT ;  /* 0x000000ff0d00720b */ /* 0x000fda0003f1c000 */
[----:B------:R-:W-:Y:S01]  /*0820*/  VOTEU.ANY UP0, P0 ;  /* 0x00000000003f7886 */ /* 0x000fe20000000100 */
[----:B------:R-:W-:-:S13]  /*0830*/  PLOP3.LUT P0, PT, PT, PT, UP0, 0x80, 0x0 ;  /* 0x000000000000781c */ /* 0x000fda0003f0f008 */
[----:B------:R-:W-:-:S06]  /*0840*/  @P0 FADD.FTZ R0, R13, c[0x0][0x1a0] ;  /* 0x000068000d000621 */ /* 0x000fcc0000010000 */
[----:B------:R-:W3:Y:S02]  /*0850*/  @P0 MUFU.RSQ R0, R0 ;  /* 0x0000000000000308 */ /* 0x000ee40000001400 */
[----:B---3--:R-:W3:Y:S01]  /*0860*/  @P0 R2UR UR4, R0 ;  /* 0x00000000000403c2 */ /* 0x008ee200000e0000 */
[----:B------:R-:W-:Y:S01]  /*0870*/  ISETP.GT.U32.AND P0, PT, R47, 0x7f, PT ;  /* 0x0000007f2f00780c */ /* 0x000fe20003f04070 */
[----:B--2---:R-:W-:Y:S01]  /*0880*/  CS2R R8, SRZ ;  /* 0x0000000000087805 */ /* 0x004fe2000001ff00 */
[----:B-1----:R-:W-:Y:S01]  /*0890*/  CS2R R10, SRZ ;  /* 0x00000000000a7805 */ /* 0x002fe2000001ff00 */
[----:B---3--:R-:W-:-:S10]  /*08a0*/  @UP0 UMOV UR14, UR4 ;  /* 0x00000004000e0c82 */ /* 0x008fd40008000000 */
[----:B------:R-:W-:Y:S05]  /*08b0*/  @P0 BRA `(.L_x_1299) ;  /* 0x0000009000000947 */ /* 0x000fea0003800000 */
[----:B0-----:R-:W-:Y:S02]  /*08c0*/  ISETP.NE.AND P0, PT, RZ, UR16, PT ;  /* 0x00000010ff007c0c */ /* 0x001fe4000bf05270 */
[C---:B------:R-:W-:Y:S02]  /*08d0*/  SHF.L.U32 R0, R14.reuse, 0x2, RZ ;  /* 0x000000020e007819 */ /* 0x040fe400000006ff */
[----:B------:R-:W-:Y:S02]  /*08e0*/  SHF.L.U64.HI R15, R14, 0x2, R15 ;  /* 0x000000020e0f7819 */ /* 0x000fe4000001020f */
[----:B------:R-:W-:-:S04]  /*08f0*/  IADD3 R8, P2, R0, c[0x0][0x188], RZ ;  /* 0x0000620000087a10 */ /* 0x000fc80007f5e0ff */
[----:B------:R-:W-:-:S03]  /*0900*/  IADD3.X R9, R15, c[0x0][0x18c], RZ, P2, !PT ;  /* 0x000063000f097a10 */ /* 0x000fc600017fe4ff */
[----:B------:R-:W-:-:S03]  /*0910*/  @P0 IADD3 R14, P3, R0, c[0x0][0x190], RZ ;  /* 0x00006400000e0a10 */ /* 0x000fc60007f7e0ff */
[----:B------:R-:W5:Y:S01]  /*0920*/  LDG.E.64 R8, [R8.64] ;  /* 0x0000000c08087981 */ /* 0x000f62000c1e1b00 */
[----:B------:R-:W-:-:S05]  /*0930*/  @P0 IADD3.X R15, R15, c[0x0][0x194], RZ, P3, !PT ;  /* 0x000065000f0f0a10 */ /* 0x000fca0001ffe4ff */
[----:B------:R0:W5:Y:S04]  /*0940*/  @P0 LDG.E.64 R10, [R14.64] ;  /* 0x0000000c0e0a0981 */ /* 0x000168000c1e1b00 */
.L_x_1299:
[----:B0-----:R-:W-:Y:S05]  /*0950*/  BSYNC B0 ;  /* 0x0000000000007941 */ /* 0x001fea0003800000 */
.L_x_1298:
[----:B------:R-:W-:Y:S01]  /*0960*/  ISETP.NE.AND P2, PT, RZ, UR16, PT ;  /* 0x00000010ff007c0c */ /* 0x000fe2000bf45270 */
[C---:B-----5:R-:W-:Y:S01]  /*0970*/  FADD.FTZ R16, -R12.reuse, R16 ;  /* 0x000000100c107221 */ /* 0x060fe20000010100 */
[----:B------:R-:W-:Y:S01]  /*0980*/  MOV R14, R5 ;  /* 0x00000005000e7202 */ /* 0x000fe20000000f00 */
[C---:B------:R-:W-:Y:S01]  /*0990*/  FADD.FTZ R0, -R12.reuse, R17 ;  /* 0x000000110c007221 */ /* 0x040fe20000010100 */
[----:B------:R-:W-:Y:S01]  /*09a0*/  MOV R13, R6 ;  /* 0x00000006000d7202 */ /* 0x000fe20000000f00 */
[C---:B------:R-:W-:Y:S02]  /*09b0*/  FADD.FTZ R2, -R12.reuse, R2 ;  /* 0x000000020c027221 */ /* 0x040fe40000010100 */
[----:B------:R-:W-:Y:S01]  /*09c0*/  FADD.FTZ R3, -R12, R3 ;  /* 0x000000030c037221 */ /* 0x000fe20000010100 */
[----:B------:R-:W-:Y:S01]  /*09d0*/  MOV R12, R4 ;  /* 0x00000004000c7202 */ /* 0x000fe20000000f00 */
[----:B------:R-:W-:Y:S02]  /*09e0*/  FMUL.FTZ R33, R16, UR14 ;  /* 0x0000000e10217c20 */ /* 0x000fe40008410000 */
[----:B------:R-:W-:-:S02]  /*09f0*/  FMUL.FTZ R0, R0, UR14 ;  /* 0x0000000e00007c20 */ /* 0x000fc40008410000 */
        /* <DEDUP_REMOVED lines=11> */
[----:B0-----:R-:W-:-:S04]  /*0ab0*/  FADD.FTZ R23, -R20, 1 ;  /* 0x3f80000014177421 */ /* 0x001fc80000010100 */
[----:B------:R-:W-:Y:S02]  /*0ac0*/  FFMA.FTZ R23, R14, R23, 1 ;  /* 0x3f8000000e177423 */ /* 0x000fe40000010017 */
[----:B------:R-:W-:Y:S02]  /*0ad0*/  FMUL.FTZ R14, R5, R20 ;  /* 0x00000014050e7220 */ /* 0x000fe40000410000 */
[----:B-1----:R-:W-:Y:S02]  /*0ae0*/  FADD.FTZ R21, -R17, 1 ;  /* 0x3f80000011157421 */ /* 0x002fe40000010100 */
[----:B------:R-:W-:Y:S02]  /*0af0*/  FMUL.FTZ R17, R4, R17 ;  /* 0x0000001104117220 */ /* 0x000fe40000410000 */
[----:B------:R-:W-:Y:S02]  /*0b00*/  FFMA.FTZ R12, R12, R21, 1 ;  /* 0x3f8000000c0c7423 */ /* 0x000fe40000010015 */
[----:B------:R-:W-:-:S02]  /*0b10*/  FMUL.FTZ R14, R14, R23 ;  /* 0x000000170e0e7220 */ /* 0x000fc40000410000 */
[----:B------:R-:W-:-:S04]  /*0b20*/  FMUL.FTZ R12, R17, R12 ;  /* 0x0000000c110c7220 */ /* 0x000fc80000410000 */
.L_x_1300:
[----:B------:R-:W-:Y:S01]  /*0b30*/  FMUL.FTZ R18, R12, R8 ;  /* 0x000000080c127220 */ /* 0x000fe20000410000 */
[----:B------:R-:W-:Y:S01]  /*0b40*/  MOV R20, R7 ;  /* 0x0000000700147202 */ /* 0x000fe20000000f00 */
[----:B------:R-:W-:Y:S02]  /*0b50*/  FMUL.FTZ R2, R2, UR14 ;  /* 0x0000000e02027c20 */ /* 0x000fe40008410000 */
        /* <DEDUP_REMOVED lines=22> */
[----:B------:R-:W-:Y:S02]  /*0cc0*/  FMUL.FTZ R13, R23, R24 ;  /* 0x00000018170d7220 */ /* 0x000fe40000410000 */
.L_x_1301:
        /* <DEDUP_REMOVED lines=8> */
[----:B------:R-:W-:Y:S02]  /*0d50*/  FFMA.FTZ R16, R2, R17, R16 ;  /* 0x0000001102107223 */ /* 0x000fe40000010010 */
[----:B------:R-:W-:-:S02]  /*0d60*/  FADD.FTZ R18, R18, R17 ;  /* 0x0000001112127221 */ /* 0x000fc40000010000 */
[----:B------:R-:W-:Y:S02]  /*0d70*/  FFMA.FTZ R15, R3, R21, R16 ;  /* 0x00000015030f7223 */ /* 0x000fe40000010010 */
[----:B------:R-:W-:Y:S02]  /*0d80*/  FADD.FTZ R21, R21, R18 ;  /* 0x0000001215157221 */ /* 0x000fe40000010000 */
[----:B------:R-:W-:Y:S01]  /*0d90*/  FFMA.FTZ R17, R0, R14, RZ ;  /* 0x0000000e00117223 */ /* 0x000fe200000100ff */
[----:B------:R-:W0:Y:S01]  /*0da0*/  SHFL.DOWN PT, R16, R15, 0x1, 0x1f ;  /* 0x08201f000f107f89 */ /* 0x000e2200000e0000 */
[----:B------:R-:W-:Y:S02]  /*0db0*/  FADD.FTZ R19, RZ, R14 ;  /* 0x0000000eff137221 */ /* 0x000fe40000010000 */
[----:B------:R-:W-:Y:S01]  /*0dc0*/  FFMA.FTZ R17, R3, R20, R17 ;  /* 0x0000001403117223 */ /* 0x000fe20000010011 */
[----:B------:R-:W1:Y:S01]  /*0dd0*/  SHFL.DOWN PT, R18, R21, 0x1, 0x1f ;  /* 0x08201f0015127f89 */ /* 0x000e6200000e0000 */
[----:B------:R-:W-:-:S02]  /*0de0*/  FADD.FTZ R19, R19, R20 ;  /* 0x0000001413137221 */ /* 0x000fc40000010000 */
        /* <DEDUP_REMOVED lines=23> */
[----:B------:R-:W-:Y:S01]  /*0f60*/  FADD.FTZ R18, RZ, R12 ;  /* 0x0000000cff127221 */ /* 0x000fe20000010000 */
[----:B------:R-:W-:Y:S01]  /*0f70*/  MOV R12, R15 ;  /* 0x0000000f000c7202 */ /* 0x000fe20000000f00 */
[----:B------:R-:W-:Y:S02]  /*0f80*/  FFMA.FTZ R16, R2, R13, R16 ;  /* 0x0000000d02107223 */ /* 0x000fe40000010010 */
        /* <DEDUP_REMOVED lines=23> */
[----:B------:R-:W-:Y:S02]  /*1100*/  FADD.FTZ R20, R16, R25 ;  /* 0x0000001910147221 */ /* 0x000fe40000010000 */
        /* <DEDUP_REMOVED lines=10> */
[----:B------:R-:W0:Y:S01]  /*11b0*/  LDS.128 R24, [R48+0x1c0] ;  /* 0x0001c00030187984 */ /* 0x000e220000000c00 */
[----:B------:R-:W-:Y:S02]  /*11c0*/  FADD.FTZ R29, R29, R18 ;  /* 0x000000121d1d7221 */ /* 0x000fe40000010000 */
[----:B------:R-:W-:Y:S02]  /*11d0*/  FADD.FTZ R28, R28, R19 ;  /* 0x000000131c1c7221 */ /* 0x000fe40000010000 */
[----:B-1----:R-:W-:Y:S02]  /*11e0*/  FADD.FTZ R31, R31, R20 ;  /* 0x000000141f1f7221 */ /* 0x002fe40000010000 */
[----:B------:R-:W-:Y:S02]  /*11f0*/  FADD.FTZ R20, R16, R21 ;  /* 0x0000001510147221 */ /* 0x000fe40000010000 */
[----:B------:R-:W1:Y:S01]  /*1200*/  LDS.128 R16, [R48+0x200] ;  /* 0x0002000030107984 */ /* 0x000e620000000c00 */
[----:B------:R-:W-:-:S02]  /*1210*/  FADD.FTZ R29, R29, R22 ;  /* 0x000000161d1d7221 */ /* 0x000fc40000010000 */
[----:B------:R-:W-:Y:S02]  /*1220*/  FADD.FTZ R28, R28, R23 ;  /* 0x000000171c1c7221 */ /* 0x000fe40000010000 */
[----:B0-----:R-:W-:Y:S02]  /*1230*/  FADD.FTZ R31, R31, R24 ;  /* 0x000000181f1f7221 */ /* 0x001fe40000010000 */
[----:B------:R-:W-:Y:S02]  /*1240*/  FADD.FTZ R24, R20, R25 ;  /* 0x0000001914187221 */ /* 0x000fe40000010000 */
[----:B------:R-:W0:Y:S01]  /*1250*/  LDS.128 R20, [R48+0x240] ;  /* 0x0002400030147984 */ /* 0x000e220000000c00 */
[----:B------:R-:W-:Y:S02]  /*1260*/  FADD.FTZ R29, R29, R26 ;  /* 0x0000001a1d1d7221 */ /* 0x000fe40000010000 */
[----:B------:R-:W-:Y:S02]  /*1270*/  FADD.FTZ R28, R28, R27 ;  /* 0x0000001b1c1c7221 */ /* 0x000fe40000010000 */
[----:B-1----:R-:W-:-:S02]  /*1280*/  FADD.FTZ R31, R31, R16 ;  /* 0x000000101f1f7221 */ /* 0x002fc40000010000 */
[----:B------:R-:W-:Y:S02]  /*1290*/  FADD.FTZ R16, R24, R17 ;  /* 0x0000001118107221 */ /* 0x000fe40000010000 */
[----:B------:R-:W1:Y:S01]  /*12a0*/  LDS.128 R24, [R48+0x280] ;  /* 0x0002800030187984 */ /* 0x000e620000000c00 */
[----:B------:R-:W-:Y:S02]  /*12b0*/  FADD.FTZ R29, R29, R18 ;  /* 0x000000121d1d7221 */ /* 0x000fe40000010000 */
[----:B------:R-:W-:Y:S02]  /*12c0*/  FADD.FTZ R28, R28, R19 ;  /* 0x000000131c1c7221 */ /* 0x000fe40000010000 */
[----:B0-----:R-:W-:Y:S02]  /*12d0*/  FADD.FTZ R31, R31, R20 ;  /* 0x000000141f1f7221 */ /* 0x001fe40000010000 */
[----:B------:R-:W-:Y:S02]  /*12e0*/  FADD.FTZ R20, R16, R21 ;  /* 0x0000001510147221 */ /* 0x000fe40000010000 */
[----:B------:R-:W0:Y:S01]  /*12f0*/  LDS.128 R16, [R48+0x2c0] ;  /* 0x0002c00030107984 */ /* 0x000e220000000c00 */
[----:B------:R-:W-:-:S02]  /*1300*/  FADD.FTZ R29, R29, R22 ;  /* 0x000000161d1d7221 */ /* 0x000fc40000010000 */
[----:B------:R-:W-:Y:S02]  /*1310*/  FADD.FTZ R28, R28, R23 ;  /* 0x000000171c1c7221 */ /* 0x000fe40000010000 */
[----:B-1----:R-:W-:Y:S02]  /*1320*/  FADD.FTZ R31, R31, R24 ;  /* 0x000000181f1f7221 */ /* 0x002fe40000010000 */
[----:B------:R-:W-:Y:S02]  /*1330*/  FADD.FTZ R24, R20, R25 ;  /* 0x0000001914187221 */ /* 0x000fe40000010000 */
[----:B------:R-:W1:Y:S01]  /*1340*/  LDS.128 R20, [R48+0x300] ;  /* 0x0003000030147984 */ /* 0x000e620000000c00 */
[----:B------:R-:W-:Y:S02]  /*1350*/  FADD.FTZ R29, R29, R26 ;  /* 0x0000001a1d1d7221 */ /* 0x000fe40000010000 */
[----:B------:R-:W-:Y:S02]  /*1360*/  FADD.FTZ R28, R28, R27 ;  /* 0x0000001b1c1c7221 */ /* 0x000fe40000010000 */
[----:B0-----:R-:W-:-:S02]  /*1370*/  FADD.FTZ R31, R31, R16 ;  /* 0x000000101f1f7221 */ /* 0x001fc40000010000 */
[----:B------:R-:W-:Y:S02]  /*1380*/  FADD.FTZ R16, R24, R17 ;  /* 0x0000001118107221 */ /* 0x000fe40000010000 */
        /* <DEDUP_REMOVED lines=85> */
[----:B------:R-:W-:Y:S01]  /*18e0*/  FADD.FTZ R29, R29, R26 ;  /* 0x0000001a1d1d7221 */ /* 0x000fe20000010000 */
[----:B------:R-:W1:Y:S01]  /*18f0*/  LDS.128 R16, [R48+0x780] ;  /* 0x0007800030107984 */ /* 0x000e620000000c00 */
[----:B------:R-:W-:Y:S02]  /*1900*/  FADD.FTZ R30, R28, R27 ;  /* 0x0000001b1c1e7221 */ /* 0x000fe40000010000 */
[----:B0-----:R-:W-:-:S02]  /*1910*/  FADD.FTZ R31, R31, R20 ;  /* 0x000000141f1f7221 */ /* 0x001fc40000010000 */
[----:B------:R-:W-:Y:S02]  /*1920*/  FADD.FTZ R28, R24, R21 ;  /* 0x00000015181c7221 */ /* 0x000fe40000010000 */
[----:B------:R-:W-:Y:S01]  /*1930*/  FADD.FTZ R29, R29, R22 ;  /* 0x000000161d1d7221 */ /* 0x000fe20000010000 */
[----:B------:R-:W-:Y:S01]  /*1940*/  LDS.128 R24, [R48+0x800] ;  /* 0x0008000030187984 */ /* 0x000fe20000000c00 */
[----:B------:R-:W-:Y:S02]  /*1950*/  FADD.FTZ R30, R30, R23 ;  /* 0x000000171e1e7221 */ /* 0x000fe40000010000 */
[----:B-1----:R-:W-:Y:S01]  /*1960*/  FADD.FTZ R31, R31, R16 ;  /* 0x000000101f1f7221 */ /* 0x002fe20000010000 */
[----:B------:R-:W0:Y:S01]  /*1970*/  LDS.128 R20, [R48+0x7c0] ;  /* 0x0007c00030147984 */ /* 0x000e220000000c00 */
[----:B------:R-:W-:Y:S02]  /*1980*/  FADD.FTZ R28, R28, R17 ;  /* 0x000000111c1c7221 */ /* 0x000fe40000010000 */
[----:B------:R-:W-:-:S02]  /*1990*/  FADD.FTZ R29, R29, R18 ;  /* 0x000000121d1d7221 */ /* 0x000fc40000010000 */
[----:B------:R-:W-:Y:S02]  /*19a0*/  FADD.FTZ R30, R30, R19 ;  /* 0x000000131e1e7221 */ /* 0x000fe40000010000 */
[----:B0-----:R-:W-:Y:S02]  /*19b0*/  FADD.FTZ R31, R31, R20 ;  /* 0x000000141f1f7221 */ /* 0x001fe40000010000 */
[----:B------:R-:W-:Y:S02]  /*19c0*/  FADD.FTZ R28, R28, R21 ;  /* 0x000000151c1c7221 */ /* 0x000fe40000010000 */
[----:B------:R-:W-:Y:S02]  /*19d0*/  FADD.FTZ R29, R29, R22 ;  /* 0x000000161d1d7221 */ /* 0x000fe40000010000 */
[----:B------:R-:W-:Y:S02]  /*19e0*/  FADD.FTZ R30, R30, R23 ;  /* 0x000000171e1e7221 */ /* 0x000fe40000010000 */
[----:B------:R-:W-:-:S02]  /*19f0*/  FADD.FTZ R16, R31, R24 ;  /* 0x000000181f107221 */ /* 0x000fc40000010000 */
[----:B------:R-:W-:Y:S02]  /*1a00*/  FADD.FTZ R17, R28, R25 ;  /* 0x000000191c117221 */ /* 0x000fe40000010000 */
[----:B------:R-:W-:Y:S02]  /*1a10*/  FADD.FTZ R18, R29, R26 ;  /* 0x0000001a1d127221 */ /* 0x000fe40000010000 */
[----:B------:R-:W-:Y:S02]  /*1a20*/  FADD.FTZ R19, R30, R27 ;  /* 0x0000001b1e137221 */ /* 0x000fe40000010000 */
.L_x_1303:
[----:B-1----:R-:W-:Y:S05]  /*1a30*/  BSYNC B0 ;  /* 0x0000000000007941 */ /* 0x002fea0003800000 */
.L_x_1302:
[----:B------:R-:W-:Y:S01]  /*1a40*/  MOV R28, c[0x0][0xc] ;  /* 0x00000300001c7a02 */ /* 0x000fe20000000f00 */
[----:B------:R-:W-:Y:S01]  /*1a50*/  BSSY B0, `(.L_x_1304) ;  /* 0x0000014000007945 */ /* 0x000fe20003800000 */
[----:B------:R-:W-:Y:S01]  /*1a60*/  HFMA2.MMA R29, -RZ, RZ, 0, 2.384185791015625e-07 ;  /* 0x00000004ff1d7435 */ /* 0x000fe200000001ff */
[----:B------:R-:W-:Y:S02]  /*1a70*/  LEA R20, R32, R47, 0x2 ;  /* 0x0000002f20147211 */ /* 0x000fe400078e10ff */
[----:B------:R-:W-:Y:S01]  /*1a80*/  ISETP.GE.U32.AND P0, PT, R28, 0x2, PT ;  /* 0x000000021c00780c */ /* 0x000fe20003f06070 */
[----:B------:R-:W-:Y:S07]  /*1a90*/  @P4 BRA `(.L_x_1305) ;  /* 0x000000f000004947 */ /* 0x000fee0003800000 */
[----:B------:R-:W-:Y:S01]  /*1aa0*/  IMAD.WIDE R20, R20, R29, c[0x0][0x1b8] ;  /* 0x00006e0014147625 */ /* 0x000fe200078e021d */
[----:B------:R-:W-:-:S02]  /*1ab0*/  MOV R25, UR11 ;  /* 0x0000000b00197c02 */ /* 0x000fc40008000f00 */
[----:B------:R-:W-:Y:S02]  /*1ac0*/  MOV R23, c[0x0][0x1d8] ;  /* 0x0000760000177a02 */ /* 0x000fe40000000f00 */
[----:B------:R-:W-:Y:S01]  /*1ad0*/  MOV R31, UR10 ;  /* 0x0000000a001f7c02 */ /* 0x000fe20008000f00 */
[----:B------:R0:W-:Y:S01]  /*1ae0*/  RED.E.ADD.F32.FTZ.RN.STRONG.GPU [R20.64], R16 ;  /* 0x000000101400798e */ /* 0x0001e2000c10e78c */
[-C--:B------:R-:W-:Y:S02]  /*1af0*/  LEA R24, P4, R25, R20.reuse, 0x2 ;  /* 0x0000001419187211 */ /* 0x080fe400078810ff */
[----:B------:R-:W-:Y:S02]  /*1b00*/  MOV R27, c[0x0][0x1dc] ;  /* 0x00007700001b7a02 */ /* 0x000fe40000000f00 */
[-C--:B------:R-:W-:Y:S02]  /*1b10*/  LEA R22, P5, R23, R20.reuse, 0x2 ;  /* 0x0000001417167211 */ /* 0x080fe400078a10ff */
[----:B------:R-:W-:-:S02]  /*1b20*/  LEA R26, P6, R31, R20, 0x2 ;  /* 0x000000141f1a7211 */ /* 0x000fc400078c10ff */
[----:B------:R-:W-:Y:S02]  /*1b30*/  IADD3.X R25, R21, UR9, RZ, P4, !PT ;  /* 0x0000000915197c10 */ /* 0x000fe4000a7fe4ff */
[----:B------:R-:W-:Y:S02]  /*1b40*/  LEA.HI.X R23, R23, R21, R27, 0x2, P5 ;  /* 0x0000001517177211 */ /* 0x000fe400028f141b */
[----:B------:R-:W-:Y:S01]  /*1b50*/  IADD3.X R27, R21, UR8, RZ, P6, !PT ;  /* 0x00000008151b7c10 */ /* 0x000fe2000b7fe4ff */
[----:B------:R0:W-:Y:S04]  /*1b60*/  RED.E.ADD.F32.FTZ.RN.STRONG.GPU [R24.64], R17 ;  /* 0x000000111800798e */ /* 0x0001e8000c10e78c */
[----:B------:R0:W-:Y:S04]  /*1b70*/  RED.E.ADD.F32.FTZ.RN.STRONG.GPU [R22.64], R18 ;  /* 0x000000121600798e */ /* 0x0001e8000c10e78c */
[----:B------:R0:W-:Y:S02]  /*1b80*/  RED.E.ADD.F32.FTZ.RN.STRONG.GPU [R26.64], R19 ;  /* 0x000000131a00798e */ /* 0x0001e4000c10e78c */
.L_x_1305:
[----:B------:R-:W-:Y:S05]  /*1b90*/  BSYNC B0 ;  /* 0x0000000000007941 */ /* 0x000fea0003800000 */
.L_x_1304:
[----:B------:R-:W-:Y:S02]  /*1ba0*/  @!P3 FADD.FTZ R12, R49, R14 ;  /* 0x0000000e310cb221 */ /* 0x000fe40000010000 */
[----:B------:R-:W-:Y:S01]  /*1bb0*/  @!P3 FADD.FTZ R13, R46, R15 ;  /* 0x0000000f2e0db221 */ /* 0x000fe20000010000 */
[----:B------:R-:W-:Y:S05]  /*1bc0*/  @!P0 BRA `(.L_x_1306) ;  /* 0x0000121000008947 */ /* 0x000fea0003800000 */
[----:B------:R-:W-:-:S05]  /*1bd0*/  LOP3.LUT R14, R44, 0x1, RZ, 0xc0, !PT ;  /* 0x000000012c0e7812 */ /* 0x000fca00078ec0ff */
[----:B------:R-:W-:-:S04]  /*1be0*/  IMAD R14, R14, c[0x0][0x10], RZ ;  /* 0x000004000e0e7a24 */ /* 0x000fc800078e02ff */
[C---:B------:R-:W-:Y:S01]  /*1bf0*/  IMAD R15, R14.reuse, c[0x0][0xc], RZ ;  /* 0x000003000e0f7a24 */ /* 0x040fe200078e02ff */
[----:B------:R-:W-:-:S04]  /*1c00*/  IADD3 R14, R14, R41, RZ ;  /* 0x000000290e0e7210 */ /* 0x000fc80007ffe0ff */
[----:B0-----:R-:W-:Y:S01]  /*1c10*/  SHF.L.U32 R24, R15, 0x1, RZ ;  /* 0x000000010f187819 */ /* 0x001fe200000006ff */
        /* <DEDUP_REMOVED lines=21> */
.L_x_1308:
[----:B------:R-:W2:Y:S01]  /*1d70*/  LDG.E.STRONG.GPU R16, [R14.64] ;  /* 0x0000000c0e107981 */ /* 0x000ea2000c1ef900 */
[----:B------:R-:W-:Y:S01]  /*1d80*/  YIELD ;  /* 0x0000000000007946 */ /* 0x000fe20003800000 */
[----:B--2---:R-:W-:Y:S01]  /*1d90*/  ISETP.NE.AND P0, PT, R16, R19, PT ;  /* 0x000000131000720c */ /* 0x004fe20003f05270 */
[----:B------:R-:W-:-:S12]  /*1da0*/  CCTL.IVALL ;  /* 0x00000000ff00798f */ /* 0x000fd80002000000 */
[----:B------:R-:W-:Y:S05]  /*1db0*/  @P0 BRA `(.L_x_1308) ;  /* 0xffffffb000000947 */ /* 0x000fea000383ffff */
.L_x_1307:
        /* <DEDUP_REMOVED lines=17> */
.L_x_1312:
        /* <DEDUP_REMOVED lines=116> */
.L_x_1311:
        /* <DEDUP_REMOVED lines=62> */
.L_x_1313:
[----:B------:R-:W-:-:S13]  /*29f0*/  ISETP.NE.OR P0, PT, RZ, UR4, P0 ;  /* 0x00000004ff007c0c */ /* 0x000fda0008705670 */
[----:B------:R-:W-:Y:S05]  /*2a00*/  @!P0 BRA `(.L_x_1309) ;  /* 0x000001f000008947 */ /* 0x000fea0003800000 */
.L_x_1310:
        /* <DEDUP_REMOVED lines=31> */
.L_x_1309:
        /* <DEDUP_REMOVED lines=10> */
.L_x_1315:
[----:B------:R-:W-:Y:S05]  /*2ca0*/  BSYNC B0 ;  /* 0x0000000000007941 */ /* 0x000fea0003800000 */
.L_x_1314:
        /* <DEDUP_REMOVED lines=19> */
.L_x_1306:
[----:B------:R-:W-:Y:S01]  /*2de0*/  @!P3 STS.64 [0x30], R12 ;  /* 0x0000300cff00b388 */ /* 0x000fe20000000a00 */
[----:B0-----:R-:W-:-:S03]  /*2df0*/  SHF.R.U32.HI R17, RZ, 0x2, R47 ;  /* 0x00000002ff117819 */ /* 0x001fc6000001162f */
[----:B------:R-:W-:Y:S02]  /*2e00*/  BAR.SYNC.DEFER_BLOCKING 0x0 ;  /* 0x0000000000007b1d */ /* 0x000fe40000010000 */
[----:B------:R-:W-:-:S05]  /*2e10*/  IMAD R17, R42, c[0x0][0x1fc], R17 ;  /* 0x00007f002a117a24 */ /* 0x000fca00078e0211 */
[----:B------:R-:W-:-:S04]  /*2e20*/  IADD3 R17, R17, 0x20, RZ ;  /* 0x0000002011117810 */ /* 0x000fc80007ffe0ff */
[----:B------:R-:W-:Y:S02]  /*2e30*/  ISETP.GE.U32.AND P0, PT, R17, c[0x0][0x1e0], PT ;  /* 0x0000780011007a0c */ /* 0x000fe40003f06070 */
[----:B------:R-:W-:-:S04]  /*2e40*/  SHF.R.S32.HI R17, RZ, 0x1f, R17 ;  /* 0x0000001fff117819 */ /* 0x000fc80000011411 */
[----:B------:R-:W-:-:S04]  /*2e50*/  ISETP.GE.AND.EX P0, PT, R17, c[0x0][0x1e4], PT, P0 ;  /* 0x0000790011007a0c */ /* 0x000fc80003f06300 */
[----:B------:R-:W-:Y:S01]  /*2e60*/  ISETP.LT.U32.AND P0, PT, R47, 0x80, !P0 ;  /* 0x000000802f00780c */ /* 0x000fe20004701070 */
        /* <DEDUP_REMOVED lines=22> */
.L_x_1316:
        /* <DEDUP_REMOVED lines=11> */
[----:B------:R-:W-:Y:S01]  /*3080*/  LEA R4, P3, R12, c[0x0][0x160], 0x2 ;  /* 0x000058000c047a11 */ /* 0x000fe200078610ff */
[----:B------:R-:W-:Y:S02]  /*3090*/  FFMA.FTZ R0, R9, R5, -R0 ;  /* 0x0000000509007223 */ /* 0x000fe40000010800 */
[----:B------:R-:W-:Y:S01]  /*30a0*/  FMUL.FTZ R16, R16, UR14 ;  /* 0x0000000e10107c20 */ /* 0x000fe20008410000 */
[----:B------:R-:W-:Y:S01]  /*30b0*/  LEA.HI.X R5, R12, c[0x0][0x164], R17, 0x2, P3 ;  /* 0x000059000c057a11 */ /* 0x000fe200018f1411 */
[----:B------:R-:W-:-:S05]  /*30c0*/  FMUL.FTZ R17, R0, UR14 ;  /* 0x0000000e00117c20 */ /* 0x000fca0008410000 */
[----:B------:R0:W-:Y:S03]  /*30d0*/  STG.E.64 [R4.64], R16 ;  /* 0x0000001004007986 */ /* 0x0001e6000c101b0c */
.L_x_1318:
[----:B------:R-:W-:Y:S05]  /*30e0*/  BSYNC B0 ;  /* 0x0000000000007941 */ /* 0x000fea0003800000 */
.L_x_1317:
[----:B------:R-:W-:Y:S05]  /*30f0*/  @!P2 BRA `(.L_x_1319) ;  /* 0x000001200000a947 */ /* 0x000fea0003800000 */
[----:B------:R-:W-:Y:S02]  /*3100*/  FFMA.FTZ R10, R2, R8, R10 ;  /* 0x00000008020a7223 */ /* 0x000fe4000001000a */
[----:B------:R-:W-:Y:S02]  /*3110*/  FFMA.FTZ R11, R3, R9, R11 ;  /* 0x00000009030b7223 */ /* 0x000fe4000001000b */
[----:B------:R-:W-:Y:S02]  /*3120*/  FMUL.FTZ R0, R10, -1.4426950216293334961 ;  /* 0xbfb8aa3b0a007820 */ /* 0x000fe40000410000 */
[----:B------:R-:W-:-:S04]  /*3130*/  FMUL.FTZ R12, R11, -1.4426950216293334961 ;  /* 0xbfb8aa3b0b0c7820 */ /* 0x000fc80000410000 */
[----:B------:R-:W1:Y:S08]  /*3140*/  MUFU.EX2 R0, R0 ;  /* 0x0000000000007308 */ /* 0x000e700000000800 */
[----:B------:R-:W2:Y:S01]  /*3150*/  MUFU.EX2 R12, R12 ;  /* 0x0000000c000c7308 */ /* 0x000ea20000000800 */
[----:B01----:R-:W-:-:S07]  /*3160*/  FADD.FTZ R4, R0, 1 ;  /* 0x3f80000000047421 */ /* 0x003fce0000010000 */
[----:B------:R-:W0:Y:S01]  /*3170*/  MUFU.RCP R5, R4 ;  /* 0x0000000400057308 */ /* 0x000e220000001000 */
[----:B--2---:R-:W-:-:S07]  /*3180*/  FADD.FTZ R13, R12, 1 ;  /* 0x3f8000000c0d7421 */ /* 0x004fce0000010000 */
        /* <DEDUP_REMOVED lines=9> */
.L_x_1319:
[----:B------:R-:W-:Y:S01]  /*3220*/  BSSY B0, `(.L_x_1320) ;  /* 0x0000011000007945 */ /* 0x000fe20003800000 */
[----:B------:R-:W-:Y:S05]  /*3230*/  @!P0 BRA `(.L_x_1321) ;  /* 0x000000f000008947 */ /* 0x000fea0003800000 */
[----:B0-----:R-:W-:Y:S01]  /*3240*/  MOV R4, R50 ;  /* 0x0000003200047202 */ /* 0x001fe20000000f00 */
        /* <DEDUP_REMOVED lines=8> */
[C---:B------:R-:W-:Y:S01]  /*32d0*/  LEA R2, P0, R4.reuse, c[0x0][0x160], 0x2 ;  /* 0x0000580004027a11 */ /* 0x040fe200078010ff */
[----:B------:R-:W-:Y:S02]  /*32e0*/  FFMA.FTZ R14, R9, R7, -R14 ;  /* 0x00000007090e7223 */ /* 0x000fe4000001080e */
[----:B------:R-:W-:Y:S01]  /*32f0*/  FMUL.FTZ R6, R11, UR14 ;  /* 0x0000000e0b067c20 */ /* 0x000fe20008410000 */
[----:B------:R-:W-:Y:S01]  /*3300*/  LEA.HI.X R3, R4, c[0x0][0x164], R13, 0x2, P0 ;  /* 0x0000590004037a11 */ /* 0x000fe200000f140d */
[----:B------:R-:W-:-:S05]  /*3310*/  FMUL.FTZ R7, R14, UR14 ;  /* 0x0000000e0e077c20 */ /* 0x000fca0008410000 */
[----:B------:R0:W-:Y:S03]  /*3320*/  STG.E.64 [R2.64], R6 ;  /* 0x0000000602007986 */ /* 0x0001e6000c101b0c */
.L_x_1321:
[----:B------:R-:W-:Y:S05]  /*3330*/  BSYNC B0 ;  /* 0x0000000000007941 */ /* 0x000fea0003800000 */
.L_x_1320:
[----:B------:R-:W-:Y:S02]  /*3340*/  IADD3 R43, R43, c[0x0][0x10], RZ ;  /* 0x000004002b2b7a10 */ /* 0x000fe40007ffe0ff */
[----:B------:R-:W-:Y:S02]  /*3350*/  IADD3 R44, R44, 0x1, RZ ;  /* 0x000000012c2c7810 */ /* 0x000fe40007ffe0ff */
[----:B------:R-:W-:-:S13]  /*3360*/  ISETP.GE.AND P0, PT, R43, UR6, PT ;  /* 0x000000062b007c0c */ /* 0x000fda000bf06270 */
[----:B------:R-:W-:Y:S01]  /*3370*/  @P0 CALL.REL.NOINC `(.L_x_1297) ;  /* 0x0000001000000944 */ /* 0x000fe20003c00000 */
[----:B------:R-:W-:Y:S05]  /*3380*/  BRA `(.L_x_1322) ;  /* 0xffffcf5000007947 */ /* 0x000fea000383ffff */
.L_x_1297:
[----:B-12---:R-:W-:Y:S01]  /*3390*/  ISETP.NE.AND P2, PT, R47, RZ, PT ;  /* 0x000000ff2f00720c */ /* 0x006fe20003f45270 */
[----:B------:R-:W-:Y:S01]  /*33a0*/  HFMA2.MMA R25, -RZ, RZ, 0, 2.384185791015625e-07 ;  /* 0x00000004ff197435 */ /* 0x000fe200000001ff */
[----:B------:R-:W-:Y:S01]  /*33b0*/  MOV R0, c[0x0][0x10] ;  /* 0x0000040000007a02 */ /* 0x000fe20000000f00 */
[----:B------:R-:W-:Y:S01]  /*33c0*/  BSSY B0, `(.L_x_1323) ;  /* 0x0000013000007945 */ /* 0x000fe20003800000 */
[----:B0-----:R-:W-:Y:S02]  /*33d0*/  MOV R4, c[0x0][0xc] ;  /* 0x0000030000047a02 */ /* 0x001fe40000000f00 */
        /* <DEDUP_REMOVED lines=17> */
.L_x_1324:
[----:B------:R-:W-:Y:S05]  /*34f0*/  BSYNC B0 ;  /* 0x0000000000007941 */ /* 0x000fea0003800000 */
.L_x_1323:
[----:B------:R-:W-:Y:S05]  /*3500*/  @P0 EXIT ;  /* 0x000000000000094d */ /* 0x000fea0003800000 */
[----:B------:R-:W-:Y:S05]  /*3510*/  @P2 BRA `(.L_x_1325) ;  /* 0x0000008000002947 */ /* 0x000fea0003800000 */
[----:B------:R-:W-:-:S05]  /*3520*/  IMAD R0, R4, c[0x0][0x10], RZ ;  /* 0x0000040004007a24 */ /* 0x000fca00078e02ff */
[----:B------:R-:W-:-:S13]  /*3530*/  ISETP.NE.AND P0, PT, R0, -0x1, PT ;  /* 0xffffffff0000780c */ /* 0x000fda0003f05270 */
[----:B------:R-:W-:Y:S05]  /*3540*/  @!P0 BRA `(.L_x_1325) ;  /* 0x0000005000008947 */ /* 0x000fea0003800000 */
.L_x_1326:
[----:B0-----:R-:W2:Y:S01]  /*3550*/  LDG.E.STRONG.GPU R5, [R2.64] ;  /* 0x0000000c02057981 */ /* 0x001ea2000c1ef900 */
[----:B------:R-:W-:Y:S01]  /*3560*/  YIELD ;  /* 0x0000000000007946 */ /* 0x000fe20003800000 */
[----:B--2---:R-:W-:Y:S01]  /*3570*/  ISETP.NE.AND P0, PT, R5, R0, PT ;  /* 0x000000000500720c */ /* 0x004fe20003f05270 */
[----:B------:R-:W-:-:S12]  /*3580*/  CCTL.IVALL ;  /* 0x00000000ff00798f */ /* 0x000fd80002000000 */
[----:B------:R-:W-:Y:S05]  /*3590*/  @P0 BRA `(.L_x_1326) ;  /* 0xffffffb000000947 */ /* 0x000fea000383ffff */
.L_x_1325:
        /* <DEDUP_REMOVED lines=25> */
.L_x_1327:
        /* <DEDUP_REMOVED lines=23> */
.L_x_1328:
        /* <DEDUP_REMOVED lines=14> */
.L_x_3248:


//--------------------- .text._Z35group_norm_nhwc_bwd_one_pass_kernelI11Fp32IOFp32WLi128ELi8ELi128EEv26Group_norm_nhwc_bwd_params --------------------------
	.section	.text._Z35group_norm_nhwc_bwd_one_pass_kernelI11Fp32IOFp32WLi128ELi8ELi128EEv26Group_norm_nhwc_bwd_params,"ax",@progbits
	.sectioninfo	@"SHI_REGISTERS=64"
	.align	128
        .global         _Z35group_norm_nhwc_bwd_one_pass_kernelI11Fp32IOFp32WLi128ELi8ELi128EEv26Group_norm_nhwc_bwd_params
        .type           _Z35group_norm_nhwc_bwd_one_pass_kernelI11Fp32IOFp32WLi128ELi8ELi128EEv26Group_norm_nhwc_bwd_params,@function
        .size           _Z35group_norm_nhwc_bwd_one_pass_kernelI11Fp32IOFp32WLi128ELi8ELi128EEv26Group_norm_nhwc_bwd_params,(.L_x_3249 - _Z35group_norm_nhwc_bwd_one_pass_kernelI11Fp32IOFp32WLi128ELi8ELi128EEv26Group_norm_nhwc_bwd_params)
        .other          _Z35group_norm_nhwc_bwd_one_pass_kernelI11Fp32IOFp32WLi128ELi8ELi128EEv26Group_norm_nhwc_bwd_params,@"STO_CUDA_ENTRY STV_DEFAULT"
_Z35group_norm_nhwc_bwd_one_pass_kernelI11Fp32IOFp32WLi128ELi8ELi128EEv26Group_norm_nhwc_bwd_params:
.text._Z35group_norm_nhwc_bwd_one_pass_kernelI11Fp32IOFp32WLi128ELi8ELi128EEv26Group_norm_nhwc_bwd_params:
        /* <DEDUP_REMOVED lines=47> */
.L_x_1362:
[----:B0-----:R-:W-:Y:S01]  /*02f0*/  IABS R5, c[0x0][0x1f0] ;  /* 0x00007c0000057a13 */ /* 0x001fe20000000000 */
[----:B------:R-:W-:Y:S01]  /*0300*/  ULDC UR4, c[0x0][0x1f0] ;  /* 0x00007c0000047ab9 */ /* 0x000fe20000000800 */
[----:B------:R-:W-:Y:S01]  /*0310*/  ISETP.LE.AND P0, PT, RZ, UR14, PT ;  /* 0x0000000eff007c0c */ /* 0x000fe2000bf03270 */
[----:B------:R-:W-:Y:S01]  /*0320*/  ULOP3.LUT UR4, UR14, UR4, URZ, 0x3c, !UPT ;  /* 0x000000040e047292 */ /* 0x000fe2000f8e3c3f */
[----:B------:R-:W0:Y:S01]  /*0330*/  I2F.RP R0, R5 ;  /* 0x0000000500007306 */ /* 0x000e220000209400 */
[----:B------:R-:W-:-:S04]  /*0340*/  UMOV UR11, 0x8 ;  /* 0x00000008000b7882 */ /* 0x000fc80000000000 */
[----:B------:R-:W-:Y:S01]  /*0350*/  ISETP.LE.AND P3, PT, RZ, UR4, PT ;  /* 0x00000004ff007c0c */ /* 0x000fe2000bf63270 */
[----:B------:R-:W-:Y:S02]  /*0360*/  ULDC.64 UR4, c[0x0][0x198] ;  /* 0x0000660000047ab9 */ /* 0x000fe40000000a00 */
[----:B------:R-:W-:-:S06]  /*0370*/  UIMAD.WIDE UR4, UR14, UR11, UR4 ;  /* 0x0000000b0e0472a5 */ /* 0x000fcc000f8e0204 */
[----:B------:R-:W-:Y:S01]  /*0380*/  MOV R16, UR4 ;  /* 0x0000000400107c02 */ /* 0x000fe20008000f00 */
[----:B0-----:R-:W0:Y:S01]  /*0390*/  MUFU.RCP R0, R0 ;  /* 0x0000000000007308 */ /* 0x001e220000001000 */
[----:B------:R-:W-:-:S06]  /*03a0*/  MOV R17, UR5 ;  /* 0x0000000500117c02 */ /* 0x000fcc0008000f00 */
[----:B------:R-:W2:Y:S01]  /*03b0*/  LDG.E.64 R16, [R16.64] ;  /* 0x0000000c10107981 */ /* 0x000ea2000c1e1b00 */
[----:B0-----:R-:W-:-:S04]  /*03c0*/  IADD3 R2, R0, 0xffffffe, RZ ;  /* 0x0ffffffe00027810 */ /* 0x001fc80007ffe0ff */
[----:B------:R0:W1:Y:S02]  /*03d0*/  F2I.FTZ.U32.TRUNC.NTZ R3, R2 ;  /* 0x0000000200037305 */ /* 0x000064000021f000 */
[----:B0-----:R-:W-:Y:S02]  /*03e0*/  MOV R2, RZ ;  /* 0x000000ff00027202 */ /* 0x001fe40000000f00 */
[----:B-1----:R-:W-:-:S05]  /*03f0*/  IADD3 R4, RZ, -R3, RZ ;  /* 0x80000003ff047210 */ /* 0x002fca0007ffe0ff */
[----:B------:R-:W-:Y:S01]  /*0400*/  IMAD R7, R4, R5, RZ ;  /* 0x0000000504077224 */ /* 0x000fe200078e02ff */
[----:B------:R-:W-:-:S03]  /*0410*/  IABS R4, UR14 ;  /* 0x0000000e00047c13 */ /* 0x000fc60008000000 */
[----:B------:R-:W-:-:S06]  /*0420*/  IMAD.HI.U32 R3, R3, R7, R2 ;  /* 0x0000000703037227 */ /* 0x000fcc00078e0002 */
[----:B------:R-:W-:-:S05]  /*0430*/  IMAD.HI.U32 R3, R3, R4, RZ ;  /* 0x0000000403037227 */ /* 0x000fca00078e00ff */
[----:B------:R-:W-:-:S05]  /*0440*/  IADD3 R0, -R3, RZ, RZ ;  /* 0x000000ff03007210 */ /* 0x000fca0007ffe1ff */
[----:B------:R-:W-:Y:S01]  /*0450*/  IMAD R0, R5, R0, R4 ;  /* 0x0000000005007224 */ /* 0x000fe200078e0204 */
[----:B------:R-:W-:-:S04]  /*0460*/  SHF.L.U32 R4, R54, 0x1, RZ ;  /* 0x0000000136047819 */ /* 0x000fc800000006ff */
[----:B------:R-:W-:Y:S02]  /*0470*/  ISETP.GT.U32.AND P5, PT, R5, R0, PT ;  /* 0x000000000500720c */ /* 0x000fe40003fa4070 */
[----:B------:R-:W-:-:S11]  /*0480*/  LOP3.LUT R4, R4, 0x6, RZ, 0xc0, !PT ;  /* 0x0000000604047812 */ /* 0x000fd600078ec0ff */
[-C--:B------:R-:W-:Y:S02]  /*0490*/  @!P5 IADD3 R0, R0, -R5.reuse, RZ ;  /* 0x800000050000d210 */ /* 0x080fe40007ffe0ff */
[----:B------:R-:W-:Y:S02]  /*04a0*/  @!P5 IADD3 R3, R3, 0x1, RZ ;  /* 0x000000010303d810 */ /* 0x000fe40007ffe0ff */
[CC--:B------:R-:W-:Y:S02]  /*04b0*/  ISETP.GE.U32.AND P4, PT, R0.reuse, R5.reuse, PT ;  /* 0x000000050000720c */ /* 0x0c0fe40003f86070 */
[----:B------:R-:W-:Y:S02]  /*04c0*/  ISETP.GT.U32.AND P5, PT, R5, R0, PT ;  /* 0x000000000500720c */ /* 0x000fe40003fa4070 */
[----:B------:R-:W-:-:S04]  /*04d0*/  IADD3 R5, R0, -R5, RZ ;  /* 0x8000000500057210 */ /* 0x000fc80007ffe0ff */
[----:B------:R-:W-:-:S04]  /*04e0*/  SEL R0, R5, R0, !P5 ;  /* 0x0000000005007207 */ /* 0x000fc80006800000 */
[----:B------:R-:W-:Y:S02]  /*04f0*/  @!P0 IADD3 R0, -R0, RZ, RZ ;  /* 0x000000ff00008210 */ /* 0x000fe40007ffe1ff */
[----:B------:R-:W-:Y:S02]  /*0500*/  @P4 IADD3 R3, R3, 0x1, RZ ;  /* 0x0000000103034810 */ /* 0x000fe40007ffe0ff */
[----:B------:R-:W-:Y:S02]  /*0510*/  ISETP.NE.AND P4, PT, RZ, c[0x0][0x1f0], PT ;  /* 0x00007c00ff007a0c */ /* 0x000fe40003f85270 */
[----:B------:R-:W-:Y:S02]  /*0520*/  MOV R2, R3 ;  /* 0x0000000300027202 */ /* 0x000fe40000000f00 */
[----:B------:R-:W-:Y:S02]  /*0530*/  LOP3.LUT R3, RZ, c[0x0][0x1f0], RZ, 0x33, !PT ;  /* 0x00007c00ff037a12 */ /* 0x000fe400078e33ff */
[----:B------:R-:W-:-:S02]  /*0540*/  @!P3 IADD3 R2, -R2, RZ, RZ ;  /* 0x000000ff0202b210 */ /* 0x000fc40007ffe1ff */
[----:B------:R-:W-:Y:S02]  /*0550*/  ISETP.GE.U32.AND P0, PT, R45, c[0x0][0x1e0], PT ;  /* 0x000078002d007a0c */ /* 0x000fe40003f06070 */
[C---:B------:R-:W-:Y:S02]  /*0560*/  SEL R55, R3.reuse, R0, !P4 ;  /* 0x0000000003377207 */ /* 0x040fe40006000000 */
[----:B------:R-:W-:Y:S02]  /*0570*/  SEL R3, R3, R2, !P4 ;  /* 0x0000000203037207 */ /* 0x000fe40006000000 */
[----:B------:R-:W-:Y:S02]  /*0580*/  ISETP.GE.AND.EX P0, PT, R44, c[0x0][0x1e4], PT, P0 ;  /* 0x000079002c007a0c */ /* 0x000fe40003f06300 */
[----:B------:R-:W-:Y:S02]  /*0590*/  LEA R20, R55, R4, 0x3 ;  /* 0x0000000437147211 */ /* 0x000fe400078e18ff */
[----:B------:R-:W-:-:S02]  /*05a0*/  SHF.R.S32.HI R0, RZ, 0x1f, R3 ;  /* 0x0000001fff007819 */ /* 0x000fc40000011403 */
[----:B------:R-:W-:Y:S02]  /*05b0*/  ISETP.LT.U32.AND P0, PT, R54, 0x80, !P0 ;  /* 0x000000803600780c */ /* 0x000fe40004701070 */
[----:B------:R-:W-:Y:S01]  /*05c0*/  SHF.R.S32.HI R21, RZ, 0x1f, R20 ;  /* 0x0000001fff157819 */ /* 0x000fe20000011414 */
[----:B------:R-:W-:Y:S01]  /*05d0*/  IMAD R0, R0, c[0x0][0x1e8], RZ ;  /* 0x00007a0000007a24 */ /* 0x000fe200078e02ff */
[----:B------:R-:W-:-:S03]  /*05e0*/  ISETP.GE.U32.AND P3, PT, R43, c[0x0][0x1e0], PT ;  /* 0x000078002b007a0c */ /* 0x000fc60003f66070 */
[C---:B------:R-:W-:Y:S02]  /*05f0*/  IMAD R61, R3.reuse, c[0x0][0x1ec], R0 ;  /* 0x00007b00033d7a24 */ /* 0x040fe400078e0200 */
[----:B------:R-:W-:Y:S01]  /*0600*/  IMAD.WIDE.U32 R58, R3, c[0x0][0x1e8], R20 ;  /* 0x00007a00033a7a25 */ /* 0x000fe200078e0014 */
[----:B------:R-:W-:-:S03]  /*0610*/  ISETP.GE.AND.EX P3, PT, R42, c[0x0][0x1e4], PT, P3 ;  /* 0x000079002a007a0c */ /* 0x000fc60003f66330 */
[----:B------:R-:W-:Y:S01]  /*0620*/  @P0 IMAD R4, R44, c[0x0][0x1d8], RZ ;  /* 0x000076002c040a24 */ /* 0x000fe200078e02ff */
[----:B------:R-:W-:Y:S01]  /*0630*/  IADD3 R61, R59, R61, RZ ;  /* 0x0000003d3b3d7210 */ /* 0x000fe20007ffe0ff */
[----:B------:R-:W-:Y:S01]  /*0640*/  @P2 IMAD R2, R46, c[0x0][0x1d8], RZ ;  /* 0x000076002e022a24 */ /* 0x000fe200078e02ff */
[-C--:B------:R-:W-:Y:S01]  /*0650*/  @P1 MOV R60, R58.reuse ;  /* 0x0000003a003c1202 */ /* 0x080fe20000000f00 */
[----:B------:R-:W-:Y:S01]  /*0660*/  @P0 IMAD R11, R45, c[0x0][0x1dc], R4 ;  /* 0x000077002d0b0a24 */ /* 0x000fe200078e0204 */
[-C--:B------:R-:W-:Y:S01]  /*0670*/  @P2 MOV R4, R58.reuse ;  /* 0x0000003a00042202 */ /* 0x080fe20000000f00 */
[----:B------:R-:W-:Y:S01]  /*0680*/  @P1 IMAD R0, R48, c[0x0][0x1d8], RZ ;  /* 0x0000760030001a24 */ /* 0x000fe200078e02ff */
[----:B------:R-:W-:Y:S01]  /*0690*/  @P2 MOV R5, R61 ;  /* 0x0000003d00052202 */ /* 0x000fe20000000f00 */
[----:B------:R-:W-:Y:S01]  /*06a0*/  @P2 IMAD R13, R47, c[0x0][0x1dc], R2 ;  /* 0x000077002f0d2a24 */ /* 0x000fe200078e0202 */
[----:B------:R-:W-:Y:S02]  /*06b0*/  ISETP.LT.U32.AND P3, PT, R54, 0x80, !P3 ;  /* 0x000000803600780c */ /* 0x000fe40005f61070 */
[----:B------:R-:W-:-:S02]  /*06c0*/  @P0 MOV R2, R58 ;  /* 0x0000003a00020202 */ /* 0x000fc40000000f00 */
[----:B------:R-:W-:Y:S01]  /*06d0*/  @P0 MOV R3, R61 ;  /* 0x0000003d00030202 */ /* 0x000fe20000000f00 */
[C---:B------:R-:W-:Y:S02]  /*06e0*/  @P1 IMAD R9, R49.reuse, c[0x0][0x1dc], R0 ;  /* 0x0000770031091a24 */ /* 0x040fe400078e0200 */
[----:B------:R-:W-:-:S04]  /*06f0*/  @P1 IMAD.WIDE.U32 R6, R49, c[0x0][0x1d8], R60 ;  /* 0x0000760031061a25 */ /* 0x000fc800078e003c */
[----:B------:R-:W-:Y:S01]  /*0700*/  @P2 IMAD.WIDE.U32 R4, R47, c[0x0][0x1d8], R4 ;  /* 0x000076002f042a25 */ /* 0x000fe200078e0004 */
[----:B------:R-:W-:-:S03]  /*0710*/  @P1 IADD3 R9, R7, R9, RZ ;  /* 0x0000000907091210 */ /* 0x000fc60007ffe0ff */
[----:B------:R-:W-:Y:S01]  /*0720*/  @P0 IMAD.WIDE.U32 R2, R45, c[0x0][0x1d8], R2 ;  /* 0x000076002d020a25 */ /* 0x000fe200078e0002 */
[----:B------:R-:W-:Y:S02]  /*0730*/  @P2 IADD3 R13, R5, R13, RZ ;  /* 0x0000000d050d2210 */ /* 0x000fe40007ffe0ff */
[C---:B------:R-:W-:Y:S02]  /*0740*/  @P1 SHF.L.U32 R8, R6.reuse, 0x2, RZ ;  /* 0x0000000206081819 */ /* 0x040fe400000006ff */
[----:B------:R-:W-:Y:S02]  /*0750*/  @P0 IADD3 R3, R3, R11, RZ ;  /* 0x0000000b03030210 */ /* 0x000fe40007ffe0ff */
[----:B------:R-:W-:Y:S02]  /*0760*/  @P1 SHF.L.U64.HI R9, R6, 0x2, R9 ;  /* 0x0000000206091819 */ /* 0x000fe40000010209 */
[C---:B------:R-:W-:Y:S02]  /*0770*/  @P2 SHF.L.U32 R28, R4.reuse, 0x2, RZ ;  /* 0x00000002041c2819 */ /* 0x040fe400000006ff */
[----:B------:R-:W-:Y:S01]  /*0780*/  @P2 SHF.L.U64.HI R13, R4, 0x2, R13 ;  /* 0x00000002040d2819 */ /* 0x000fe2000001020d */
[----:B------:R-:W-:Y:S01]  /*0790*/  @P3 IMAD R4, R42, c[0x0][0x1d8], RZ ;  /* 0x000076002a043a24 */ /* 0x000fe200078e02ff */
[----:B------:R-:W-:-:S02]  /*07a0*/  @P3 MOV R6, R58 ;  /* 0x0000003a00063202 */ /* 0x000fc40000000f00 */
[----:B------:R-:W-:Y:S02]  /*07b0*/  @P3 MOV R7, R61 ;  /* 0x0000003d00073202 */ /* 0x000fe40000000f00 */
[C---:B------:R-:W-:Y:S02]  /*07c0*/  @P0 SHF.L.U32 R12, R2.reuse, 0x2, RZ ;  /* 0x00000002020c0819 */ /* 0x040fe400000006ff */
[----:B------:R-:W-:Y:S02]  /*07d0*/  @P0 SHF.L.U64.HI R0, R2, 0x2, R3 ;  /* 0x0000000202000819 */ /* 0x000fe40000010203 */
[C---:B------:R-:W-:Y:S01]  /*07e0*/  @P1 IADD3 R2, P4, R8.reuse, c[0x0][0x180], RZ ;  /* 0x0000600008021a10 */ /* 0x040fe20007f9e0ff */
[C---:B------:R-:W-:Y:S01]  /*07f0*/  @P3 IMAD R27, R43.reuse, c[0x0][0x1dc], R4 ;  /* 0x000077002b1b3a24 */ /* 0x040fe200078e0204 */
[----:B------:R-:W-:Y:S01]  /*0800*/  @P1 IADD3 R8, P5, R8, c[0x0][0x178], RZ ;  /* 0x00005e0008081a10 */ /* 0x000fe20007fbe0ff */
[----:B------:R-:W-:Y:S01]  /*0810*/  @P3 IMAD.WIDE.U32 R6, R43, c[0x0][0x1d8], R6 ;  /* 0x000076002b063a25 */ /* 0x000fe200078e0006 */
[----:B------:R-:W-:-:S02]  /*0820*/  @P1 IADD3.X R3, R9, c[0x0][0x184], RZ, P4, !PT ;  /* 0x0000610009031a10 */ /* 0x000fc400027fe4ff */
[----:B------:R-:W-:Y:S02]  /*0830*/  @P1 IADD3.X R9, R9, c[0x0][0x17c], RZ, P5, !PT ;  /* 0x00005f0009091a10 */ /* 0x000fe40002ffe4ff */
[C---:B------:R-:W-:Y:S02]  /*0840*/  @P2 IADD3 R10, P4, R28.reuse, c[0x0][0x180], RZ ;  /* 0x000060001c0a2a10 */ /* 0x040fe40007f9e0ff */
[----:B------:R-:W-:Y:S01]  /*0850*/  @P2 IADD3 R28, P5, R28, c[0x0][0x178], RZ ;  /* 0x00005e001c1c2a10 */ /* 0x000fe20007fbe0ff */
[----:B------:R-:W-:Y:S01]  /*0860*/  CS2R R24, SRZ ;  /* 0x0000000000187805 */ /* 0x000fe2000001ff00 */
[----:B------:R-:W-:Y:S02]  /*0870*/  @P3 IADD3 R27, R7, R27, RZ ;  /* 0x0000001b071b3210 */ /* 0x000fe40007ffe0ff */
[----:B------:R-:W-:Y:S02]  /*0880*/  @P3 SHF.L.U32 R26, R6, 0x2, RZ ;  /* 0x00000002061a3819 */ /* 0x000fe400000006ff */
[----:B------:R-:W-:-:S02]  /*0890*/  @P0 IADD3 R30, P6, R12, c[0x0][0x180], RZ ;  /* 0x000060000c1e0a10 */ /* 0x000fc40007fde0ff */
[C---:B------:R-:W-:Y:S02]  /*08a0*/  @P2 IADD3.X R11, R13.reuse, c[0x0][0x184], RZ, P4, !PT ;  /* 0x000061000d0b2a10 */ /* 0x040fe400027fe4ff */
[----:B------:R-:W-:Y:S02]  /*08b0*/  @P2 IADD3.X R29, R13, c[0x0][0x17c], RZ, P5, !PT ;  /* 0x00005f000d1d2a10 */ /* 0x000fe40002ffe4ff */
[----:B------:R-:W-:Y:S01]  /*08c0*/  @P3 SHF.L.U64.HI R27, R6, 0x2, R27 ;  /* 0x00000002061b3819 */ /* 0x000fe2000001021b */
[----:B------:R0:W5:Y:S01]  /*08d0*/  @P2 LDG.E.64 R24, [R10.64] ;  /* 0x0000000c0a182981 */ /* 0x000162000c1e1b00 */
[----:B------:R-:W-:Y:S02]  /*08e0*/  @P0 IADD3.X R31, R0, c[0x0][0x184], RZ, P6, !PT ;  /* 0x00006100001f0a10 */ /* 0x000fe400037fe4ff */
[C---:B------:R-:W-:Y:S02]  /*08f0*/  @P3 IADD3 R14, P5, R26.reuse, c[0x0][0x180], RZ ;  /* 0x000060001a0e3a10 */ /* 0x040fe40007fbe0ff */
[----:B------:R-:W-:Y:S01]  /*0900*/  @P3 IADD3 R26, P6, R26, c[0x0][0x178], RZ ;  /* 0x00005e001a1a3a10 */ /* 0x000fe20007fde0ff */
[----:B------:R-:W-:Y:S01]  /*0910*/  CS2R R6, SRZ ;  /* 0x0000000000067805 */ /* 0x000fe2000001ff00 */
[----:B------:R-:W-:-:S02]  /*0920*/  @P3 IADD3.X R15, R27, c[0x0][0x184], RZ, P5, !PT ;  /* 0x000061001b0f3a10 */ /* 0x000fc40002ffe4ff */
[----:B------:R-:W-:Y:S01]  /*0930*/  @P3 IADD3.X R27, R27, c[0x0][0x17c], RZ, P6, !PT ;  /* 0x00005f001b1b3a10 */ /* 0x000fe200037fe4ff */
[----:B0-----:R-:W-:Y:S02]  /*0940*/  CS2R R10, SRZ ;  /* 0x00000000000a7805 */ /* 0x001fe4000001ff00 */
[----:B------:R0:W5:Y:S04]  /*0950*/  @P2 LDG.E.64 R6, [R28.64] ;  /* 0x0000000c1c062981 */ /* 0x000168000c1e1b00 */
[----:B------:R0:W5:Y:S01]  /*0960*/  @P3 LDG.E.64 R10, [R26.64] ;  /* 0x0000000c1a0a3981 */ /* 0x000162000c1e1b00 */
[----:B------:R-:W-:Y:S01]  /*0970*/  CS2R R4, SRZ ;  /* 0x0000000000047805 */ /* 0x000fe2000001ff00 */
[----:B------:R-:W-:Y:S01]  /*0980*/  @P0 IADD3 R12, P4, R12, c[0x0][0x178], RZ ;  /* 0x00005e000c0c0a10 */ /* 0x000fe20007f9e0ff */
[----:B------:R-:W-:-:S04]  /*0990*/  CS2R R18, SRZ ;  /* 0x0000000000127805 */ /* 0x000fc8000001ff00 */
[----:B------:R1:W5:Y:S01]  /*09a0*/  @P1 LDG.E.64 R4, [R8.64] ;  /* 0x0000000c08041981 */ /* 0x000362000c1e1b00 */
[----:B------:R-:W-:-:S03]  /*09b0*/  @P0 IADD3.X R13, R0, c[0x0][0x17c], RZ, P4, !PT ;  /* 0x00005f00000d0a10 */ /* 0x000fc600027fe4ff */
[----:B------:R0:W5:Y:S01]  /*09c0*/  @P0 LDG.E.64 R18, [R30.64] ;  /* 0x0000000c1e120981 */ /* 0x000162000c1e1b00 */
[----:B-1----:R-:W-:-:S06]  /*09d0*/  CS2R R8, SRZ ;  /* 0x0000000000087805 */ /* 0x002fcc000001ff00 */
[----:B------:R1:W5:Y:S01]  /*09e0*/  @P0 LDG.E.64 R8, [R12.64] ;  /* 0x0000000c0c080981 */ /* 0x000362000c1e1b00 */
[----:B------:R-:W-:Y:S01]  /*09f0*/  CS2R R22, SRZ ;  /* 0x0000000000167805 */ /* 0x000fe2000001ff00 */
[----:B------:R-:W-:-:S05]  /*0a00*/  UMOV UR11, 0x3f800000 ;  /* 0x3f800000000b7882 */ /* 0x000fca0000000000 */
[----:B------:R3:W5:Y:S01]  /*0a10*/  @P1 LDG.E.64 R22, [R2.64] ;  /* 0x0000000c02161981 */ /* 0x000762000c1e1b00 */
[----:B--2---:R-:W-:-:S05]  /*0a20*/  FFMA.FTZ R17, -R16, R16, R17 ;  /* 0x0000001010117223 */ /* 0x004fca0000010111 */
[----:B------:R-:W-:-:S13]  /*0a30*/  FSETP.GTU.FTZ.AND P0, PT, R17, RZ, PT ;  /* 0x000000ff1100720b */ /* 0x000fda0003f1c000 */
[----:B------:R-:W-:Y:S01]  /*0a40*/  VOTEU.ANY UP0, P0 ;  /* 0x00000000003f7886 */ /* 0x000fe20000000100 */
[----:B------:R-:W-:-:S13]  /*0a50*/  PLOP3.LUT P0, PT, PT, PT, UP0, 0x80, 0x0 ;  /* 0x000000000000781c */ /* 0x000fda0003f0f008 */
[----:B------:R-:W-:-:S06]  /*0a60*/  @P0 FADD.FTZ R0, R17, c[0x0][0x1a0] ;  /* 0x0000680011000621 */ /* 0x000fcc0000010000 */
[----:B------:R-:W2:Y:S02]  /*0a70*/  @P0 MUFU.RSQ R0, R0 ;  /* 0x0000000000000308 */ /* 0x000ea40000001400 */
[----:B--2---:R-:W2:Y:S01]  /*0a80*/  @P0 R2UR UR4, R0 ;  /* 0x00000000000403c2 */ /* 0x004ea200000e0000 */
[----:B------:R-:W-:Y:S02]  /*0a90*/  ISETP.GT.U32.AND P0, PT, R54, 0x7f, PT ;  /* 0x0000007f3600780c */ /* 0x000fe40003f04070 */
[----:B---3--:R-:W-:Y:S02]  /*0aa0*/  MOV R3, RZ ;  /* 0x000000ff00037202 */ /* 0x008fe40000000f00 */
[----:B------:R-:W-:Y:S01]  /*0ab0*/  MOV R2, RZ ;  /* 0x000000ff00027202 */ /* 0x000fe20000000f00 */
[----:B------:R-:W-:Y:S01]  /*0ac0*/  BSSY B0, `(.L_x_1330) ;  /* 0x000000f000007945 */ /* 0x000fe20003800000 */
[----:B-1----:R-:W-:-:S04]  /*0ad0*/  CS2R R12, SRZ ;  /* 0x00000000000c7805 */ /* 0x002fc8000001ff00 */
[----:B------:R1:W5:Y:S02]  /*0ae0*/  @P3 LDG.E.64 R2, [R14.64] ;  /* 0x0000000c0e023981 */ /* 0x000364000c1e1b00 */
[----:B-1----:R-:W-:Y:S01]  /*0af0*/  CS2R R14, SRZ ;  /* 0x00000000000e7805 */ /* 0x002fe2000001ff00 */
[----:B--2---:R-:W-:Y:S01]  /*0b00*/  @UP0 UMOV UR11, UR4 ;  /* 0x00000004000b0c82 */ /* 0x004fe20008000000 */
        /* <DEDUP_REMOVED lines=10> */
.L_x_1331:
[----:B0-----:R-:W-:Y:S05]  /*0bb0*/  BSYNC B0 ;  /* 0x0000000000007941 */ /* 0x001fea0003800000 */
.L_x_1330:
[----:B------:R-:W-:Y:S01]  /*0bc0*/  ISETP.NE.AND P4, PT, RZ, UR16, PT ;  /* 0x00000010ff007c0c */ /* 0x000fe2000bf85270 */
[C---:B-----5:R-:W-:Y:S01]  /*0bd0*/  FADD.FTZ R41, -R16.reuse, R22 ;  /* 0x0000001610297221 */ /* 0x060fe20000010100 */
[----:B------:R-:W-:Y:S01]  /*0be0*/  MOV R22, R4 ;  /* 0x0000000400167202 */ /* 0x000fe20000000f00 */
[C---:B------:R-:W-:Y:S01]  /*0bf0*/  FADD.FTZ R23, -R16.reuse, R23 ;  /* 0x0000001710177221 */ /* 0x040fe20000010100 */
[----:B------:R-:W-:Y:S01]  /*0c00*/  MOV R21, R5 ;  /* 0x0000000500157202 */ /* 0x000fe20000000f00 */
[C---:B------:R-:W-:Y:S01]  /*0c10*/  FADD.FTZ R24, -R16.reuse, R24 ;  /* 0x0000001810187221 */ /* 0x040fe20000010100 */
[----:B------:R-:W-:Y:S01]  /*0c20*/  MOV R20, R6 ;  /* 0x0000000600147202 */ /* 0x000fe20000000f00 */
[----:B------:R-:W-:Y:S02]  /*0c30*/  FADD.FTZ R25, -R16, R25 ;  /* 0x0000001910197221 */ /* 0x000fe40000010100 */
        /* <DEDUP_REMOVED lines=21> */
.L_x_1332:
[----:B------:R-:W-:Y:S01]  /*0d90*/  FMUL.FTZ R26, R22, R12 ;  /* 0x0000000c161a7220 */ /* 0x000fe20000410000 */
[----:B------:R-:W-:Y:S01]  /*0da0*/  MOV R17, R7 ;  /* 0x0000000700117202 */ /* 0x000fe20000000f00 */
[----:B------:R-:W-:Y:S02]  /*0db0*/  FMUL.FTZ R39, R24, UR11 ;  /* 0x0000000b18277c20 */ /* 0x000fe40008410000 */
[----:B------:R-:W-:Y:S02]  /*0dc0*/  FMUL.FTZ R23, R21, R13 ;  /* 0x0000000d15177220 */ /* 0x000fe40000410000 */
[----:B------:R-:W-:Y:S02]  /*0dd0*/  FFMA.FTZ R0, R41, R26, RZ ;  /* 0x0000001a29007223 */ /* 0x000fe400000100ff */
        /* <DEDUP_REMOVED lines=21> */
.L_x_1333:
[----:B------:R-:W-:Y:S02]  /*0f30*/  FFMA.FTZ R25, R38, R23, R0 ;  /* 0x0000001726197223 */ /* 0x000fe40000010000 */
[----:B------:R-:W-:Y:S02]  /*0f40*/  FMUL.FTZ R0, R20, R12 ;  /* 0x0000000c14007220 */ /* 0x000fe40000410000 */
[----:B------:R-:W-:Y:S02]  /*0f50*/  FADD.FTZ R27, R23, R24 ;  /* 0x00000018171b7221 */ /* 0x000fe40000010000 */
[----:B------:R-:W-:Y:S02]  /*0f60*/  FFMA.FTZ R23, R39, R0, R25 ;  /* 0x0000000027177223 */ /* 0x000fe40000010019 */
[----:B------:R-:W-:-:S02]  /*0f70*/  FADD.FTZ R24, R27, R0 ;  /* 0x000000001b187221 */ /* 0x000fc40000010000 */
[C---:B------:R-:W-:Y:S01]  /*0f80*/  FADD.FTZ R37, -R16.reuse, R18 ;  /* 0x0000001210257221 */ /* 0x040fe20000010100 */
[----:B------:R-:W-:Y:S01]  /*0f90*/  MOV R18, R9 ;  /* 0x0000000900127202 */ /* 0x000fe20000000f00 */
[----:B------:R-:W-:Y:S01]  /*0fa0*/  FADD.FTZ R0, -R16, R19 ;  /* 0x0000001310007221 */ /* 0x000fe20000010100 */
[----:B------:R-:W-:Y:S01]  /*0fb0*/  MOV R19, R8 ;  /* 0x0000000800137202 */ /* 0x000fe20000000f00 */
        /* <DEDUP_REMOVED lines=22> */
.L_x_1334:
[----:B------:R-:W-:Y:S01]  /*1120*/  FFMA.FTZ R23, R36, R25, R23 ;  /* 0x0000001924177223 */ /* 0x000fe20000010017 */
[----:B------:R-:W-:Y:S01]  /*1130*/  MOV R29, R10 ;  /* 0x0000000a001d7202 */ /* 0x000fe20000000f00 */
[----:B------:R-:W-:Y:S02]  /*1140*/  FMUL.FTZ R26, R19, R12 ;  /* 0x0000000c131a7220 */ /* 0x000fe40000410000 */
[----:B------:R-:W-:Y:S01]  /*1150*/  FADD.FTZ R25, R25, R24 ;  /* 0x0000001819197221 */ /* 0x000fe20000010000 */
[----:B------:R-:W-:Y:S01]  /*1160*/  MOV R24, R11 ;  /* 0x0000000b00187202 */ /* 0x000fe20000000f00 */
[C---:B------:R-:W-:Y:S02]  /*1170*/  FADD.FTZ R2, -R16.reuse, R2 ;  /* 0x0000000210027221 */ /* 0x040fe40000010100 */
[----:B------:R-:W-:-:S02]  /*1180*/  FADD.FTZ R3, -R16, R3 ;  /* 0x0000000310037221 */ /* 0x000fc40000010100 */
[----:B------:R-:W-:Y:S02]  /*1190*/  FADD.FTZ R16, R25, R26 ;  /* 0x0000001a19107221 */ /* 0x000fe40000010000 */
[----:B------:R-:W-:Y:S02]  /*11a0*/  FFMA.FTZ R23, R37, R26, R23 ;  /* 0x0000001a25177223 */ /* 0x000fe40000010017 */
        /* <DEDUP_REMOVED lines=22> */
.L_x_1335:
[----:B------:R-:W-:Y:S01]  /*1310*/  FFMA.FTZ R26, R0, R25, R23 ;  /* 0x00000019001a7223 */ /* 0x000fe20000010017 */
[C---:B------:R-:W-:Y:S01]  /*1320*/  ISETP.GT.AND P0, PT, R50.reuse, 0x1e, PT ;  /* 0x0000001e3200780c */ /* 0x040fe20003f04270 */
[----:B------:R-:W-:Y:S01]  /*1330*/  FMUL.FTZ R23, R29, R12 ;  /* 0x0000000c1d177220 */ /* 0x000fe20000410000 */
[----:B------:R-:W-:Y:S01]  /*1340*/  ISETP.NE.AND P5, PT, R50, RZ, PT ;  /* 0x000000ff3200720c */ /* 0x000fe20003fa5270 */
[----:B------:R-:W-:Y:S01]  /*1350*/  FADD.FTZ R28, R25, R16 ;  /* 0x00000010191c7221 */ /* 0x000fe20000010000 */
[----:B------:R-:W-:Y:S01]  /*1360*/  ISETP.NE.AND P3, PT, R54, RZ, PT ;  /* 0x000000ff3600720c */ /* 0x000fe20003f65270 */
[----:B------:R-:W-:Y:S01]  /*1370*/  FFMA.FTZ R16, R2, R23, R26 ;  /* 0x0000001702107223 */ /* 0x000fe2000001001a */
[----:B------:R-:W-:Y:S01]  /*1380*/  ULDC UR5, c[0x0][0xc] ;  /* 0x0000030000057ab9 */ /* 0x000fe20000000800 */
[----:B------:R-:W-:Y:S01]  /*1390*/  FMUL.FTZ R25, R24, R13 ;  /* 0x0000000d18197220 */ /* 0x000fe20000410000 */
[----:B------:R-:W-:Y:S01]  /*13a0*/  BSSY B0, `(.L_x_1336) ;  /* 0x00000d1000007945 */ /* 0x000fe20003800000 */
[----:B------:R-:W-:-:S02]  /*13b0*/  FADD.FTZ R26, R28, R23 ;  /* 0x000000171c1a7221 */ /* 0x000fc40000010000 */
[----:B------:R-:W-:Y:S02]  /*13c0*/  FFMA.FTZ R16, R3, R25, R16 ;  /* 0x0000001903107223 */ /* 0x000fe40000010010 */
[----:B------:R-:W-:Y:S02]  /*13d0*/  FADD.FTZ R23, R25, R26 ;  /* 0x0000001a19177221 */ /* 0x000fe40000010000 */
[----:B------:R-:W-:Y:S01]  /*13e0*/  FADD.FTZ R27, RZ, R22 ;  /* 0x00000016ff1b7221 */ /* 0x000fe20000010000 */
[----:B------:R-:W0:Y:S01]  /*13f0*/  SHFL.DOWN PT, R25, R16, 0x1, 0x1f ;  /* 0x08201f0010197f89 */ /* 0x000e2200000e0000 */
[----:B------:R-:W-:Y:S02]  /*1400*/  FFMA.FTZ R28, R41, R22, RZ ;  /* 0x00000016291c7223 */ /* 0x000fe400000100ff */
[----:B------:R-:W-:Y:S01]  /*1410*/  FADD.FTZ R22, RZ, R21 ;  /* 0x00000015ff167221 */ /* 0x000fe20000010000 */
[----:B------:R-:W1:Y:S01]  /*1420*/  SHFL.DOWN PT, R26, R23, 0x1, 0x1f ;  /* 0x08201f00171a7f89 */ /* 0x000e6200000e0000 */
[----:B------:R-:W-:-:S02]  /*1430*/  FFMA.FTZ R21, R38, R21, RZ ;  /* 0x0000001526157223 */ /* 0x000fc400000100ff */
[----:B------:R-:W-:Y:S02]  /*1440*/  FADD.FTZ R30, R27, R20 ;  /* 0x000000141b1e7221 */ /* 0x000fe40000010000 */
[----:B------:R-:W-:Y:S02]  /*1450*/  FADD.FTZ R27, R22, R17 ;  /* 0x00000011161b7221 */ /* 0x000fe40000010000 */
[----:B------:R-:W-:Y:S02]  /*1460*/  FFMA.FTZ R21, R36, R17, R21 ;  /* 0x0000001124157223 */ /* 0x000fe40000010015 */
[----:B------:R-:W-:Y:S02]  /*1470*/  FFMA.FTZ R28, R39, R20, R28 ;  /* 0x00000014271c7223 */ /* 0x000fe4000001001c */
[----:B------:R-:W-:Y:S02]  /*1480*/  FADD.FTZ R27, R27, R18 ;  /* 0x000000121b1b7221 */ /* 0x000fe40000010000 */
[----:B------:R-:W-:-:S02]  /*1490*/  FFMA.FTZ R21, R0, R18, R21 ;  /* 0x0000001200157223 */ /* 0x000fc40000010015 */
[----:B------:R-:W-:Y:S02]  /*14a0*/  FADD.FTZ R30, R30, R19 ;  /* 0x000000131e1e7221 */ /* 0x000fe40000010000 */
[----:B------:R-:W-:Y:S02]  /*14b0*/  FFMA.FTZ R28, R37, R19, R28 ;  /* 0x00000013251c7223 */ /* 0x000fe4000001001c */
[----:B------:R-:W-:Y:S02]  /*14c0*/  FADD.FTZ R27, R27, R24 ;  /* 0x000000181b1b7221 */ /* 0x000fe40000010000 */
[----:B0-----:R-:W-:Y:S02]  /*14d0*/  @!P0 FADD.FTZ R16, R16, R25 ;  /* 0x0000001910108221 */ /* 0x001fe40000010000 */
[----:B-1----:R-:W-:Y:S01]  /*14e0*/  @!P0 FADD.FTZ R23, R23, R26 ;  /* 0x0000001a17178221 */ /* 0x002fe20000010000 */
[----:B------:R-:W-:Y:S02]  /*14f0*/  ISETP.GT.AND P0, PT, R50, 0x1d, PT ;  /* 0x0000001d3200780c */ /* 0x000fe40003f04270 */
[----:B------:R-:W0:Y:S04]  /*1500*/  SHFL.DOWN PT, R25, R16, 0x2, 0x1f ;  /* 0x08401f0010197f89 */ /* 0x000e2800000e0000 */
[----:B------:R-:W1:Y:S07]  /*1510*/  SHFL.DOWN PT, R26, R23, 0x2, 0x1f ;  /* 0x08401f00171a7f89 */ /* 0x000e6e00000e0000 */
        /* <DEDUP_REMOVED lines=18> */
[----:B------:R-:W-:Y:S01]  /*1640*/  ISETP.GT.U32.AND P0, PT, R54, 0x3, PT ;  /* 0x000000033600780c */ /* 0x000fe20003f04070 */
[----:B------:R-:W-:Y:S02]  /*1650*/  FFMA.FTZ R24, R2, R29, R28 ;  /* 0x0000001d02187223 */ /* 0x000fe4000001001c */
[----:B------:R-:W-:Y:S01]  /*1660*/  FADD.FTZ R26, R30, R29 ;  /* 0x0000001d1e1a7221 */ /* 0x000fe20000010000 */
[----:B------:R-:W-:-:S04]  /*1670*/  MOV R17, R23 ;  /* 0x0000001700117202 */ /* 0x000fc80000000f00 */
[----:B------:R0:W-:Y:S04]  /*1680*/  STS.128 [R54.X16+0x40], R24 ;  /* 0x0000401836007388 */ /* 0x0001e8000000cc00 */
        /* <DEDUP_REMOVED lines=162> */
.L_x_1337:
[----:B0-----:R-:W-:Y:S05]  /*20b0*/  BSYNC B0 ;  /* 0x0000000000007941 */ /* 0x001fea0003800000 */
.L_x_1336:
        /* <DEDUP_REMOVED lines=19> */
.L_x_1339:
[----:B------:R-:W-:Y:S05]  /*21f0*/  BSYNC B0 ;  /* 0x0000000000007941 */ /* 0x000fea0003800000 */
.L_x_1338:
        /* <DEDUP_REMOVED lines=37> */
.L_x_1342:
[----:B------:R-:W2:Y:S01]  /*2450*/  LDG.E.STRONG.GPU R20, [R18.64] ;  /* 0x0000000c12147981 */ /* 0x000ea2000c1ef900 */
[----:B------:R-:W-:Y:S01]  /*2460*/  YIELD ;  /* 0x0000000000007946 */ /* 0x000fe20003800000 */
[----:B--2---:R-:W-:Y:S01]  /*2470*/  ISETP.NE.AND P0, PT, R20, R23, PT ;  /* 0x000000171400720c */ /* 0x004fe20003f05270 */
[----:B------:R-:W-:-:S12]  /*2480*/  CCTL.IVALL ;  /* 0x00000000ff00798f */ /* 0x000fd80002000000 */
[----:B------:R-:W-:Y:S05]  /*2490*/  @P0 BRA `(.L_x_1342) ;  /* 0xffffffb000000947 */ /* 0x000fea000383ffff */
.L_x_1341:
        /* <DEDUP_REMOVED lines=20> */
.L_x_1346:
        /* <DEDUP_REMOVED lines=116> */
.L_x_1345:
        /* <DEDUP_REMOVED lines=62> */
.L_x_1347:
[----:B------:R-:W-:-:S13]  /*3100*/  ISETP.NE.OR P0, PT, RZ, UR4, P0 ;  /* 0x00000004ff007c0c */ /* 0x000fda0008705670 */
[----:B------:R-:W-:Y:S05]  /*3110*/  @!P0 BRA `(.L_x_1343) ;  /* 0x000001f000008947 */ /* 0x000fea0003800000 */
.L_x_1344:
        /* <DEDUP_REMOVED lines=31> */
.L_x_1343:
        /* <DEDUP_REMOVED lines=12> */
.L_x_1349:
[----:B------:R-:W-:Y:S05]  /*33d0*/  BSYNC B0 ;  /* 0x0000000000007941 */ /* 0x000fea0003800000 */
.L_x_1348:
        /* <DEDUP_REMOVED lines=16> */
.L_x_1340:
[----:B------:R-:W-:Y:S04]  /*34e0*/  @!P3 STS.64 [0x30], R16 ;  /* 0x00003010ff00b388 */ /* 0x000fe80000000a00 */
[----:B------:R-:W-:Y:S01]  /*34f0*/  BAR.SYNC.DEFER_BLOCKING 0x0 ;  /* 0x0000000000007b1d */ /* 0x000fe20000010000 */
[----:B------:R-:W-:Y:S02]  /*3500*/  ISETP.GE.U32.AND P0, PT, R45, c[0x0][0x1e0], PT ;  /* 0x000078002d007a0c */ /* 0x000fe40003f06070 */
[----:B------:R-:W-:Y:S02]  /*3510*/  ISETP.GE.U32.AND P3, PT, R43, c[0x0][0x1e0], PT ;  /* 0x000078002b007a0c */ /* 0x000fe40003f66070 */
[----:B------:R-:W-:Y:S02]  /*3520*/  ISETP.GE.AND.EX P0, PT, R44, c[0x0][0x1e4], PT, P0 ;  /* 0x000079002c007a0c */ /* 0x000fe40003f06300 */
[----:B------:R-:W-:-:S02]  /*3530*/  ISETP.GE.AND.EX P3, PT, R42, c[0x0][0x1e4], PT, P3 ;  /* 0x000079002a007a0c */ /* 0x000fc40003f66330 */
[C---:B------:R-:W-:Y:S02]  /*3540*/  ISETP.LT.U32.AND P0, PT, R54.reuse, 0x80, !P0 ;  /* 0x000000803600780c */ /* 0x040fe40004701070 */
[----:B------:R-:W-:Y:S01]  /*3550*/  ISETP.LT.U32.AND P3, PT, R54, 0x80, !P3 ;  /* 0x000000803600780c */ /* 0x000fe20005f61070 */
[----:B0-----:R-:W0:Y:S02]  /*3560*/  LDS.64 R18, [0x30] ;  /* 0x00003000ff127984 */ /* 0x001e240000000a00 */
        /* <DEDUP_REMOVED lines=21> */
.L_x_1350:
        /* <DEDUP_REMOVED lines=17> */
.L_x_1352:
[----:B------:R-:W-:Y:S05]  /*37d0*/  BSYNC B0 ;  /* 0x0000000000007941 */ /* 0x000fea0003800000 */
.L_x_1351:
[----:B------:R-:W-:Y:S05]  /*37e0*/  @!P4 BRA `(.L_x_1353) ;  /* 0x000001200000c947 */ /* 0x000fea0003800000 */
[----:B0-----:R-:W-:Y:S02]  /*37f0*/  FFMA.FTZ R4, R39, R12, R14 ;  /* 0x0000000c27047223 */ /* 0x001fe4000001000e */
        /* <DEDUP_REMOVED lines=17> */
.L_x_1353:
        /* <DEDUP_REMOVED lines=17> */
.L_x_1355:
[----:B------:R-:W-:Y:S05]  /*3a20*/  BSYNC B0 ;  /* 0x0000000000007941 */ /* 0x000fea0003800000 */
.L_x_1354:
        /* <DEDUP_REMOVED lines=19> */
.L_x_1356:
        /* <DEDUP_REMOVED lines=17> */
.L_x_1358:
[----:B------:R-:W-:Y:S05]  /*3c70*/  BSYNC B0 ;  /* 0x0000000000007941 */ /* 0x000fea0003800000 */
.L_x_1357:
[----:B------:R-:W-:Y:S05]  /*3c80*/  @!P4 BRA `(.L_x_1359) ;  /* 0x000001200000c947 */ /* 0x000fea0003800000 */
[----:B------:R-:W-:Y:S02]  /*3c90*/  FFMA.FTZ R14, R2, R12, R14 ;  /* 0x0000000c020e7223 */ /* 0x000fe4000001000e */
[----:B------:R-:W-:Y:S02]  /*3ca0*/  FFMA.FTZ R15, R3, R13, R15 ;  /* 0x0000000d030f7223 */ /* 0x000fe4000001000f */
        /* <DEDUP_REMOVED lines=16> */
.L_x_1359:
[----:B------:R-:W-:Y:S01]  /*3db0*/  BSSY B0, `(.L_x_1360) ;  /* 0x0000010000007945 */ /* 0x000fe20003800000 */
[----:B------:R-:W-:Y:S05]  /*3dc0*/  @!P3 BRA `(.L_x_1361) ;  /* 0x000000e00000b947 */ /* 0x000fea0003800000 */
[----:B------:R-:W-:Y:S01]  /*3dd0*/  MOV R59, R61 ;  /* 0x0000003d003b7202 */ /* 0x000fe20000000f00 */
[----:B------:R-:W-:Y:S02]  /*3de0*/  IMAD R0, R42, c[0x0][0x1d8], RZ ;  /* 0x000076002a007a24 */ /* 0x000fe400078e02ff */
[----:B0-----:R-:W-:Y:S02]  /*3df0*/  FFMA.FTZ R5, R2, R20, R21 ;  /* 0x0000001402057223 */ /* 0x001fe40000010015 */
[----:B------:R-:W-:-:S04]  /*3e00*/  IMAD.WIDE.U32 R58, R43, c[0x0][0x1d8], R58 ;  /* 0x000076002b3a7a25 */ /* 0x000fc800078e003a */
[----:B------:R-:W-:Y:S01]  /*3e10*/  IMAD R7, R43, c[0x0][0x1dc], R0 ;  /* 0x000077002b077a24 */ /* 0x000fe200078e0200 */
[----:B------:R-:W-:Y:S01]  /*3e20*/  LEA R2, P0, R58, c[0x0][0x160], 0x2 ;  /* 0x000058003a027a11 */ /* 0x000fe200078010ff */
[----:B------:R-:W-:Y:S02]  /*3e30*/  FFMA.FTZ R20, R3, R20, R21 ;  /* 0x0000001403147223 */ /* 0x000fe40000010015 */
[----:B------:R-:W-:Y:S01]  /*3e40*/  FFMA.FTZ R5, R12, R10, -R5 ;  /* 0x0000000a0c057223 */ /* 0x000fe20000010805 */
[----:B------:R-:W-:Y:S01]  /*3e50*/  IADD3 R7, R59, R7, RZ ;  /* 0x000000073b077210 */ /* 0x000fe20007ffe0ff */
[----:B------:R-:W-:Y:S02]  /*3e60*/  FFMA.FTZ R20, R13, R11, -R20 ;  /* 0x0000000b0d147223 */ /* 0x000fe40000010814 */
[----:B------:R-:W-:Y:S01]  /*3e70*/  FMUL.FTZ R4, R5, UR11 ;  /* 0x0000000b05047c20 */ /* 0x000fe20008410000 */
[----:B------:R-:W-:Y:S01]  /*3e80*/  LEA.HI.X R3, R58, c[0x0][0x164], R7, 0x2, P0 ;  /* 0x000059003a037a11 */ /* 0x000fe200000f1407 */
[----:B------:R-:W-:-:S05]  /*3e90*/  FMUL.FTZ R5, R20, UR11 ;  /* 0x0000000b14057c20 */ /* 0x000fca0008410000 */
[----:B------:R0:W-:Y:S02]  /*3ea0*/  STG.E.64 [R2.64], R4 ;  /* 0x0000000402007986 */ /* 0x0001e4000c101b0c */
.L_x_1361:
[----:B------:R-:W-:Y:S05]  /*3eb0*/  BSYNC B0 ;  /* 0x0000000000007941 */ /* 0x000fea0003800000 */
.L_x_1360:
[----:B------:R-:W-:Y:S01]  /*3ec0*/  ULDC UR4, c[0x0][0x10] ;  /* 0x0000040000047ab9 */ /* 0x000fe20000000800 */
[----:B------:R-:W-:Y:S01]  /*3ed0*/  IADD3 R53, R53, 0x1, RZ ;  /* 0x0000000135357810 */ /* 0x000fe20007ffe0ff */
[----:B------:R-:W-:-:S04]  /*3ee0*/  UIADD3 UR14, UR14, UR4, URZ ;  /* 0x000000040e0e7290 */ /* 0x000fc8000fffe03f */
[----:B------:R-:W-:-:S06]  /*3ef0*/  UISETP.GE.AND UP0, UPT, UR14, UR6, UPT ;  /* 0x000000060e00728c */ /* 0x000fcc000bf06270 */
[----:B------:R-:W-:-:S13]  /*3f00*/  PLOP3.LUT P0, PT, PT, PT, UP0, 0x80, 0x0 ;  /* 0x000000000000781c */ /* 0x000fda0003f0f008 */
[----:B------:R-:W-:Y:S01]  /*3f10*/  @P0 CALL.REL.NOINC `(.L_x_1329) ;  /* 0x0000001000000944 */ /* 0x000fe20003c00000 */
[----:B------:R-:W-:Y:S05]  /*3f20*/  BRA `(.L_x_1362) ;  /* 0xffffc3c000007947 */ /* 0x000fea000383ffff */
.L_x_1329:
        /* <DEDUP_REMOVED lines=22> */
.L_x_1364:
[----:B------:R-:W-:Y:S05]  /*4090*/  BSYNC B0 ;  /* 0x0000000000007941 */ /* 0x000fea0003800000 */
.L_x_1363:
[----:B------:R-:W-:Y:S05]  /*40a0*/  @P0 EXIT ;  /* 0x000000000000094d */ /* 0x000fea0003800000 */
[----:B------:R-:W-:Y:S05]  /*40b0*/  @P2 BRA `(.L_x_1365) ;  /* 0x0000008000002947 */ /* 0x000fea0003800000 */
[----:B------:R-:W-:-:S05]  /*40c0*/  IMAD R0, R4, c[0x0][0x10], RZ ;  /* 0x0000040004007a24 */ /* 0x000fca00078e02ff */
[----:B------:R-:W-:-:S13]  /*40d0*/  ISETP.NE.AND P0, PT, R0, -0x1, PT ;  /* 0xffffffff0000780c */ /* 0x000fda0003f05270 */
[----:B------:R-:W-:Y:S05]  /*40e0*/  @!P0 BRA `(.L_x_1365) ;  /* 0x0000005000008947 */ /* 0x000fea0003800000 */
.L_x_1366:
[----:B0-----:R-:W2:Y:S01]  /*40f0*/  LDG.E.STRONG.GPU R5, [R2.64] ;  /* 0x0000000c02057981 */ /* 0x001ea2000c1ef900 */
[----:B------:R-:W-:Y:S01]  /*4100*/  YIELD ;  /* 0x0000000000007946 */ /* 0x000fe20003800000 */
[----:B--2---:R-:W-:Y:S01]  /*4110*/  ISETP.NE.AND P0, PT, R5, R0, PT ;  /* 0x000000000500720c */ /* 0x004fe20003f05270 */
[----:B------:R-:W-:-:S12]  /*4120*/  CCTL.IVALL ;  /* 0x00000000ff00798f */ /* 0x000fd80002000000 */
[----:B------:R-:W-:Y:S05]  /*4130*/  @P0 BRA `(.L_x_1366) ;  /* 0xffffffb000000947 */ /* 0x000fea000383ffff */
.L_x_1365:
[----:B------:R-:W-:Y:S02]  /*4140*/  WARPSYNC 0xffffffff ;  /* 0xffffffff00007948 */ /* 0x000fe40003800000 */
[----:B------:R-:W-:Y:S01]  /*4150*/  MOV R19, c[0x0][0x1dc] ;  /* 0x0000770000137a02 */ /* 0x000fe20000000f00 */
[----:B------:R-:W-:Y:S03]  /*4160*/  BAR.SYNC.DEFER_BLOCKING 0x0 ;  /* 0x0000000000007b1d */ /* 0x000fe60000010000 */
[----:B------:R-:W-:-:S04]  /*4170*/  LEA.HI R0, P0, R19, c[0x0][0x1d8], RZ, 0x1 ;  /* 0x0000760013007a11 */ /* 0x000fc800078108ff */
[----:B0-----:R-:W-:-:S04]  /*4180*/  IADD3.X R3, RZ, c[0x0][0x1dc], RZ, P0, !PT ;  /* 0x00007700ff037a10 */ /* 0x001fc800007fe4ff */
        /* <DEDUP_REMOVED lines=20> */
.L_x_1367:
        /* <DEDUP_REMOVED lines=23> */
.L_x_1368:
        /* <DEDUP_REMOVED lines=12> */
.L_x_3249:


//--------------------- .text._Z35group_norm_nhwc_bwd_one_pass_kernelI11Fp32IOFp32WLi256ELi8ELi128EEv26Group_norm_nhwc_bwd_params --------------------------
	.section	.text._Z35group_norm_nhwc_bwd_one_pass_kernelI11Fp32IOFp32WLi256ELi8ELi128EEv26Group_norm_nhwc_bwd_params,"ax",@progbits
	.sectioninfo	@"SHI_REGISTERS=96"
	.align	128
        .global         _Z35group_norm_nhwc_bwd_one_pass_kernelI11Fp32IOFp32WLi256ELi8ELi128EEv26Group_norm_nhwc_bwd_params
        .type           _Z35group_norm_nhwc_bwd_one_pass_kernelI11Fp32IOFp32WLi256ELi8ELi128EEv26Group_norm_nhwc_bwd_params,@function
        .size           _Z35group_norm_nhwc_bwd_one_pass_kernelI11Fp32IOFp32WLi256ELi8ELi128EEv26Group_norm_nhwc_bwd_params,(.L_x_3250 - _Z35group_norm_nhwc_bwd_one_pass_kernelI11Fp32IOFp32WLi256ELi8ELi128EEv26Group_norm_nhwc_bwd_params)
        .other          _Z35group_norm_nhwc_bwd_one_pass_kernelI11Fp32IOFp32WLi256ELi8ELi128EEv26Group_norm_nhwc_bwd_params,@"STO_CUDA_ENTRY STV_DEFAULT"
_Z35group_norm_nhwc_bwd_one_pass_kernelI11Fp32IOFp32WLi256ELi8ELi128EEv26Group_norm_nhwc_bwd_params:
.text._Z35group_norm_nhwc_bwd_one_pass_kernelI11Fp32IOFp32WLi256ELi8ELi128EEv26Group_norm_nhwc_bwd_params:
        /* <DEDUP_REMOVED lines=11> */
[--C-:B-12---:R-:W-:Y:S01]  /*00b0*/  SHF.R.U32.HI R70, RZ, 0x2, R75.reuse ;  /* 0x00000002ff467819 */ /* 0x106fe2000001164b */
[----:B------:R-:W-:Y:S01]  /*00c0*/  UMOV UR7, 0x3 ;  /* 0x0000000300077882 */ /* 0x000fe20000000000 */
[----:B------:R0:W1:Y:S01]  /*00d0*/  R2UR UR14, R72 ;  /* 0x00000000480e73c2 */ /* 0x00006200000e0000 */
[----:B------:R-:W-:Y:S01]  /*00e0*/  ULDC.64 UR8, c[0x0][0x1d8] ;  /* 0x0000760000087ab9 */ /* 0x000fe20000000a00 */
[----:B------:R-:W2:Y:S01]  /*00f0*/  S2R R71, SR_LANEID ;  /* 0x0000000000477919 */ /* 0x000ea20000000000 */
[----:B------:R-:W-:Y:S01]  /*0100*/  UIMAD.WIDE.U32 UR4, UR7, UR8, URZ ;  /* 0x00000008070472a5 */ /* 0x000fe2000f8e003f */
[----:B------:R-:W-:Y:S01]  /*0110*/  IMAD R70, R73, c[0x0][0x1fc], R70 ;  /* 0x00007f0049467a24 */ /* 0x000fe200078e0246 */
[----:B------:R-:W-:Y:S01]  /*0120*/  UIMAD UR7, UR7, UR9, URZ ;  /* 0x00000009070772a4 */ /* 0x000fe2000f8e023f */
[----:B------:R-:W-:Y:S01]  /*0130*/  SHF.R.S32.HI R0, RZ, 0x1f, R75 ;  /* 0x0000001fff007819 */ /* 0x000fe2000001144b */
        /* <DEDUP_REMOVED lines=8> */
[----:B------:R-:W-:Y:S01]  /*01c0*/  USHF.R.S64 UR10, UR10, 0x1, UR8 ;  /* 0x000000010a0a7899 */ /* 0x000fe20008001008 */
[C---:B------:R-:W-:Y:S01]  /*01d0*/  IADD3 R62, R70.reuse, 0x80, RZ ;  /* 0x00000080463e7810 */ /* 0x040fe20007ffe0ff */
[----:B------:R-:W-:Y:S01]  /*01e0*/  UIADD3.X UR7, URZ, UR7, URZ, UP0, !UPT ;  /* 0x000000073f077290 */ /* 0x000fe200087fe43f */
[----:B------:R-:W-:Y:S01]  /*01f0*/  IADD3 R60, R70, 0xa0, RZ ;  /* 0x000000a0463c7810 */ /* 0x000fe20007ffe0ff */
[----:B------:R-:W-:Y:S01]  /*0200*/  HFMA2.MMA R74, -RZ, RZ, 0, 0 ;  /* 0x00000000ff4a7435 */ /* 0x000fe200000001ff */
[----:B------:R-:W-:Y:S01]  /*0210*/  ISETP.LT.U32.AND P6, PT, R68, c[0x0][0x1e0], PT ;  /* 0x0000780044007a0c */ /* 0x000fe20003fc1070 */
[----:B------:R-:W-:Y:S01]  /*0220*/  USHF.R.S64 UR9, UR9, 0x1, UR7 ;  /* 0x0000000109097899 */ /* 0x000fe20008001007 */
[----:B------:R-:W-:Y:S01]  /*0230*/  SHF.R.S32.HI R67, RZ, 0x1f, R68 ;  /* 0x0000001fff437819 */ /* 0x000fe20000011444 */
[----:B------:R-:W-:Y:S01]  /*0240*/  USHF.R.S32.HI UR8, URZ, 0x1, UR8 ;  /* 0x000000013f087899 */ /* 0x000fe20008011408 */
[----:B------:R-:W-:Y:S01]  /*0250*/  ISETP.LT.U32.AND P5, PT, R70, c[0x0][0x1e0], PT ;  /* 0x0000780046007a0c */ /* 0x000fe20003fa1070 */
[----:B------:R-:W-:Y:S01]  /*0260*/  USHF.R.S32.HI UR7, URZ, 0x1, UR7 ;  /* 0x000000013f077899 */ /* 0x000fe20008011407 */
[----:B------:R-:W-:Y:S01]  /*0270*/  SHF.R.S32.HI R69, RZ, 0x1f, R70 ;  /* 0x0000001fff457819 */ /* 0x000fe20000011446 */
[----:B------:R-:W-:Y:S01]  /*0280*/  USHF.L.U64.HI UR8, UR10, 0x2, UR8 ;  /* 0x000000020a087899 */ /* 0x000fe20008010208 */
[----:B------:R-:W-:Y:S01]  /*0290*/  ISETP.LT.U32.AND P4, PT, R66, c[0x0][0x1e0], PT ;  /* 0x0000780042007a0c */ /* 0x000fe20003f81070 */
[----:B------:R-:W-:Y:S01]  /*02a0*/  USHF.L.U64.HI UR7, UR9, 0x2, UR7 ;  /* 0x0000000209077899 */ /* 0x000fe20008010207 */
[----:B------:R-:W-:Y:S01]  /*02b0*/  ISETP.LT.U32.AND P3, PT, R64, c[0x0][0x1e0], PT ;  /* 0x0000780040007a0c */ /* 0x000fe20003f61070 */
[----:B------:R-:W-:Y:S01]  /*02c0*/  ULDC.U8 UR16, c[0x0][0x1f4] ;  /* 0x00007d0000107ab9 */ /* 0x000fe20000000000 */
[----:B------:R-:W-:-:S02]  /*02d0*/  ISETP.LT.U32.AND P2, PT, R62, c[0x0][0x1e0], PT ;  /* 0x000078003e007a0c */ /* 0x000fc40003f41070 */
[----:B------:R-:W-:Y:S02]  /*02e0*/  SHF.R.S32.HI R65, RZ, 0x1f, R66 ;  /* 0x0000001fff417819 */ /* 0x000fe40000011442 */
[----:B------:R-:W-:Y:S02]  /*02f0*/  SHF.R.S32.HI R63, RZ, 0x1f, R64 ;  /* 0x0000001fff3f7819 */ /* 0x000fe40000011440 */
[----:B------:R-:W-:Y:S02]  /*0300*/  SHF.R.S32.HI R61, RZ, 0x1f, R62 ;  /* 0x0000001fff3d7819 */ /* 0x000fe4000001143e */
[----:B------:R-:W-:Y:S02]  /*0310*/  LEA.HI R0, R0, R75, RZ, 0x5 ;  /* 0x0000004b00007211 */ /* 0x000fe400078f28ff */
[----:B------:R-:W-:Y:S02]  /*0320*/  IADD3 R58, R70, 0xc0, RZ ;  /* 0x000000c0463a7810 */ /* 0x000fe40007ffe0ff */
[----:B------:R-:W-:-:S02]  /*0330*/  ISETP.LT.U32.AND P0, PT, R60, c[0x0][0x1e0], PT ;  /* 0x000078003c007a0c */ /* 0x000fc40003f01070 */
[----:B------:R-:W-:Y:S02]  /*0340*/  SHF.R.S32.HI R59, RZ, 0x1f, R60 ;  /* 0x0000001fff3b7819 */ /* 0x000fe4000001143c */
[----:B------:R-:W-:Y:S02]  /*0350*/  ISETP.LT.AND.EX P6, PT, R67, c[0x0][0x1e4], !P1, P6 ;  /* 0x0000790043007a0c */ /* 0x000fe40004fc1360 */
[----:B------:R-:W-:Y:S02]  /*0360*/  IADD3 R56, R70, 0xe0, RZ ;  /* 0x000000e046387810 */ /* 0x000fe40007ffe0ff */
[----:B------:R-:W-:Y:S02]  /*0370*/  ISETP.LT.AND.EX P5, PT, R69, c[0x0][0x1e4], !P1, P5 ;  /* 0x0000790045007a0c */ /* 0x000fe40004fa1350 */
[----:B------:R-:W-:Y:S02]  /*0380*/  ISETP.LT.AND.EX P4, PT, R65, c[0x0][0x1e4], !P1, P4 ;  /* 0x0000790041007a0c */ /* 0x000fe40004f81340 */
[----:B------:R-:W-:-:S02]  /*0390*/  ISETP.LT.AND.EX P3, PT, R63, c[0x0][0x1e4], !P1, P3 ;  /* 0x000079003f007a0c */ /* 0x000fc40004f61330 */
[----:B------:R-:W-:Y:S02]  /*03a0*/  ISETP.LT.AND.EX P2, PT, R61, c[0x0][0x1e4], !P1, P2 ;  /* 0x000079003d007a0c */ /* 0x000fe40004f41320 */
[----:B------:R-:W-:Y:S02]  /*03b0*/  P2R R76, PR, RZ, 0x40 ;  /* 0x00000040ff4c7803 */ /* 0x000fe40000000000 */
[----:B------:R-:W-:Y:S02]  /*03c0*/  ISETP.LT.AND.EX P1, PT, R59, c[0x0][0x1e4], !P1, P0 ;  /* 0x000079003b007a0c */ /* 0x000fe40004f21300 */
[----:B------:R-:W-:Y:S02]  /*03d0*/  SHF.R.S32.HI R54, RZ, 0x5, R0 ;  /* 0x00000005ff367819 */ /* 0x000fe40000011400 */
[----:B------:R-:W-:Y:S02]  /*03e0*/  SHF.R.S32.HI R57, RZ, 0x1f, R58 ;  /* 0x0000001fff397819 */ /* 0x000fe4000001143a */
[----:B012---:R-:W-:-:S02]  /*03f0*/  SHF.R.S32.HI R55, RZ, 0x1f, R56 ;  /* 0x0000001fff377819 */ /* 0x007fc40000011438 */
.L_x_1418:
[----:B------:R-:W-:Y:S01]  /*0400*/  IABS R7, c[0x0][0x1f0] ;  /* 0x00007c0000077a13 */ /* 0x000fe20000000000 */
[----:B------:R-:W-:Y:S01]  /*0410*/  ULDC UR4, c[0x0][0x1f0] ;  /* 0x00007c0000047ab9 */ /* 0x000fe20000000800 */
[----:B------:R-:W-:Y:S01]  /*0420*/  ISETP.NE.AND P6, PT, R76, RZ, PT ;  /* 0x000000ff4c00720c */ /* 0x000fe20003fc5270 */
[----:B------:R-:W-:Y:S01]  /*0430*/  ULOP3.LUT UR4, UR14, UR4, URZ, 0x3c, !UPT ;  /* 0x000000040e047292 */ /* 0x000fe2000f8e3c3f */
[----:B0-----:R-:W0:Y:S01]  /*0440*/  I2F.RP R0, R7 ;  /* 0x0000000700007306 */ /* 0x001e220000209400 */
[----:B------:R-:W-:Y:S01]  /*0450*/  @P4 IMAD R13, R65, c[0x0][0x1d8], RZ ;  /* 0x00007600410d4a24 */ /* 0x000fe200078e02ff */
[----:B------:R-:W-:-:S03]  /*0460*/  CS2R R34, SRZ ;  /* 0x0000000000227805 */ /* 0x000fc6000001ff00 */
[----:B------:R-:W-:-:S03]  /*0470*/  @P4 IMAD R15, R66, c[0x0][0x1dc], R13 ;  /* 0x00007700420f4a24 */ /* 0x000fc600078e020d */
        /* <DEDUP_REMOVED lines=8> */
[----:B------:R-:W-:-:S04]  /*0500*/  SHF.L.U32 R2, R75, 0x1, RZ ;  /* 0x000000014b027819 */ /* 0x000fc800000006ff */
[----:B------:R-:W-:Y:S01]  /*0510*/  LOP3.LUT R41, R2, 0x6, RZ, 0xc0, !PT ;  /* 0x0000000602297812 */ /* 0x000fe200078ec0ff */
        /* <DEDUP_REMOVED lines=9> */
[----:B------:R-:W-:Y:S01]  /*05b0*/  ISETP.GE.U32.AND P0, PT, R0, R7, PT ;  /* 0x000000070000720c */ /* 0x000fe20003f06070 */
[----:B------:R-:W-:Y:S01]  /*05c0*/  @P6 IMAD R7, R67, c[0x0][0x1d8], RZ ;  /* 0x0000760043076a24 */ /* 0x000fe200078e02ff */
[----:B------:R-:W-:-:S03]  /*05d0*/  LOP3.LUT R0, RZ, c[0x0][0x1f0], RZ, 0x33, !PT ;  /* 0x00007c00ff007a12 */ /* 0x000fc600078e33ff */
[----:B------:R-:W-:-:S08]  /*05e0*/  @P6 IMAD R11, R68, c[0x0][0x1dc], R7 ;  /* 0x00007700440b6a24 */ /* 0x000fd000078e0207 */
[----:B------:R-:W-:Y:S02]  /*05f0*/  @P0 IADD3 R3, R3, 0x1, RZ ;  /* 0x0000000103030810 */ /* 0x000fe40007ffe0ff */
[----:B------:R-:W-:-:S13]  /*0600*/  ISETP.LE.AND P0, PT, RZ, UR14, PT ;  /* 0x0000000eff007c0c */ /* 0x000fda000bf03270 */
[----:B------:R-:W-:Y:S02]  /*0610*/  @!P0 IADD3 R5, -R5, RZ, RZ ;  /* 0x000000ff05058210 */ /* 0x000fe40007ffe1ff */
[----:B------:R-:W-:-:S13]  /*0620*/  ISETP.LE.AND P0, PT, RZ, UR4, PT ;  /* 0x00000004ff007c0c */ /* 0x000fda000bf03270 */
        /* <DEDUP_REMOVED lines=12> */
[-C--:B------:R-:W-:Y:S02]  /*06f0*/  @P6 MOV R4, R86.reuse ;  /* 0x0000005600046202 */ /* 0x080fe40000000f00 */
[----:B------:R-:W-:Y:S01]  /*0700*/  IADD3 R89, R87, R89, RZ ;  /* 0x0000005957597210 */ /* 0x000fe20007ffe0ff */
[C---:B------:R-:W-:Y:S01]  /*0710*/  @P5 IMAD R5, R70.reuse, c[0x0][0x1dc], R3 ;  /* 0x0000770046055a24 */ /* 0x040fe200078e0203 */
[----:B------:R-:W-:Y:S02]  /*0720*/  @P4 MOV R6, R86 ;  /* 0x0000005600064202 */ /* 0x000fe40000000f00 */
[----:B------:R-:W-:Y:S01]  /*0730*/  @P4 MOV R7, R89 ;  /* 0x0000005900074202 */ /* 0x000fe20000000f00 */
[----:B------:R-:W-:-:S04]  /*0740*/  @P5 IMAD.WIDE.U32 R2, R70, c[0x0][0x1d8], R88 ;  /* 0x0000760046025a25 */ /* 0x000fc800078e0058 */
[----:B------:R-:W-:Y:S01]  /*0750*/  @P4 IMAD.WIDE.U32 R6, R66, c[0x0][0x1d8], R6 ;  /* 0x0000760042064a25 */ /* 0x000fe200078e0006 */
[----:B------:R-:W-:Y:S02]  /*0760*/  @P5 IADD3 R3, R3, R5, RZ ;  /* 0x0000000503035210 */ /* 0x000fe40007ffe0ff */
[----:B------:R-:W-:Y:S02]  /*0770*/  @P6 MOV R5, R89 ;  /* 0x0000005900056202 */ /* 0x000fe40000000f00 */
[C---:B------:R-:W-:Y:S02]  /*0780*/  @P5 SHF.L.U32 R9, R2.reuse, 0x2, RZ ;  /* 0x0000000202095819 */ /* 0x040fe400000006ff */
[----:B------:R-:W-:Y:S01]  /*0790*/  @P5 SHF.L.U64.HI R10, R2, 0x2, R3 ;  /* 0x00000002020a5819 */ /* 0x000fe20000010203 */
[----:B------:R-:W-:Y:S01]  /*07a0*/  @P6 IMAD.WIDE.U32 R4, R68, c[0x0][0x1d8], R4 ;  /* 0x0000760044046a25 */ /* 0x000fe200078e0004 */
[----:B------:R-:W-:Y:S02]  /*07b0*/  @P5 IADD3 R12, P0, R9, c[0x0][0x180], RZ ;  /* 0x00006000090c5a10 */ /* 0x000fe40007f1e0ff */
[----:B------:R-:W-:-:S02]  /*07c0*/  @P4 SHF.L.U32 R26, R6, 0x2, RZ ;  /* 0x00000002061a4819 */ /* 0x000fc400000006ff */
[----:B------:R-:W-:Y:S02]  /*07d0*/  @P6 IADD3 R3, R5, R11, RZ ;  /* 0x0000000b05036210 */ /* 0x000fe40007ffe0ff */
[----:B------:R-:W-:Y:S02]  /*07e0*/  @P5 IADD3.X R13, R10, c[0x0][0x184], RZ, P0, !PT ;  /* 0x000061000a0d5a10 */ /* 0x000fe400007fe4ff */
[----:B------:R-:W-:Y:S01]  /*07f0*/  @P5 IADD3 R2, P0, R9, c[0x0][0x178], RZ ;  /* 0x00005e0009025a10 */ /* 0x000fe20007f1e0ff */
[----:B------:R-:W-:Y:S01]  /*0800*/  @P3 IMAD R9, R63, c[0x0][0x1d8], RZ ;  /* 0x000076003f093a24 */ /* 0x000fe200078e02ff */
[C---:B------:R-:W-:Y:S02]  /*0810*/  @P6 SHF.L.U32 R0, R4.reuse, 0x2, RZ ;  /* 0x0000000204006819 */ /* 0x040fe400000006ff */
[----:B------:R-:W-:Y:S01]  /*0820*/  @P6 SHF.L.U64.HI R8, R4, 0x2, R3 ;  /* 0x0000000204086819 */ /* 0x000fe20000010203 */
[----:B------:R-:W-:Y:S01]  /*0830*/  @P3 IMAD R11, R64, c[0x0][0x1dc], R9 ;  /* 0x00007700400b3a24 */ /* 0x000fe200078e0209 */
[----:B------:R-:W-:-:S02]  /*0840*/  @P4 IADD3 R5, R7, R15, RZ ;  /* 0x0000000f07054210 */ /* 0x000fc40007ffe0ff */
[----:B------:R-:W-:Y:S02]  /*0850*/  @P5 IADD3.X R3, R10, c[0x0][0x17c], RZ, P0, !PT ;  /* 0x00005f000a035a10 */ /* 0x000fe400007fe4ff */
[----:B------:R-:W-:Y:S02]  /*0860*/  @P6 IADD3 R28, P0, R0, c[0x0][0x180], RZ ;  /* 0x00006000001c6a10 */ /* 0x000fe40007f1e0ff */
[----:B------:R-:W-:Y:S01]  /*0870*/  @P4 SHF.L.U64.HI R10, R6, 0x2, R5 ;  /* 0x00000002060a4819 */ /* 0x000fe20000010205 */
[----:B------:R-:W-:Y:S01]  /*0880*/  @P2 IMAD R5, R61, c[0x0][0x1d8], RZ ;  /* 0x000076003d052a24 */ /* 0x000fe200078e02ff */
[----:B------:R-:W-:Y:S02]  /*0890*/  @P6 IADD3.X R29, R8, c[0x0][0x184], RZ, P0, !PT ;  /* 0x00006100081d6a10 */ /* 0x000fe400007fe4ff */
[----:B------:R-:W-:Y:S01]  /*08a0*/  @P6 IADD3 R4, P0, R0, c[0x0][0x178], RZ ;  /* 0x00005e0000046a10 */ /* 0x000fe20007f1e0ff */
[----:B------:R-:W-:Y:S01]  /*08b0*/  @P2 IMAD R15, R62, c[0x0][0x1dc], R5 ;  /* 0x000077003e0f2a24 */ /* 0x000fe200078e0205 */
[----:B------:R-:W-:-:S02]  /*08c0*/  @P3 MOV R6, R86 ;  /* 0x0000005600063202 */ /* 0x000fc40000000f00 */
[-C--:B------:R-:W-:Y:S02]  /*08d0*/  @P3 MOV R7, R89.reuse ;  /* 0x0000005900073202 */ /* 0x080fe40000000f00 */
[----:B------:R-:W-:Y:S02]  /*08e0*/  @P6 IADD3.X R5, R8, c[0x0][0x17c], RZ, P0, !PT ;  /* 0x00005f0008056a10 */ /* 0x000fe400007fe4ff */
[----:B------:R-:W-:Y:S01]  /*08f0*/  @P4 IADD3 R16, P0, R26, c[0x0][0x180], RZ ;  /* 0x000060001a104a10 */ /* 0x000fe20007f1e0ff */
[----:B------:R-:W-:Y:S01]  /*0900*/  @P3 IMAD.WIDE.U32 R6, R64, c[0x0][0x1d8], R6 ;  /* 0x0000760040063a25 */ /* 0x000fe200078e0006 */
[----:B------:R-:W-:Y:S02]  /*0910*/  @P2 MOV R8, R86 ;  /* 0x0000005600082202 */ /* 0x000fe40000000f00 */
[----:B------:R-:W-:Y:S02]  /*0920*/  @P2 MOV R9, R89 ;  /* 0x0000005900092202 */ /* 0x000fe40000000f00 */
[----:B------:R-:W-:-:S02]  /*0930*/  @P4 IADD3.X R17, R10, c[0x0][0x184], RZ, P0, !PT ;  /* 0x000061000a114a10 */ /* 0x000fc400007fe4ff */
[----:B------:R-:W-:Y:S01]  /*0940*/  @P4 IADD3 R26, P0, R26, c[0x0][0x178], RZ ;  /* 0x00005e001a1a4a10 */ /* 0x000fe20007f1e0ff */
[----:B------:R-:W-:Y:S01]  /*0950*/  @P2 IMAD.WIDE.U32 R8, R62, c[0x0][0x1d8], R8 ;  /* 0x000076003e082a25 */ /* 0x000fe200078e0008 */
[----:B------:R-:W-:Y:S02]  /*0960*/  @P3 IADD3 R7, R7, R11, RZ ;  /* 0x0000000b07073210 */ /* 0x000fe40007ffe0ff */
[----:B------:R-:W-:Y:S02]  /*0970*/  @P3 SHF.L.U32 R20, R6, 0x2, RZ ;  /* 0x0000000206143819 */ /* 0x000fe400000006ff */
[----:B------:R-:W-:Y:S02]  /*0980*/  @P4 IADD3.X R27, R10, c[0x0][0x17c], RZ, P0, !PT ;  /* 0x00005f000a1b4a10 */ /* 0x000fe400007fe4ff */
[----:B------:R-:W-:Y:S02]  /*0990*/  @P3 SHF.L.U64.HI R0, R6, 0x2, R7 ;  /* 0x0000000206003819 */ /* 0x000fe40000010207 */
[----:B------:R-:W-:-:S02]  /*09a0*/  @P3 IADD3 R18, P0, R20, c[0x0][0x180], RZ ;  /* 0x0000600014123a10 */ /* 0x000fc40007f1e0ff */
[----:B------:R-:W-:Y:S01]  /*09b0*/  @P2 IADD3 R7, R9, R15, RZ ;  /* 0x0000000f09072210 */ /* 0x000fe20007ffe0ff */
[----:B------:R-:W-:Y:S01]  /*09c0*/  @P1 IMAD R9, R59, c[0x0][0x1d8], RZ ;  /* 0x000076003b091a24 */ /* 0x000fe200078e02ff */
[----:B------:R-:W-:Y:S02]  /*09d0*/  @P2 SHF.L.U32 R44, R8, 0x2, RZ ;  /* 0x00000002082c2819 */ /* 0x000fe400000006ff */
[----:B------:R-:W-:Y:S01]  /*09e0*/  @P3 IADD3.X R19, R0, c[0x0][0x184], RZ, P0, !PT ;  /* 0x0000610000133a10 */ /* 0x000fe200007fe4ff */
[----:B------:R-:W-:Y:S01]  /*09f0*/  @P1 IMAD R9, R60, c[0x0][0x1dc], R9 ;  /* 0x000077003c091a24 */ /* 0x000fe200078e0209 */
[----:B------:R-:W-:Y:S02]  /*0a00*/  @P2 SHF.L.U64.HI R8, R8, 0x2, R7 ;  /* 0x0000000208082819 */ /* 0x000fe40000010207 */
[----:B------:R-:W-:Y:S02]  /*0a10*/  @P3 IADD3 R20, P0, R20, c[0x0][0x178], RZ ;  /* 0x00005e0014143a10 */ /* 0x000fe40007f1e0ff */
[----:B------:R-:W-:-:S02]  /*0a20*/  @P1 MOV R6, R86 ;  /* 0x0000005600061202 */ /* 0x000fc40000000f00 */
[----:B------:R-:W-:Y:S02]  /*0a30*/  @P1 MOV R7, R89 ;  /* 0x0000005900071202 */ /* 0x000fe40000000f00 */
[----:B------:R-:W-:Y:S02]  /*0a40*/  @P3 IADD3.X R21, R0, c[0x0][0x17c], RZ, P0, !PT ;  /* 0x00005f0000153a10 */ /* 0x000fe400007fe4ff */
[----:B------:R-:W-:Y:S01]  /*0a50*/  @P2 IADD3 R48, P0, R44, c[0x0][0x180], RZ ;  /* 0x000060002c302a10 */ /* 0x000fe20007f1e0ff */
[----:B------:R-:W-:Y:S01]  /*0a60*/  @P1 IMAD.WIDE.U32 R6, R60, c[0x0][0x1d8], R6 ;  /* 0x000076003c061a25 */ /* 0x000fe200078e0006 */
[----:B------:R-:W-:Y:S02]  /*0a70*/  SHF.R.U32.HI R0, RZ, 0x2, R75 ;  /* 0x00000002ff007819 */ /* 0x000fe4000001164b */
[----:B------:R-:W-:Y:S02]  /*0a80*/  @P2 IADD3.X R49, R8, c[0x0][0x184], RZ, P0, !PT ;  /* 0x0000610008312a10 */ /* 0x000fe400007fe4ff */
[----:B------:R-:W-:Y:S01]  /*0a90*/  @P2 IADD3 R44, P0, R44, c[0x0][0x178], RZ ;  /* 0x00005e002c2c2a10 */ /* 0x000fe20007f1e0ff */
[----:B------:R-:W-:Y:S01]  /*0aa0*/  IMAD R14, R73, c[0x0][0x1fc], R0 ;  /* 0x00007f00490e7a24 */ /* 0x000fe200078e0200 */
[----:B------:R-:W-:-:S02]  /*0ab0*/  @P1 IADD3 R7, R7, R9, RZ ;  /* 0x0000000907071210 */ /* 0x000fc40007ffe0ff */
[----:B------:R-:W-:Y:S02]  /*0ac0*/  @P1 SHF.L.U32 R42, R6, 0x2, RZ ;  /* 0x00000002062a1819 */ /* 0x000fe400000006ff */
[----:B------:R-:W-:Y:S02]  /*0ad0*/  @P2 IADD3.X R45, R8, c[0x0][0x17c], RZ, P0, !PT ;  /* 0x00005f00082d2a10 */ /* 0x000fe400007fe4ff */
[----:B------:R-:W-:Y:S02]  /*0ae0*/  @P1 SHF.L.U64.HI R6, R6, 0x2, R7 ;  /* 0x0000000206061819 */ /* 0x000fe40000010207 */
[----:B------:R-:W-:Y:S02]  /*0af0*/  @P1 IADD3 R46, P0, R42, c[0x0][0x180], RZ ;  /* 0x000060002a2e1a10 */ /* 0x000fe40007f1e0ff */
[----:B------:R-:W-:Y:S02]  /*0b00*/  IADD3 R0, R14, 0xc0, RZ ;  /* 0x000000c00e007810 */ /* 0x000fe40007ffe0ff */
[----:B------:R-:W-:-:S02]  /*0b10*/  @P1 IADD3.X R47, R6, c[0x0][0x184], RZ, P0, !PT ;  /* 0x00006100062f1a10 */ /* 0x000fc400007fe4ff */
[----:B------:R-:W-:-:S04]  /*0b20*/  @P1 IADD3 R42, P0, R42, c[0x0][0x178], RZ ;  /* 0x00005e002a2a1a10 */ /* 0x000fc80007f1e0ff */
[----:B------:R-:W-:Y:S02]  /*0b30*/  @P1 IADD3.X R43, R6, c[0x0][0x17c], RZ, P0, !PT ;  /* 0x00005f00062b1a10 */ /* 0x000fe400007fe4ff */
[----:B------:R-:W-:Y:S02]  /*0b40*/  ISETP.GE.U32.AND P0, PT, R0, c[0x0][0x1e0], PT ;  /* 0x0000780000007a0c */ /* 0x000fe40003f06070 */
[----:B------:R-:W-:-:S04]  /*0b50*/  SHF.R.S32.HI R0, RZ, 0x1f, R0 ;  /* 0x0000001fff007819 */ /* 0x000fc80000011400 */
[----:B------:R-:W-:Y:S01]  /*0b60*/  ISETP.GE.AND.EX P0, PT, R0, c[0x0][0x1e4], PT, P0 ;  /* 0x0000790000007a0c */ /* 0x000fe20003f06300 */
[----:B------:R-:W-:Y:S01]  /*0b70*/  UMOV UR11, 0x8 ;  /* 0x00000008000b7882 */ /* 0x000fe20000000000 */
[----:B------:R-:W-:Y:S02]  /*0b80*/  IADD3 R0, R14, 0xe0, RZ ;  /* 0x000000e00e007810 */ /* 0x000fe40007ffe0ff */
[----:B------:R-:W-:Y:S01]  /*0b90*/  ISETP.LT.U32.AND P0, PT, R75, 0x80, !P0 ;  /* 0x000000804b00780c */ /* 0x000fe20004701070 */
[----:B------:R-:W-:-:S12]  /*0ba0*/  ULDC.64 UR4, c[0x0][0x198] ;  /* 0x0000660000047ab9 */ /* 0x000fd80000000a00 */
[----:B------:R-:W-:Y:S01]  /*0bb0*/  @P0 IMAD R7, R57, c[0x0][0x1d8], RZ ;  /* 0x0000760039070a24 */ /* 0x000fe200078e02ff */
[----:B------:R-:W-:-:S03]  /*0bc0*/  @P0 MOV R6, R86 ;  /* 0x0000005600060202 */ /* 0x000fc60000000f00 */
[----:B------:R-:W-:Y:S01]  /*0bd0*/  @P0 IMAD R9, R58, c[0x0][0x1dc], R7 ;  /* 0x000077003a090a24 */ /* 0x000fe200078e0207 */
[----:B------:R-:W-:Y:S01]  /*0be0*/  @P0 MOV R7, R89 ;  /* 0x0000005900070202 */ /* 0x000fe20000000f00 */
[----:B------:R-:W-:-:S04]  /*0bf0*/  UIMAD.WIDE UR4, UR14, UR11, UR4 ;  /* 0x0000000b0e0472a5 */ /* 0x000fc8000f8e0204 */
[----:B------:R-:W-:-:S05]  /*0c00*/  @P0 IMAD.WIDE.U32 R6, R58, c[0x0][0x1d8], R6 ;  /* 0x000076003a060a25 */ /* 0x000fca00078e0006 */
[----:B------:R-:W-:Y:S02]  /*0c10*/  @P0 IADD3 R7, R7, R9, RZ ;  /* 0x0000000907070210 */ /* 0x000fe40007ffe0ff */
[C---:B------:R-:W-:Y:S02]  /*0c20*/  @P0 SHF.L.U32 R10, R6.reuse, 0x2, RZ ;  /* 0x00000002060a0819 */ /* 0x040fe400000006ff */
[----:B------:R-:W-:Y:S02]  /*0c30*/  @P0 SHF.L.U64.HI R6, R6, 0x2, R7 ;  /* 0x0000000206060819 */ /* 0x000fe40000010207 */
[----:B------:R-:W-:Y:S02]  /*0c40*/  @P0 IADD3 R8, P6, R10, c[0x0][0x180], RZ ;  /* 0x000060000a080a10 */ /* 0x000fe40007fde0ff */
[----:B------:R-:W-:Y:S02]  /*0c50*/  MOV R32, UR4 ;  /* 0x0000000400207c02 */ /* 0x000fe40008000f00 */
[----:B------:R-:W-:-:S02]  /*0c60*/  MOV R33, UR5 ;  /* 0x0000000500217c02 */ /* 0x000fc40008000f00 */
[----:B------:R-:W-:Y:S02]  /*0c70*/  @P0 IADD3.X R9, R6, c[0x0][0x184], RZ, P6, !PT ;  /* 0x0000610006090a10 */ /* 0x000fe400037fe4ff */
[----:B------:R-:W-:Y:S02]  /*0c80*/  @P0 IADD3 R10, P6, R10, c[0x0][0x178], RZ ;  /* 0x00005e000a0a0a10 */ /* 0x000fe40007fde0ff */
[----:B------:R-:W2:Y:S02]  /*0c90*/  LDG.E.64 R32, [R32.64] ;  /* 0x0000000c20207981 */ /* 0x000ea4000c1e1b00 */
[----:B------:R-:W-:Y:S02]  /*0ca0*/  @P0 IADD3.X R11, R6, c[0x0][0x17c], RZ, P6, !PT ;  /* 0x00005f00060b0a10 */ /* 0x000fe400037fe4ff */
[----:B------:R-:W-:Y:S01]  /*0cb0*/  CS2R R6, SRZ ;  /* 0x0000000000067805 */ /* 0x000fe2000001ff00 */
[----:B------:R0:W5:Y:S05]  /*0cc0*/  @P0 LDG.E.64 R34, [R8.64] ;  /* 0x0000000c08220981 */ /* 0x00016a000c1e1b00 */
[----:B------:R1:W5:Y:S01]  /*0cd0*/  @P0 LDG.E.64 R6, [R10.64] ;  /* 0x0000000c0a060981 */ /* 0x000362000c1e1b00 */
[----:B------:R-:W-:-:S02]  /*0ce0*/  ISETP.GE.U32.AND P0, PT, R0, c[0x0][0x1e0], PT ;  /* 0x0000780000007a0c */ /* 0x000fc40003f06070 */
        /* <DEDUP_REMOVED lines=12> */
[----:B------:R-:W-:Y:S02]  /*0db0*/  @P0 IADD3.X R23, R14, c[0x0][0x184], RZ, P6, !PT ;  /* 0x000061000e170a10 */ /* 0x000fe400037fe4ff */
[----:B------:R-:W-:Y:S01]  /*0dc0*/  @P0 IADD3 R24, P6, R24, c[0x0][0x178], RZ ;  /* 0x00005e0018180a10 */ /* 0x000fe20007fde0ff */
[----:B0-----:R-:W-:-:S03]  /*0dd0*/  CS2R R8, SRZ ;  /* 0x0000000000087805 */ /* 0x001fc6000001ff00 */
[----:B------:R-:W-:Y:S02]  /*0de0*/  @P0 IADD3.X R25, R14, c[0x0][0x17c], RZ, P6, !PT ;  /* 0x00005f000e190a10 */ /* 0x000fe400037fe4ff */
[----:B------:R-:W-:Y:S01]  /*0df0*/  ISETP.NE.AND P6, PT, R76, RZ, PT ;  /* 0x000000ff4c00720c */ /* 0x000fe20003fc5270 */
[----:B------:R0:W5:Y:S01]  /*0e00*/  @P5 LDG.E.64 R8, [R2.64] ;  /* 0x0000000c02085981 */ /* 0x000162000c1e1b00 */
[----:B------:R-:W-:Y:S01]  /*0e10*/  CS2R R30, SRZ ;  /* 0x00000000001e7805 */ /* 0x000fe2000001ff00 */
[----:B-1----:R-:W-:Y:S01]  /*0e20*/  CS2R R10, SRZ ;  /* 0x00000000000a7805 */ /* 0x002fe2000001ff00 */
[----:B------:R-:W-:-:S06]  /*0e30*/  CS2R R36, SRZ ;  /* 0x0000000000247805 */ /* 0x000fcc000001ff00 */
[----:B------:R1:W5:Y:S01]  /*0e40*/  @P4 LDG.E.64 R36, [R16.64] ;  /* 0x0000000c10244981 */ /* 0x000362000c1e1b00 */
[----:B0-----:R-:W-:Y:S02]  /*0e50*/  MOV R3, RZ ;  /* 0x000000ff00037202 */ /* 0x001fe40000000f00 */
[----:B------:R-:W-:Y:S01]  /*0e60*/  MOV R2, RZ ;  /* 0x000000ff00027202 */ /* 0x000fe20000000f00 */
[----:B------:R0:W5:Y:S04]  /*0e70*/  @P6 LDG.E.64 R30, [R28.64] ;  /* 0x0000000c1c1e6981 */ /* 0x000168000c1e1b00 */
[----:B------:R3:W5:Y:S01]  /*0e80*/  @P6 LDG.E.64 R10, [R4.64] ;  /* 0x0000000c040a6981 */ /* 0x000762000c1e1b00 */
[----:B-1----:R-:W-:-:S03]  /*0e90*/  CS2R R16, SRZ ;  /* 0x0000000000107805 */ /* 0x002fc6000001ff00 */
[----:B------:R1:W5:Y:S01]  /*0ea0*/  @P3 LDG.E.64 R2, [R18.64] ;  /* 0x0000000c12023981 */ /* 0x000362000c1e1b00 */
[----:B0-----:R-:W-:-:S03]  /*0eb0*/  CS2R R28, SRZ ;  /* 0x00000000001c7805 */ /* 0x001fc6000001ff00 */
[----:B------:R0:W5:Y:S01]  /*0ec0*/  @P2 LDG.E.64 R16, [R44.64] ;  /* 0x0000000c2c102981 */ /* 0x000162000c1e1b00 */
[----:B---3--:R-:W-:-:S03]  /*0ed0*/  CS2R R4, SRZ ;  /* 0x0000000000047805 */ /* 0x008fc6000001ff00 */
[----:B------:R0:W5:Y:S01]  /*0ee0*/  @P1 LDG.E.64 R28, [R46.64] ;  /* 0x0000000c2e1c1981 */ /* 0x000162000c1e1b00 */
[----:B-1----:R-:W-:-:S03]  /*0ef0*/  CS2R R18, SRZ ;  /* 0x0000000000127805 */ /* 0x002fc6000001ff00 */
[----:B------:R0:W5:Y:S04]  /*0f00*/  @P2 LDG.E.64 R4, [R48.64] ;  /* 0x0000000c30042981 */ /* 0x000168000c1e1b00 */
[----:B------:R0:W5:Y:S01]  /*0f10*/  @P1 LDG.E.64 R18, [R42.64] ;  /* 0x0000000c2a121981 */ /* 0x000162000c1e1b00 */
[----:B------:R-:W-:Y:S01]  /*0f20*/  CS2R R38, SRZ ;  /* 0x0000000000267805 */ /* 0x000fe2000001ff00 */
[----:B------:R-:W-:-:S05]  /*0f30*/  CS2R R14, SRZ ;  /* 0x00000000000e7805 */ /* 0x000fca000001ff00 */
[----:B------:R1:W5:Y:S04]  /*0f40*/  @P5 LDG.E.64 R38, [R12.64] ;  /* 0x0000000c0c265981 */ /* 0x000368000c1e1b00 */
[----:B------:R3:W5:Y:S01]  /*0f50*/  @P3 LDG.E.64 R14, [R20.64] ;  /* 0x0000000c140e3981 */ /* 0x000762000c1e1b00 */
[----:B-1----:R-:W-:Y:S01]  /*0f60*/  CS2R R12, SRZ ;  /* 0x00000000000c7805 */ /* 0x002fe2000001ff00 */
[----:B---3--:R-:W-:-:S05]  /*0f70*/  CS2R R20, SRZ ;  /* 0x0000000000147805 */ /* 0x008fca000001ff00 */
[----:B------:R1:W5:Y:S04]  /*0f80*/  @P4 LDG.E.64 R12, [R26.64] ;  /* 0x0000000c1a0c4981 */ /* 0x000368000c1e1b00 */
[----:B------:R3:W5:Y:S01]  /*0f90*/  @P0 LDG.E.64 R20, [R24.64] ;  /* 0x0000000c18140981 */ /* 0x000762000c1e1b00 */
[----:B-1----:R-:W-:-:S06]  /*0fa0*/  CS2R R26, SRZ ;  /* 0x00000000001a7805 */ /* 0x002fcc000001ff00 */
[----:B------:R1:W5:Y:S01]  /*0fb0*/  @P0 LDG.E.64 R26, [R22.64] ;  /* 0x0000000c161a0981 */ /* 0x000362000c1e1b00 */
[----:B------:R-:W-:Y:S01]  /*0fc0*/  UMOV UR11, 0x3f800000 ;  /* 0x3f800000000b7882 */ /* 0x000fe20000000000 */
[----:B------:R-:W-:Y:S01]  /*0fd0*/  BSSY B0, `(.L_x_1370) ;  /* 0x0000017000007945 */ /* 0x000fe20003800000 */
[----:B---3--:R-:W-:Y:S01]  /*0fe0*/  CS2R R24, SRZ ;  /* 0x0000000000187805 */ /* 0x008fe2000001ff00 */
[----:B-1----:R-:W-:Y:S01]  /*0ff0*/  CS2R R22, SRZ ;  /* 0x0000000000167805 */ /* 0x002fe2000001ff00 */
[----:B--2---:R-:W-:-:S05]  /*1000*/  FFMA.FTZ R33, -R32, R32, R33 ;  /* 0x0000002020217223 */ /* 0x004fca0000010121 */
[----:B------:R-:W-:-:S13]  /*1010*/  FSETP.GTU.FTZ.AND P0, PT, R33, RZ, PT ;  /* 0x000000ff2100720b */ /* 0x000fda0003f1c000 */
[----:B------:R-:W-:Y:S01]  /*1020*/  VOTEU.ANY UP0, P0 ;  /* 0x00000000003f7886 */ /* 0x000fe20000000100 */
[----:B------:R-:W-:-:S13]  /*1030*/  PLOP3.LUT P0, PT, PT, PT, UP0, 0x80, 0x0 ;  /* 0x000000000000781c */ /* 0x000fda0003f0f008 */
[----:B------:R-:W-:Y:S01]  /*1040*/  @P0 FADD.FTZ R0, R33, c[0x0][0x1a0] ;  /* 0x0000680021000621 */ /* 0x000fe20000010000 */
[----:B------:R-:W-:-:S13]  /*1050*/  PLOP3.LUT P0, PT, PT, PT, UP0, 0x80, 0x0 ;  /* 0x000000000000781c */ /* 0x000fda0003f0f008 */
[----:B------:R-:W1:Y:S01]  /*1060*/  @P0 MUFU.RSQ R0, R0 ;  /* 0x0000000000000308 */ /* 0x000e620000001400 */
[----:B------:R-:W-:-:S13]  /*1070*/  PLOP3.LUT P0, PT, PT, PT, UP0, 0x80, 0x0 ;  /* 0x000000000000781c */ /* 0x000fda0003f0f008 */
[----:B-1----:R0:W1:Y:S01]  /*1080*/  @P0 R2UR UR11, R0 ;  /* 0x00000000000b03c2 */ /* 0x00206200000e0000 */
[----:B------:R-:W-:-:S13]  /*1090*/  ISETP.GT.U32.AND P0, PT, R75, 0x7f, PT ;  /* 0x0000007f4b00780c */ /* 0x000fda0003f04070 */
[----:B------:R-:W-:Y:S05]  /*10a0*/  @P0 BRA `(.L_x_1371) ;  /* 0x0000009000000947 */ /* 0x000fea0003800000 */
[C---:B0-----:R-:W-:Y:S02]  /*10b0*/  SHF.L.U32 R0, R40.reuse, 0x2, RZ ;  /* 0x0000000228007819 */ /* 0x041fe400000006ff */
        /* <DEDUP_REMOVED lines=8> */
.L_x_1371:
[----:B0-----:R-:W-:Y:S05]  /*1140*/  BSYNC B0 ;  /* 0x0000000000007941 */ /* 0x001fea0003800000 */
.L_x_1370:
[----:B------:R-:W-:Y:S01]  /*1150*/  ISETP.NE.AND P0, PT, RZ, UR16, PT ;  /* 0x00000010ff007c0c */ /* 0x000fe2000bf05270 */
[C---:B-----5:R-:W-:Y:S01]  /*1160*/  FADD.FTZ R77, -R32.reuse, R38 ;  /* 0x00000026204d7221 */ /* 0x060fe20000010100 */
[----:B------:R-:W-:Y:S01]  /*1170*/  MOV R40, R8 ;  /* 0x0000000800287202 */ /* 0x000fe20000000f00 */
[C---:B------:R-:W-:Y:S01]  /*1180*/  FADD.FTZ R52, -R32.reuse, R39 ;  /* 0x0000002720347221 */ /* 0x040fe20000010100 */
[----:B------:R-:W-:Y:S01]  /*1190*/  P2R R0, PR, RZ, 0x1 ;  /* 0x00000001ff007803 */ /* 0x000fe20000000000 */
[C---:B------:R-:W-:Y:S01]  /*11a0*/  FADD.FTZ R53, -R32.reuse, R30 ;  /* 0x0000001e20357221 */ /* 0x040fe20000010100 */
[----:B------:R-:W-:Y:S01]  /*11b0*/  MOV R39, R9 ;  /* 0x0000000900277202 */ /* 0x000fe20000000f00 */
[----:B------:R-:W-:Y:S01]  /*11c0*/  FADD.FTZ R44, -R32, R31 ;  /* 0x0000001f202c7221 */ /* 0x000fe20000010100 */
[----:B------:R-:W-:Y:S01]  /*11d0*/  MOV R38, R10 ;  /* 0x0000000a00267202 */ /* 0x000fe20000000f00 */
[----:B-1----:R-:W-:Y:S02]  /*11e0*/  FMUL.FTZ R77, R77, UR11 ;  /* 0x0000000b4d4d7c20 */ /* 0x002fe40008410000 */
        /* <DEDUP_REMOVED lines=20> */
.L_x_1372:
[----:B------:R-:W-:Y:S01]  /*1330*/  FMUL.FTZ R0, R40, R22 ;  /* 0x0000001628007220 */ /* 0x000fe20000410000 */
[----:B------:R-:W-:Y:S01]  /*1340*/  MOV R33, R11 ;  /* 0x0000000b00217202 */ /* 0x000fe20000000f00 */
[----:B------:R-:W-:Y:S02]  /*1350*/  FMUL.FTZ R53, R53, UR11 ;  /* 0x0000000b35357c20 */ /* 0x000fe40008410000 */
[----:B------:R-:W-:Y:S02]  /*1360*/  FFMA.FTZ R31, R77, R0, RZ ;  /* 0x000000004d1f7223 */ /* 0x000fe400000100ff */
[----:B------:R-:W-:Y:S02]  /*1370*/  FMUL.FTZ R41, R39, R23 ;  /* 0x0000001727297220 */ /* 0x000fe40000410000 */
        /* <DEDUP_REMOVED lines=21> */
.L_x_1373:
[----:B------:R-:W-:Y:S02]  /*14d0*/  FFMA.FTZ R31, R52, R41, R31 ;  /* 0x00000029341f7223 */ /* 0x000fe4000001001f */
[----:B------:R-:W-:Y:S02]  /*14e0*/  FMUL.FTZ R42, R38, R22 ;  /* 0x00000016262a7220 */ /* 0x000fe40000410000 */
[----:B------:R-:W-:Y:S02]  /*14f0*/  FADD.FTZ R43, R41, R0 ;  /* 0x00000000292b7221 */ /* 0x000fe40000010000 */
[----:B------:R-:W-:Y:S02]  /*1500*/  FFMA.FTZ R41, R53, R42, R31 ;  /* 0x0000002a35297223 */ /* 0x000fe4000001001f */
[C---:B------:R-:W-:Y:S01]  /*1510*/  FADD.FTZ R31, -R32.reuse, R36 ;  /* 0x00000024201f7221 */ /* 0x040fe20000010100 */
[----:B------:R-:W-:Y:S01]  /*1520*/  MOV R36, R13 ;  /* 0x0000000d00247202 */ /* 0x000fe20000000f00 */
[----:B------:R-:W-:Y:S01]  /*1530*/  FADD.FTZ R0, -R32, R37 ;  /* 0x0000002520007221 */ /* 0x000fe20000010100 */
[----:B------:R-:W-:Y:S01]  /*1540*/  MOV R37, R12 ;  /* 0x0000000c00257202 */ /* 0x000fe20000000f00 */
        /* <DEDUP_REMOVED lines=23> */
.L_x_1374:
[----:B------:R-:W-:Y:S02]  /*16c0*/  FFMA.FTZ R41, R30, R43, R41 ;  /* 0x0000002b1e297223 */ /* 0x000fe40000010029 */
[----:B------:R-:W-:Y:S02]  /*16d0*/  FMUL.FTZ R44, R37, R22 ;  /* 0x00000016252c7220 */ /* 0x000fe40000410000 */
[----:B------:R-:W-:Y:S01]  /*16e0*/  FADD.FTZ R45, R43, R42 ;  /* 0x0000002a2b2d7221 */ /* 0x000fe20000010000 */
[----:B------:R-:W-:Y:S01]  /*16f0*/  MOV R42, R15 ;  /* 0x0000000f002a7202 */ /* 0x000fe20000000f00 */
[C---:B------:R-:W-:Y:S02]  /*1700*/  FADD.FTZ R2, -R32.reuse, R2 ;  /* 0x0000000220027221 */ /* 0x040fe40000010100 */
[----:B------:R-:W-:-:S02]  /*1710*/  FADD.FTZ R3, -R32, R3 ;  /* 0x0000000320037221 */ /* 0x000fc40000010100 */
[----:B------:R-:W-:Y:S01]  /*1720*/  FFMA.FTZ R43, R31, R44, R41 ;  /* 0x0000002c1f2b7223 */ /* 0x000fe20000010029 */
[----:B------:R-:W-:Y:S01]  /*1730*/  MOV R41, R14 ;  /* 0x0000000e00297202 */ /* 0x000fe20000000f00 */
        /* <DEDUP_REMOVED lines=21> */
[----:B------:R-:W-:-:S04]  /*1890*/  FMUL.FTZ R42, R15, R50 ;  /* 0x000000320f2a7220 */ /* 0x000fc80000410000 */
[----:B------:R-:W-:Y:S02]  /*18a0*/  FMUL.FTZ R42, R42, R79 ;  /* 0x0000004f2a2a7220 */ /* 0x000fe40000410000 */
.L_x_1375:
[----:B------:R-:W-:Y:S02]  /*18b0*/  FFMA.FTZ R46, R0, R45, R43 ;  /* 0x0000002d002e7223 */ /* 0x000fe4000001002b */
[----:B------:R-:W-:Y:S02]  /*18c0*/  FMUL.FTZ R43, R41, R22 ;  /* 0x00000016292b7220 */ /* 0x000fe40000410000 */
[----:B------:R-:W-:Y:S02]  /*18d0*/  FADD.FTZ R44, R45, R44 ;  /* 0x0000002c2d2c7221 */ /* 0x000fe40000010000 */
[C---:B------:R-:W-:Y:S02]  /*18e0*/  FADD.FTZ R4, -R32.reuse, R4 ;  /* 0x0000000420047221 */ /* 0x040fe40000010100 */
[----:B------:R-:W-:Y:S02]  /*18f0*/  FADD.FTZ R5, -R32, R5 ;  /* 0x0000000520057221 */ /* 0x000fe40000010100 */
[----:B------:R-:W-:-:S02]  /*1900*/  FFMA.FTZ R46, R2, R43, R46 ;  /* 0x0000002b022e7223 */ /* 0x000fc4000001002e */
[----:B------:R-:W-:Y:S01]  /*1910*/  FADD.FTZ R45, R44, R43 ;  /* 0x0000002b2c2d7221 */ /* 0x000fe20000010000 */
[----:B------:R-:W-:Y:S01]  /*1920*/  MOV R43, R16 ;  /* 0x00000010002b7202 */ /* 0x000fe20000000f00 */
[----:B------:R-:W-:Y:S01]  /*1930*/  FMUL.FTZ R4, R4, UR11 ;  /* 0x0000000b04047c20 */ /* 0x000fe20008410000 */
[----:B------:R-:W-:Y:S01]  /*1940*/  MOV R44, R17 ;  /* 0x00000011002c7202 */ /* 0x000fe20000000f00 */
        /* <DEDUP_REMOVED lines=21> */
.L_x_1376:
[----:B------:R-:W-:Y:S02]  /*1aa0*/  FFMA.FTZ R46, R3, R48, R46 ;  /* 0x00000030032e7223 */ /* 0x000fe4000001002e */
[----:B------:R-:W-:Y:S02]  /*1ab0*/  FMUL.FTZ R47, R43, R22 ;  /* 0x000000162b2f7220 */ /* 0x000fe40000410000 */
[----:B------:R-:W-:Y:S02]  /*1ac0*/  FADD.FTZ R48, R48, R45 ;  /* 0x0000002d30307221 */ /* 0x000fe40000010000 */
[C---:B------:R-:W-:Y:S01]  /*1ad0*/  FADD.FTZ R79, -R32.reuse, R28 ;  /* 0x0000001c204f7221 */ /* 0x040fe20000010100 */
[----:B------:R-:W-:Y:S01]  /*1ae0*/  MOV R28, R18 ;  /* 0x00000012001c7202 */ /* 0x000fe20000000f00 */
[----:B------:R-:W-:Y:S01]  /*1af0*/  FADD.FTZ R78, -R32, R29 ;  /* 0x0000001d204e7221 */ /* 0x000fe20000010100 */
[----:B------:R-:W-:Y:S01]  /*1b00*/  MOV R29, R19 ;  /* 0x00000013001d7202 */ /* 0x000fe20000000f00 */
[----:B------:R-:W-:-:S02]  /*1b10*/  FADD.FTZ R45, R48, R47 ;  /* 0x0000002f302d7221 */ /* 0x000fc40000010000 */
[----:B------:R-:W-:Y:S02]  /*1b20*/  FFMA.FTZ R46, R4, R47, R46 ;  /* 0x0000002f042e7223 */ /* 0x000fe4000001002e */
        /* <DEDUP_REMOVED lines=22> */
.L_x_1377:
[----:B------:R-:W-:Y:S02]  /*1c90*/  FFMA.FTZ R47, R5, R48, R46 ;  /* 0x00000030052f7223 */ /* 0x000fe4000001002e */
[----:B------:R-:W-:Y:S02]  /*1ca0*/  FMUL.FTZ R46, R28, R22 ;  /* 0x000000161c2e7220 */ /* 0x000fe40000410000 */
[----:B------:R-:W-:Y:S02]  /*1cb0*/  FADD.FTZ R49, R48, R45 ;  /* 0x0000002d30317221 */ /* 0x000fe40000010000 */
[C---:B------:R-:W-:Y:S01]  /*1cc0*/  FADD.FTZ R81, -R32.reuse, R34 ;  /* 0x0000002220517221 */ /* 0x040fe20000010100 */
[----:B------:R-:W-:Y:S01]  /*1cd0*/  MOV R34, R6 ;  /* 0x0000000600227202 */ /* 0x000fe20000000f00 */
[----:B------:R-:W-:Y:S01]  /*1ce0*/  FADD.FTZ R80, -R32, R35 ;  /* 0x0000002320507221 */ /* 0x000fe20000010100 */
[----:B------:R-:W-:Y:S01]  /*1cf0*/  MOV R35, R7 ;  /* 0x0000000700237202 */ /* 0x000fe20000000f00 */
        /* <DEDUP_REMOVED lines=24> */
.L_x_1378:
[----:B------:R-:W-:Y:S02]  /*1e80*/  FFMA.FTZ R45, R78, R47, R45 ;  /* 0x0000002f4e2d7223 */ /* 0x000fe4000001002d */
[----:B------:R-:W-:Y:S02]  /*1e90*/  FMUL.FTZ R48, R34, R22 ;  /* 0x0000001622307220 */ /* 0x000fe40000410000 */
[----:B------:R-:W-:Y:S01]  /*1ea0*/  FADD.FTZ R47, R47, R46 ;  /* 0x0000002e2f2f7221 */ /* 0x000fe20000010000 */
[----:B------:R-:W-:Y:S01]  /*1eb0*/  MOV R46, R21 ;  /* 0x00000015002e7202 */ /* 0x000fe20000000f00 */
[C---:B------:R-:W-:Y:S02]  /*1ec0*/  FADD.FTZ R83, -R32.reuse, R26 ;  /* 0x0000001a20537221 */ /* 0x040fe40000010100 */
        /* <DEDUP_REMOVED lines=20> */
[----:B-1----:R-:W-:Y:S02]  /*2010*/  FADD.FTZ R91, -R90, 1 ;  /* 0x3f8000005a5b7421 */ /* 0x002fe40000010100 */
[----:B------:R-:W-:Y:S02]  /*2020*/  FMUL.FTZ R46, R21, R90 ;  /* 0x0000005a152e7220 */ /* 0x000fe40000410000 */
[----:B------:R-:W-:Y:S02]  /*2030*/  FFMA.FTZ R91, R32, R91, 1 ;  /* 0x3f800000205b7423 */ /* 0x000fe4000001005b */
[----:B------:R-:W-:Y:S02]  /*2040*/  FMUL.FTZ R32, R20, R49 ;  /* 0x0000003114207220 */ /* 0x000fe40000410000 */
[----:B------:R-:W-:-:S02]  /*2050*/  FMUL.FTZ R46, R46, R91 ;  /* 0x0000005b2e2e7220 */ /* 0x000fc40000410000 */
[----:B------:R-:W-:Y:S02]  /*2060*/  FMUL.FTZ R32, R32, R85 ;  /* 0x0000005520207220 */ /* 0x000fe40000410000 */
.L_x_1379:
[----:B------:R-:W-:Y:S01]  /*2070*/  FFMA.FTZ R27, R80, R45, R27 ;  /* 0x0000002d501b7223 */ /* 0x000fe2000001001b */
[----:B------:R-:W-:Y:S01]  /*2080*/  ISETP.GT.AND P0, PT, R71, 0x1e, PT ;  /* 0x0000001e4700780c */ /* 0x000fe20003f04270 */
[----:B------:R-:W-:Y:S01]  /*2090*/  FMUL.FTZ R48, R32, R22 ;  /* 0x0000001620307220 */ /* 0x000fe20000410000 */
[----:B------:R-:W-:Y:S01]  /*20a0*/  ISETP.GT.U32.AND P6, PT, R75, 0x3, PT ;  /* 0x000000034b00780c */ /* 0x000fe20003fc4070 */
[----:B------:R-:W-:Y:S01]  /*20b0*/  FADD.FTZ R47, R45, R26 ;  /* 0x0000001a2d2f7221 */ /* 0x000fe20000010000 */
[----:B------:R-:W-:Y:S01]  /*20c0*/  ULDC UR5, c[0x0][0xc] ;  /* 0x0000030000057ab9 */ /* 0x000fe20000000800 */
[----:B------:R-:W-:Y:S01]  /*20d0*/  FMUL.FTZ R45, R46, R23 ;  /* 0x000000172e2d7220 */ /* 0x000fe20000410000 */
[----:B------:R-:W-:Y:S01]  /*20e0*/  BSSY B0, `(.L_x_1380) ;  /* 0x00000e5000007945 */ /* 0x000fe20003800000 */
[----:B------:R-:W-:Y:S02]  /*20f0*/  FFMA.FTZ R27, R83, R48, R27 ;  /* 0x00000030531b7223 */ /* 0x000fe4000001001b */
[----:B------:R-:W-:-:S02]  /*2100*/  FADD.FTZ R48, R47, R48 ;  /* 0x000000302f307221 */ /* 0x000fc40000010000 */
[----:B------:R-:W-:Y:S02]  /*2110*/  FFMA.FTZ R26, R82, R45, R27 ;  /* 0x0000002d521a7223 */ /* 0x000fe4000001001b */
[----:B------:R-:W-:Y:S02]  /*2120*/  FADD.FTZ R27, R45, R48 ;  /* 0x000000302d1b7221 */ /* 0x000fe40000010000 */
[----:B------:R-:W-:Y:S01]  /*2130*/  FFMA.FTZ R47, R52, R39, RZ ;  /* 0x00000027342f7223 */ /* 0x000fe200000100ff */
[----:B------:R-:W0:Y:S03]  /*2140*/  SHFL.DOWN PT, R45, R26, 0x1, 0x1f ;  /* 0x08201f001a2d7f89 */ /* 0x000e2600000e0000 */
[----:B------:R-:W-:Y:S01]  /*2150*/  FFMA.FTZ R47, R30, R33, R47 ;  /* 0x000000211e2f7223 */ /* 0x000fe2000001002f */
[----:B------:R-:W1:Y:S03]  /*2160*/  SHFL.DOWN PT, R48, R27, 0x1, 0x1f ;  /* 0x08201f001b307f89 */ /* 0x000e6600000e0000 */
[----:B------:R-:W-:-:S04]  /*2170*/  FFMA.FTZ R47, R0, R36, R47 ;  /* 0x00000024002f7223 */ /* 0x000fc8000001002f */
[----:B------:R-:W-:-:S04]  /*2180*/  FFMA.FTZ R47, R3, R42, R47 ;  /* 0x0000002a032f7223 */ /* 0x000fc8000001002f */
[----:B------:R-:W-:-:S04]  /*2190*/  FFMA.FTZ R47, R5, R44, R47 ;  /* 0x0000002c052f7223 */ /* 0x000fc8000001002f */
[----:B------:R-:W-:-:S04]  /*21a0*/  FFMA.FTZ R47, R78, R29, R47 ;  /* 0x0000001d4e2f7223 */ /* 0x000fc8000001002f */
[----:B------:R-:W-:Y:S02]  /*21b0*/  FFMA.FTZ R47, R80, R35, R47 ;  /* 0x00000023502f7223 */ /* 0x000fe4000001002f */
        /* <DEDUP_REMOVED lines=22> */
[----:B-1----:R-:W-:Y:S01]  /*2320*/  @!P0 FADD.FTZ R27, R27, R48 ;  /* 0x000000301b1b8221 */ /* 0x002fe20000010000 */
[----:B------:R-:W-:Y:S01]  /*2330*/  ISETP.NE.AND P0, PT, R71, RZ, PT ;  /* 0x000000ff4700720c */ /* 0x000fe20003f05270 */
[----:B------:R-:W-:Y:S02]  /*2340*/  FADD.FTZ R48, RZ, R39 ;  /* 0x00000027ff307221 */ /* 0x000fe40000010000 */
[----:B------:R-:W-:Y:S02]  /*2350*/  FADD.FTZ R39, RZ, R40 ;  /* 0x00000028ff277221 */ /* 0x000fe40000010000 */
[----:B------:R-:W-:Y:S02]  /*2360*/  FADD.FTZ R33, R48, R33 ;  /* 0x0000002130217221 */ /* 0x000fe40000010000 */
[----:B------:R-:W-:-:S02]  /*2370*/  FFMA.FTZ R40, R53, R38, R45 ;  /* 0x0000002635287223 */ /* 0x000fc4000001002d */
[----:B------:R-:W-:Y:S02]  /*2380*/  FADD.FTZ R38, R39, R38 ;  /* 0x0000002627267221 */ /* 0x000fe40000010000 */
[----:B------:R-:W-:Y:S02]  /*2390*/  FADD.FTZ R33, R33, R36 ;  /* 0x0000002421217221 */ /* 0x000fe40000010000 */
[----:B------:R-:W-:Y:S02]  /*23a0*/  FFMA.FTZ R40, R31, R37, R40 ;  /* 0x000000251f287223 */ /* 0x000fe40000010028 */
[----:B------:R-:W-:Y:S02]  /*23b0*/  FADD.FTZ R38, R38, R37 ;  /* 0x0000002526267221 */ /* 0x000fe40000010000 */
        /* <DEDUP_REMOVED lines=12> */
[----:B------:R-:W-:Y:S02]  /*2480*/  FFMA.FTZ R37, R82, R46, R47 ;  /* 0x0000002e52257223 */ /* 0x000fe4000001002f */
[----:B------:R-:W-:-:S02]  /*2490*/  FADD.FTZ R39, R39, R46 ;  /* 0x0000002e27277221 */ /* 0x000fc40000010000 */
[----:B------:R-:W-:Y:S02]  /*24a0*/  FFMA.FTZ R36, R83, R32, R40 ;  /* 0x0000002053247223 */ /* 0x000fe40000010028 */
[----:B------:R-:W-:-:S05]  /*24b0*/  FADD.FTZ R38, R33, R32 ;  /* 0x0000002021267221 */ /* 0x000fca0000010000 */
[----:B------:R-:W-:Y:S04]  /*24c0*/  STS.128 [R75.X16+0x40], R36 ;  /* 0x000040244b007388 */ /* 0x000fe8000000cc00 */
[----:B------:R-:W-:Y:S04]  /*24d0*/  @!P0 STS.64 [R54.X8+0x8], R26 ;  /* 0x0000081a36008388 */ /* 0x000fe80000008a00 */
[----:B------:R-:W-:Y:S01]  /*24e0*/  BAR.SYNC.DEFER_BLOCKING 0x0 ;  /* 0x0000000000007b1d */ /* 0x000fe20000010000 */
[----:B------:R-:W-:-:S13]  /*24f0*/  ISETP.NE.AND P0, PT, R75, RZ, PT ;  /* 0x000000ff4b00720c */ /* 0x000fda0003f05270 */
[----:B------:R-:W0:Y:S04]  /*2500*/  @!P0 LDS.128 R32, [0x10] ;  /* 0x00001000ff208984 */ /* 0x000e280000000c00 */
[----:B------:R-:W1:Y:S01]  /*2510*/  @!P0 LDS.64 R28, [0x20] ;  /* 0x00002000ff1c8984 */ /* 0x000e620000000a00 */
[----:B0-----:R-:W-:Y:S01]  /*2520*/  @!P0 FADD.FTZ R85, R26, R32 ;  /* 0x000000201a558221 */ /* 0x001fe20000010000 */
[----:B------:R-:W-:-:S03]  /*2530*/  P2R R32, PR, RZ, 0x40 ;  /* 0x00000040ff207803 */ /* 0x000fc60000000000 */
        /* <DEDUP_REMOVED lines=11> */
[----:B------:R-:W0:Y:S01]  /*25f0*/  LDS.128 R36, [R32+0x140] ;  /* 0x0001400020247984 */ /* 0x000e220000000c00 */
[----:B-1----:R-:W-:Y:S02]  /*2600*/  FADD.FTZ R93, R93, R44 ;  /* 0x0000002c5d5d7221 */ /* 0x002fe40000010000 */
[----:B------:R-:W-:Y:S01]  /*2610*/  FADD.FTZ R34, R34, R45 ;  /* 0x0000002d22227221 */ /* 0x000fe20000010000 */
[----:B------:R-:W1:Y:S01]  /*2620*/  LDS.128 R40, [R32+0x180] ;  /* 0x0001800020287984 */ /* 0x000e620000000c00 */
[----:B------:R-:W-:Y:S02]  /*2630*/  FADD.FTZ R91, R91, R46 ;  /* 0x0000002e5b5b7221 */ /* 0x000fe40000010000 */
[----:B------:R-:W-:-:S02]  /*2640*/  FADD.FTZ R90, R90, R47 ;  /* 0x0000002f5a5a7221 */ /* 0x000fc40000010000 */
[----:B--2---:R-:W-:Y:S01]  /*2650*/  FADD.FTZ R93, R93, R48 ;  /* 0x000000305d5d7221 */ /* 0x004fe20000010000 */
[----:B------:R-:W-:Y:S01]  /*2660*/  LDS.128 R44, [R32+0x240] ;  /* 0x00024000202c7984 */ /* 0x000fe20000000c00 */
[----:B------:R-:W-:Y:S02]  /*2670*/  FADD.FTZ R34, R34, R49 ;  /* 0x0000003122227221 */ /* 0x000fe40000010000 */
[----:B------:R-:W-:Y:S02]  /*2680*/  FADD.FTZ R91, R91, R50 ;  /* 0x000000325b5b7221 */ /* 0x000fe40000010000 */
[----:B------:R-:W-:Y:S02]  /*2690*/  FADD.FTZ R90, R90, R51 ;  /* 0x000000335a5a7221 */ /* 0x000fe40000010000 */
[----:B------:R-:W2:Y:S01]  /*26a0*/  LDS.128 R48, [R32+0x1c0] ;  /* 0x0001c00020307984 */ /* 0x000ea20000000c00 */
[----:B0-----:R-:W-:Y:S02]  /*26b0*/  FADD.FTZ R93, R93, R36 ;  /* 0x000000245d5d7221 */ /* 0x001fe40000010000 */
[----:B------:R-:W-:-:S02]  /*26c0*/  FADD.FTZ R34, R34, R37 ;  /* 0x0000002522227221 */ /* 0x000fc40000010000 */
[----:B------:R-:W-:Y:S02]  /*26d0*/  FADD.FTZ R91, R91, R38 ;  /* 0x000000265b5b7221 */ /* 0x000fe40000010000 */
[----:B------:R-:W-:Y:S02]  /*26e0*/  FADD.FTZ R90, R90, R39 ;  /* 0x000000275a5a7221 */ /* 0x000fe40000010000 */
[----:B------:R-:W0:Y:S01]  /*26f0*/  LDS.128 R36, [R32+0x200] ;  /* 0x0002000020247984 */ /* 0x000e220000000c00 */
[----:B-1----:R-:W-:Y:S02]  /*2700*/  FADD.FTZ R93, R93, R40 ;  /* 0x000000285d5d7221 */ /* 0x002fe40000010000 */
[----:B------:R-:W-:Y:S02]  /*2710*/  FADD.FTZ R34, R34, R41 ;  /* 0x0000002922227221 */ /* 0x000fe40000010000 */
[----:B------:R-:W-:Y:S02]  /*2720*/  FADD.FTZ R91, R91, R42 ;  /* 0x0000002a5b5b7221 */ /* 0x000fe40000010000 */
[----:B------:R-:W-:-:S02]  /*2730*/  FADD.FTZ R90, R90, R43 ;  /* 0x0000002b5a5a7221 */ /* 0x000fc40000010000 */
[----:B--2---:R-:W-:Y:S01]  /*2740*/  FADD.FTZ R93, R93, R48 ;  /* 0x000000305d5d7221 */ /* 0x004fe20000010000 */
[----:B------:R-:W1:Y:S01]  /*2750*/  LDS.128 R40, [R32+0x280] ;  /* 0x0002800020287984 */ /* 0x000e620000000c00 */
[----:B------:R-:W-:Y:S02]  /*2760*/  FADD.FTZ R34, R34, R49 ;  /* 0x0000003122227221 */ /* 0x000fe40000010000 */
[----:B------:R-:W-:Y:S02]  /*2770*/  FADD.FTZ R91, R91, R50 ;  /* 0x000000325b5b7221 */ /* 0x000fe40000010000 */
[----:B------:R-:W-:Y:S02]  /*2780*/  FADD.FTZ R90, R90, R51 ;  /* 0x000000335a5a7221 */ /* 0x000fe40000010000 */
[----:B------:R-:W-:Y:S01]  /*2790*/  LDS.128 R48, [R32+0x300] ;  /* 0x0003000020307984 */ /* 0x000fe20000000c00 */
[----:B0-----:R-:W-:Y:S02]  /*27a0*/  FADD.FTZ R93, R93, R36 ;  /* 0x000000245d5d7221 */ /* 0x001fe40000010000 */
[----:B------:R-:W-:-:S02]  /*27b0*/  FADD.FTZ R34, R34, R37 ;  /* 0x0000002522227221 */ /* 0x000fc40000010000 */
[----:B------:R-:W-:Y:S02]  /*27c0*/  FADD.FTZ R91, R91, R38 ;  /* 0x000000265b5b7221 */ /* 0x000fe40000010000 */
[----:B------:R-:W-:Y:S02]  /*27d0*/  FADD.FTZ R90, R90, R39 ;  /* 0x000000275a5a7221 */ /* 0x000fe40000010000 */
[----:B------:R-:W0:Y:S01]  /*27e0*/  LDS.128 R36, [R32+0x2c0] ;  /* 0x0002c00020247984 */ /* 0x000e220000000c00 */
[----:B------:R-:W-:Y:S02]  /*27f0*/  FADD.FTZ R93, R93, R44 ;  /* 0x0000002c5d5d7221 */ /* 0x000fe40000010000 */
[----:B------:R-:W-:Y:S02]  /*2800*/  FADD.FTZ R34, R34, R45 ;  /* 0x0000002d22227221 */ /* 0x000fe40000010000 */
[----:B------:R-:W-:Y:S02]  /*2810*/  FADD.FTZ R91, R91, R46 ;  /* 0x0000002e5b5b7221 */ /* 0x000fe40000010000 */
[----:B------:R-:W-:-:S02]  /*2820*/  FADD.FTZ R90, R90, R47 ;  /* 0x0000002f5a5a7221 */ /* 0x000fc40000010000 */
[----:B------:R-:W2:Y:S01]  /*2830*/  LDS.128 R44, [R32+0x340] ;  /* 0x00034000202c7984 */ /* 0x000ea20000000c00 */
[----:B-1----:R-:W-:Y:S02]  /*2840*/  FADD.FTZ R93, R93, R40 ;  /* 0x000000285d5d7221 */ /* 0x002fe40000010000 */
[----:B------:R-:W-:Y:S02]  /*2850*/  FADD.FTZ R34, R34, R41 ;  /* 0x0000002922227221 */ /* 0x000fe40000010000 */
[----:B------:R-:W-:Y:S02]  /*2860*/  FADD.FTZ R91, R91, R42 ;  /* 0x0000002a5b5b7221 */ /* 0x000fe40000010000 */
[----:B------:R-:W-:Y:S02]  /*2870*/  FADD.FTZ R90, R90, R43 ;  /* 0x0000002b5a5a7221 */ /* 0x000fe40000010000 */
[----:B------:R-:W-:Y:S01]  /*2880*/  LDS.128 R40, [R32+0x3c0] ;  /* 0x0003c00020287984 */ /* 0x000fe20000000c00 */
[----:B0-----:R-:W-:-:S02]  /*2890*/  FADD.FTZ R93, R93, R36 ;  /* 0x000000245d5d7221 */ /* 0x001fc40000010000 */
[----:B------:R-:W-:Y:S02]  /*28a0*/  FADD.FTZ R34, R34, R37 ;  /* 0x0000002522227221 */ /* 0x000fe40000010000 */
[----:B------:R-:W-:Y:S02]  /*28b0*/  FADD.FTZ R91, R91, R38 ;  /* 0x000000265b5b7221 */ /* 0x000fe40000010000 */
[----:B------:R-:W-:Y:S02]  /*28c0*/  FADD.FTZ R90, R90, R39 ;  /* 0x000000275a5a7221 */ /* 0x000fe40000010000 */
[----:B------:R-:W0:Y:S01]  /*28d0*/  LDS.128 R36, [R32+0x380] ;  /* 0x0003800020247984 */ /* 0x000e220000000c00 */
[----:B------:R-:W-:Y:S02]  /*28e0*/  FADD.FTZ R93, R93, R48 ;  /* 0x000000305d5d7221 */ /* 0x000fe40000010000 */
[----:B------:R-:W-:Y:S02]  /*28f0*/  FADD.FTZ R34, R34, R49 ;  /* 0x0000003122227221 */ /* 0x000fe40000010000 */
[----:B------:R-:W-:-:S02]  /*2900*/  FADD.FTZ R91, R91, R50 ;  /* 0x000000325b5b7221 */ /* 0x000fc40000010000 */
[----:B------:R-:W-:Y:S02]  /*2910*/  FADD.FTZ R90, R90, R51 ;  /* 0x000000335a5a7221 */ /* 0x000fe40000010000 */
[----:B------:R-:W1:Y:S01]  /*2920*/  LDS.128 R48, [R32+0x400] ;  /* 0x0004000020307984 */ /* 0x000e620000000c00 */
[----:B--2---:R-:W-:Y:S02]  /*2930*/  FADD.FTZ R93, R93, R44 ;  /* 0x0000002c5d5d7221 */ /* 0x004fe40000010000 */
[----:B------:R-:W-:Y:S02]  /*2940*/  FADD.FTZ R34, R34, R45 ;  /* 0x0000002d22227221 */ /* 0x000fe40000010000 */
[----:B------:R-:W-:Y:S02]  /*2950*/  FADD.FTZ R91, R91, R46 ;  /* 0x0000002e5b5b7221 */ /* 0x000fe40000010000 */
[----:B------:R-:W-:Y:S02]  /*2960*/  FADD.FTZ R90, R90, R47 ;  /* 0x0000002f5a5a7221 */ /* 0x000fe40000010000 */
[----:B------:R-:W2:Y:S01]  /*2970*/  LDS.128 R44, [R32+0x440] ;  /* 0x00044000202c7984 */ /* 0x000ea20000000c00 */
        /* <DEDUP_REMOVED lines=9> */
[----:B------:R-:W3:Y:S01]  /*2a10*/  LDS.128 R40, [R32+0x4c0] ;  /* 0x0004c00020287984 */ /* 0x000ee20000000c00 */
[----:B-1----:R-:W-:Y:S02]  /*2a20*/  FADD.FTZ R93, R93, R48 ;  /* 0x000000305d5d7221 */ /* 0x002fe40000010000 */
[----:B------:R-:W-:Y:S02]  /*2a30*/  FADD.FTZ R34, R34, R49 ;  /* 0x0000003122227221 */ /* 0x000fe40000010000 */
[----:B------:R-:W-:Y:S02]  /*2a40*/  FADD.FTZ R91, R91, R50 ;  /* 0x000000325b5b7221 */ /* 0x000fe40000010000 */
[----:B------:R-:W-:Y:S02]  /*2a50*/  FADD.FTZ R90, R90, R51 ;  /* 0x000000335a5a7221 */ /* 0x000fe40000010000 */
[----:B------:R-:W1:Y:S01]  /*2a60*/  LDS.128 R48, [R32+0x500] ;  /* 0x0005000020307984 */ /* 0x000e620000000c00 */
[----:B--2---:R-:W-:-:S02]  /*2a70*/  FADD.FTZ R93, R93, R44 ;  /* 0x0000002c5d5d7221 */ /* 0x004fc40000010000 */
[----:B------:R-:W-:Y:S02]  /*2a80*/  FADD.FTZ R34, R34, R45 ;  /* 0x0000002d22227221 */ /* 0x000fe40000010000 */
[----:B------:R-:W-:Y:S02]  /*2a90*/  FADD.FTZ R91, R91, R46 ;  /* 0x0000002e5b5b7221 */ /* 0x000fe40000010000 */
[----:B------:R-:W-:Y:S02]  /*2aa0*/  FADD.FTZ R90, R90, R47 ;  /* 0x0000002f5a5a7221 */ /* 0x000fe40000010000 */
[----:B------:R-:W2:Y:S01]  /*2ab0*/  LDS.128 R44, [R32+0x540] ;  /* 0x00054000202c7984 */ /* 0x000ea20000000c00 */
        /* <DEDUP_REMOVED lines=10> */
[----:B-1----:R-:W-:-:S02]  /*2b60*/  FADD.FTZ R93, R93, R48 ;  /* 0x000000305d5d7221 */ /* 0x002fc40000010000 */
[----:B------:R-:W-:Y:S02]  /*2b70*/  FADD.FTZ R34, R34, R49 ;  /* 0x0000003122227221 */ /* 0x000fe40000010000 */
[----:B------:R-:W-:Y:S02]  /*2b80*/  FADD.FTZ R91, R91, R50 ;  /* 0x000000325b5b7221 */ /* 0x000fe40000010000 */
[----:B------:R-:W-:Y:S02]  /*2b90*/  FADD.FTZ R90, R90, R51 ;  /* 0x000000335a5a7221 */ /* 0x000fe40000010000 */
[----:B--2---:R-:W-:Y:S02]  /*2ba0*/  FADD.FTZ R49, R93, R44 ;  /* 0x0000002c5d317221 */ /* 0x004fe40000010000 */
[----:B------:R-:W-:Y:S02]  /*2bb0*/  FADD.FTZ R34, R34, R45 ;  /* 0x0000002d22227221 */ /* 0x000fe40000010000 */
[----:B------:R-:W-:-:S02]  /*2bc0*/  FADD.FTZ R91, R91, R46 ;  /* 0x0000002e5b5b7221 */ /* 0x000fc40000010000 */
[----:B------:R-:W-:Y:S02]  /*2bd0*/  FADD.FTZ R90, R90, R47 ;  /* 0x0000002f5a5a7221 */ /* 0x000fe40000010000 */
[----:B------:R-:W1:Y:S01]  /*2be0*/  LDS.128 R44, [R32+0x600] ;  /* 0x00060000202c7984 */ /* 0x000e620000000c00 */
[----:B0-----:R-:W-:-:S03]  /*2bf0*/  FADD.FTZ R93, R49, R36 ;  /* 0x00000024315d7221 */ /* 0x001fc60000010000 */
[----:B------:R-:W0:Y:S01]  /*2c00*/  LDS.128 R48, [R32+0x640] ;  /* 0x0006400020307984 */ /* 0x000e220000000c00 */
[----:B------:R-:W-:Y:S02]  /*2c10*/  FADD.FTZ R34, R34, R37 ;  /* 0x0000002522227221 */ /* 0x000fe40000010000 */
[----:B------:R-:W-:Y:S02]  /*2c20*/  FADD.FTZ R91, R91, R38 ;  /* 0x000000265b5b7221 */ /* 0x000fe40000010000 */
[----:B------:R-:W-:Y:S02]  /*2c30*/  FADD.FTZ R90, R90, R39 ;  /* 0x000000275a5a7221 */ /* 0x000fe40000010000 */
[----:B------:R-:W2:Y:S01]  /*2c40*/  LDS.128 R36, [R32+0x680] ;  /* 0x0006800020247984 */ /* 0x000ea20000000c00 */
[----:B---3--:R-:W-:Y:S02]  /*2c50*/  FADD.FTZ R93, R93, R40 ;  /* 0x000000285d5d7221 */ /* 0x008fe40000010000 */
[----:B------:R-:W-:-:S02]  /*2c60*/  FADD.FTZ R34, R34, R41 ;  /* 0x0000002922227221 */ /* 0x000fc40000010000 */
[----:B------:R-:W-:Y:S02]  /*2c70*/  FADD.FTZ R91, R91, R42 ;  /* 0x0000002a5b5b7221 */ /* 0x000fe40000010000 */
[----:B------:R-:W-:Y:S02]  /*2c80*/  FADD.FTZ R90, R90, R43 ;  /* 0x0000002b5a5a7221 */ /* 0x000fe40000010000 */
[----:B------:R-:W3:Y:S01]  /*2c90*/  LDS.128 R40, [R32+0x6c0] ;  /* 0x0006c00020287984 */ /* 0x000ee20000000c00 */
[----:B-1----:R-:W-:Y:S02]  /*2ca0*/  FADD.FTZ R93, R93, R44 ;  /* 0x0000002c5d5d7221 */ /* 0x002fe40000010000 */
[----:B------:R-:W-:Y:S02]  /*2cb0*/  FADD.FTZ R34, R34, R45 ;  /* 0x0000002d22227221 */ /* 0x000fe40000010000 */
[----:B------:R-:W-:Y:S02]  /*2cc0*/  FADD.FTZ R91, R91, R46 ;  /* 0x0000002e5b5b7221 */ /* 0x000fe40000010000 */
[----:B------:R-:W-:-:S02]  /*2cd0*/  FADD.FTZ R90, R90, R47 ;  /* 0x0000002f5a5a7221 */ /* 0x000fc40000010000 */
[----:B------:R-:W1:Y:S01]  /*2ce0*/  LDS.128 R44, [R32+0x700] ;  /* 0x00070000202c7984 */ /* 0x000e620000000c00 */
        /* <DEDUP_REMOVED lines=8> */
[----:B------:R-:W0:Y:S01]  /*2d70*/  LDS.128 R36, [R32+0x740] ;  /* 0x0007400020247984 */ /* 0x000e220000000c00 */
[----:B---3--:R-:W-:Y:S02]  /*2d80*/  FADD.FTZ R93, R93, R40 ;  /* 0x000000285d5d7221 */ /* 0x008fe40000010000 */
[----:B------:R-:W-:Y:S02]  /*2d90*/  FADD.FTZ R34, R34, R41 ;  /* 0x0000002922227221 */ /* 0x000fe40000010000 */
[----:B------:R-:W-:Y:S02]  /*2da0*/  FADD.FTZ R49, R91, R42 ;  /* 0x0000002a5b317221 */ /* 0x000fe40000010000 */
[----:B------:R-:W-:-:S02]  /*2db0*/  FADD.FTZ R90, R90, R43 ;  /* 0x0000002b5a5a7221 */ /* 0x000fc40000010000 */
[----:B------:R-:W2:Y:S01]  /*2dc0*/  LDS.128 R40, [R32+0x780] ;  /* 0x0007800020287984 */ /* 0x000ea20000000c00 */
[----:B-1----:R-:W-:Y:S02]  /*2dd0*/  FADD.FTZ R91, R93, R44 ;  /* 0x0000002c5d5b7221 */ /* 0x002fe40000010000 */
[----:B------:R-:W-:Y:S02]  /*2de0*/  FADD.FTZ R34, R34, R45 ;  /* 0x0000002d22227221 */ /* 0x000fe40000010000 */
[----:B------:R-:W-:Y:S02]  /*2df0*/  FADD.FTZ R93, R49, R46 ;  /* 0x0000002e315d7221 */ /* 0x000fe40000010000 */
[----:B------:R-:W-:Y:S01]  /*2e00*/  FADD.FTZ R90, R90, R47 ;  /* 0x0000002f5a5a7221 */ /* 0x000fe20000010000 */
[----:B------:R-:W-:Y:S04]  /*2e10*/  LDS.128 R48, [R32+0x800] ;  /* 0x0008000020307984 */ /* 0x000fe80000000c00 */
[----:B------:R-:W1:Y:S01]  /*2e20*/  LDS.128 R44, [R32+0x7c0] ;  /* 0x0007c000202c7984 */ /* 0x000e620000000c00 */
[----:B0-----:R-:W-:-:S02]  /*2e30*/  FADD.FTZ R91, R91, R36 ;  /* 0x000000245b5b7221 */ /* 0x001fc40000010000 */
[----:B------:R-:W-:Y:S02]  /*2e40*/  FADD.FTZ R34, R34, R37 ;  /* 0x0000002522227221 */ /* 0x000fe40000010000 */
[----:B------:R-:W-:Y:S02]  /*2e50*/  FADD.FTZ R93, R93, R38 ;  /* 0x000000265d5d7221 */ /* 0x000fe40000010000 */
[----:B------:R-:W-:Y:S02]  /*2e60*/  FADD.FTZ R90, R90, R39 ;  /* 0x000000275a5a7221 */ /* 0x000fe40000010000 */
[----:B--2---:R-:W-:Y:S02]  /*2e70*/  FADD.FTZ R91, R91, R40 ;  /* 0x000000285b5b7221 */ /* 0x004fe40000010000 */
[----:B------:R-:W-:Y:S02]  /*2e80*/  FADD.FTZ R34, R34, R41 ;  /* 0x0000002922227221 */ /* 0x000fe40000010000 */
[----:B------:R-:W-:-:S02]  /*2e90*/  FADD.FTZ R93, R93, R42 ;  /* 0x0000002a5d5d7221 */ /* 0x000fc40000010000 */
[----:B------:R-:W-:Y:S02]  /*2ea0*/  FADD.FTZ R90, R90, R43 ;  /* 0x0000002b5a5a7221 */ /* 0x000fe40000010000 */
[----:B-1----:R-:W-:Y:S02]  /*2eb0*/  FADD.FTZ R91, R91, R44 ;  /* 0x0000002c5b5b7221 */ /* 0x002fe40000010000 */
[----:B------:R-:W-:Y:S02]  /*2ec0*/  FADD.FTZ R34, R34, R45 ;  /* 0x0000002d22227221 */ /* 0x000fe40000010000 */
[----:B------:R-:W-:Y:S02]  /*2ed0*/  FADD.FTZ R93, R93, R46 ;  /* 0x0000002e5d5d7221 */ /* 0x000fe40000010000 */
[----:B------:R-:W-:Y:S02]  /*2ee0*/  FADD.FTZ R90, R90, R47 ;  /* 0x0000002f5a5a7221 */ /* 0x000fe40000010000 */
[----:B------:R-:W-:-:S02]  /*2ef0*/  FADD.FTZ R36, R91, R48 ;  /* 0x000000305b247221 */ /* 0x000fc40000010000 */
[----:B------:R-:W-:Y:S02]  /*2f00*/  FADD.FTZ R37, R34, R49 ;  /* 0x0000003122257221 */ /* 0x000fe40000010000 */
[----:B------:R-:W-:Y:S02]  /*2f10*/  FADD.FTZ R38, R93, R50 ;  /* 0x000000325d267221 */ /* 0x000fe40000010000 */
[----:B------:R-:W-:Y:S02]  /*2f20*/  FADD.FTZ R39, R90, R51 ;  /* 0x000000335a277221 */ /* 0x000fe40000010000 */
.L_x_1381:
[----:B-1----:R-:W-:Y:S05]  /*2f30*/  BSYNC B0 ;  /* 0x0000000000007941 */ /* 0x002fea0003800000 */
.L_x_1380:
[----:B------:R-:W-:Y:S01]  /*2f40*/  BSSY B0, `(.L_x_1382) ;  /* 0x0000014000007945 */ /* 0x000fe20003800000 */
[----:B------:R-:W-:Y:S01]  /*2f50*/  HFMA2.MMA R34, -RZ, RZ, 0, 2.384185791015625e-07 ;  /* 0x00000004ff227435 */ /* 0x000fe200000001ff */
[----:B------:R-:W-:Y:S01]  /*2f60*/  @!P0 FADD.FTZ R46, R27, R33 ;  /* 0x000000211b2e8221 */ /* 0x000fe20000010000 */
[----:B------:R-:W-:Y:S01]  /*2f70*/  LEA R33, R84, R75, 0x2 ;  /* 0x0000004b54217211 */ /* 0x000fe200078e10ff */
[----:B------:R-:W-:Y:S07]  /*2f80*/  @P6 BRA `(.L_x_1383) ;  /* 0x000000f000006947 */ /* 0x000fee0003800000 */
        /* <DEDUP_REMOVED lines=15> */
.L_x_1383:
[----:B------:R-:W-:Y:S05]  /*3080*/  BSYNC B0 ;  /* 0x0000000000007941 */ /* 0x000fea0003800000 */
.L_x_1382:
[----:B------:R-:W-:Y:S01]  /*3090*/  UISETP.GE.U32.AND UP0, UPT, UR5, 0x2, UPT ;  /* 0x000000020500788c */ /* 0x000fe2000bf06070 */
[----:B------:R-:W-:Y:S02]  /*30a0*/  @!P0 FADD.FTZ R46, R46, R35 ;  /* 0x000000232e2e8221 */ /* 0x000fe40000010000 */
[----:B------:R-:W-:Y:S02]  /*30b0*/  @!P0 FADD.FTZ R26, R85, R28 ;  /* 0x0000001c551a8221 */ /* 0x000fe40000010000 */
[----:B------:R-:W-:Y:S01]  /*30c0*/  @!P0 FADD.FTZ R27, R46, R29 ;  /* 0x0000001d2e1b8221 */ /* 0x000fe20000010000 */
[----:B------:R-:W-:-:S13]  /*30d0*/  PLOP3.LUT P6, PT, PT, PT, UP0, 0x40, 0x0 ;  /* 0x000000000000781c */ /* 0x000fda0003fce808 */
[----:B------:R-:W-:Y:S05]  /*30e0*/  @P6 BRA `(.L_x_1384) ;  /* 0x000012e000006947 */ /* 0x000fea0003800000 */
        /* <DEDUP_REMOVED lines=8> */
[----:B------:R-:W1:Y:S01]  /*3170*/  S2UR UR4, SR_CTAID.Y ;  /* 0x00000000000479c3 */ /* 0x000e620000002600 */
[----:B------:R-:W2:Y:S01]  /*3180*/  S2R R71, SR_LANEID ;  /* 0x0000000000477919 */ /* 0x000ea20000000000 */
[----:B-1----:R-:W-:-:S05]  /*3190*/  MOV R72, UR4 ;  /* 0x0000000400487c02 */ /* 0x002fca0008000f00 */
[----:B0-----:R-:W-:-:S04]  /*31a0*/  IMAD R33, R73, c[0x0][0x10], R72 ;  /* 0x0000040049217a24 */ /* 0x001fc800078e0248 */
[----:B------:R-:W-:-:S05]  /*31b0*/  IMAD.WIDE.U32 R32, R33, 0x8, R34 ;  /* 0x0000000821207825 */ /* 0x000fca00078e0022 */
[----:B------:R0:W-:Y:S01]  /*31c0*/  STG.E.64 [R32.64], R26 ;  /* 0x0000001a20007986 */ /* 0x0001e2000c101b0c */
[----:B------:R-:W-:Y:S06]  /*31d0*/  MEMBAR.ALL.GPU ;  /* 0x0000000000007992 */ /* 0x000fec000000a000 */
[----:B--2---:R-:W-:Y:S01]  /*31e0*/  VOTEU.ANY UR4, UPT, PT ;  /* 0x0000000000047886 */ /* 0x004fe200038e0100 */
[----:B------:R-:W-:Y:S01]  /*31f0*/  LOP3.LUT P6, RZ, R74, 0x2, RZ, 0xc0, !PT ;  /* 0x000000024aff7812 */ /* 0x000fe200078cc0ff */
[----:B------:R-:W-:Y:S01]  /*3200*/  UPOPC UR15, UR4 ;  /* 0x00000004000f72bf */ /* 0x000fe20008000000 */
[----:B0-----:R-:W-:Y:S01]  /*3210*/  MOV R32, 0x1 ;  /* 0x0000000100207802 */ /* 0x001fe20000000f00 */
[----:B------:R-:W-:Y:S01]  /*3220*/  UFLO.U32 UR4, UR4 ;  /* 0x00000004000472bd */ /* 0x000fe200080e0000 */
[----:B------:R-:W-:Y:S01]  /*3230*/  SEL R37, RZ, c[0x0][0xc], P6 ;  /* 0x00000300ff257a07 */ /* 0x000fe20003000000 */
[----:B------:R-:W-:-:S00]  /*3240*/  ERRBAR ;  /* 0x00000000000079ab */ /* 0x000fc00000000000 */
[----:B------:R-:W-:Y:S02]  /*3250*/  P2R R36, PR, RZ, 0x1 ;  /* 0x00000001ff247803 */ /* 0x000fe40000000000 */
[----:B------:R-:W-:-:S02]  /*3260*/  SEL R32, R32, 0xffffffff, !P6 ;  /* 0xffffffff20207807 */ /* 0x000fc40007000000 */
[----:B------:R-:W-:Y:S02]  /*3270*/  ISETP.EQ.U32.AND P0, PT, R71, UR4, PT ;  /* 0x0000000447007c0c */ /* 0x000fe4000bf02070 */
[----:B------:R-:W-:Y:S01]  /*3280*/  ISETP.NE.AND P6, PT, R37, -0x1, PT ;  /* 0xffffffff2500780c */ /* 0x000fe20003fc5270 */
[----:B------:R-:W-:-:S10]  /*3290*/  IMAD R33, R32, UR15, RZ ;  /* 0x0000000f20217c24 */ /* 0x000fd4000f8e02ff */
[----:B------:R0:W-:Y:S01]  /*32a0*/  @P0 RED.E.ADD.S32.STRONG.GPU [R28.64], R33 ;  /* 0x000000211c00098e */ /* 0x0001e2000c10e38c */
[----:B------:R-:W-:Y:S01]  /*32b0*/  ISETP.NE.AND P0, PT, R36, RZ, PT ;  /* 0x000000ff2400720c */ /* 0x000fe20003f05270 */
[----:B------:R-:W-:Y:S05]  /*32c0*/  @!P6 BRA `(.L_x_1385) ;  /* 0x000000500000e947 */ /* 0x000fea0003800000 */
.L_x_1386:
[----:B------:R-:W2:Y:S01]  /*32d0*/  LDG.E.STRONG.GPU R32, [R28.64] ;  /* 0x0000000c1c207981 */ /* 0x000ea2000c1ef900 */
[----:B------:R-:W-:Y:S01]  /*32e0*/  YIELD ;  /* 0x0000000000007946 */ /* 0x000fe20003800000 */
[----:B--2---:R-:W-:Y:S01]  /*32f0*/  ISETP.NE.AND P6, PT, R32, R37, PT ;  /* 0x000000252000720c */ /* 0x004fe20003fc5270 */
[----:B------:R-:W-:-:S12]  /*3300*/  CCTL.IVALL ;  /* 0x00000000ff00798f */ /* 0x000fd80002000000 */
[----:B------:R-:W-:Y:S05]  /*3310*/  @P6 BRA `(.L_x_1386) ;  /* 0xffffffb000006947 */ /* 0x000fea000383ffff */
.L_x_1385:
[----:B------:R-:W-:Y:S01]  /*3320*/  ISETP.NE.AND P6, PT, RZ, c[0x0][0xc], PT ;  /* 0x00000300ff007a0c */ /* 0x000fe20003fc5270 */
[----:B------:R-:W-:Y:S01]  /*3330*/  WARPSYNC 0xffffffff ;  /* 0xffffffff00007948 */ /* 0x000fe20003800000 */
[----:B------:R-:W-:Y:S11]  /*3340*/  BAR.SYNC.DEFER_BLOCKING 0x0 ;  /* 0x0000000000007b1d */ /* 0x000ff60000010000 */
[----:B------:R-:W-:Y:S05]  /*3350*/  @!P6 BRA `(.L_x_1384) ;  /* 0x000010700000e947 */ /* 0x000fea0003800000 */
[----:B------:R-:W-:Y:S01]  /*3360*/  UIADD3 UR4, UR5, -0x1, URZ ;  /* 0xffffffff05047890 */ /* 0x000fe2000fffe03f */
[----:B0-----:R-:W-:-:S03]  /*3370*/  HFMA2.MMA R32, -RZ, RZ, 0, 0 ;  /* 0x00000000ff207435 */ /* 0x001fc600000001ff */
[----:B------:R-:W-:-:S06]  /*3380*/  UISETP.GE.U32.AND UP0, UPT, UR4, 0x3, UPT ;  /* 0x000000030400788c */ /* 0x000fcc000bf06070 */
[----:B------:R-:W-:-:S13]  /*3390*/  PLOP3.LUT P6, PT, PT, PT, UP0, 0x40, 0x0 ;  /* 0x000000000000781c */ /* 0x000fda0003fce808 */
[----:B------:R-:W-:Y:S05]  /*33a0*/  @P6 BRA `(.L_x_1387) ;  /* 0x00000e5000006947 */ /* 0x000fea0003800000 */
[----:B------:R-:W-:Y:S01]  /*33b0*/  ULOP3.LUT UR4, UR5, 0x3, URZ, 0xc0, !UPT ;  /* 0x0000000305047892 */ /* 0x000fe2000f8ec03f */
[----:B------:R-:W-:Y:S02]  /*33c0*/  MOV R32, RZ ;  /* 0x000000ff00207202 */ /* 0x000fe40000000f00 */
[----:B------:R-:W-:Y:S02]  /*33d0*/  ULDC UR5, c[0x0][0xc] ;  /* 0x0000030000057ab9 */ /* 0x000fe40000000800 */
[----:B------:R-:W-:-:S06]  /*33e0*/  UIADD3 UR4, -UR4, UR5, URZ ;  /* 0x0000000504047290 */ /* 0x000fcc000fffe13f */
[----:B------:R-:W-:-:S13]  /*33f0*/  ISETP.LT.AND P6, PT, RZ, UR4, PT ;  /* 0x00000004ff007c0c */ /* 0x000fda000bfc1270 */
[----:B------:R-:W-:Y:S05]  /*3400*/  @!P6 BRA `(.L_x_1388) ;  /* 0x00000bf00000e947 */ /* 0x000fea0003800000 */
[----:B------:R-:W-:Y:S01]  /*3410*/  UISETP.GT.AND UP0, UPT, UR4, 0xc, UPT ;  /* 0x0000000c0400788c */ /* 0x000fe2000bf04270 */
[----:B------:R-:W-:Y:S02]  /*3420*/  P2R R28, PR, RZ, 0x1 ;  /* 0x00000001ff1c7803 */ /* 0x000fe40000000000 */
[----:B------:R-:W-:-:S03]  /*3430*/  PLOP3.LUT P0, PT, PT, PT, PT, 0x80, 0x0 ;  /* 0x000000000000781c */ /* 0x000fc60003f0f070 */
[----:B------:R-:W-:Y:S02]  /*3440*/  PLOP3.LUT P6, PT, PT, PT, UP0, 0x40, 0x0 ;  /* 0x000000000000781c */ /* 0x000fe40003fce808 */
[----:B------:R-:W-:Y:S02]  /*3450*/  P2R R33, PR, RZ, 0x1 ;  /* 0x00000001ff217803 */ /* 0x000fe40000000000 */
[----:B------:R-:W-:-:S09]  /*3460*/  ISETP.NE.AND P0, PT, R28, RZ, PT ;  /* 0x000000ff1c00720c */ /* 0x000fd20003f05270 */
[----:B------:R-:W-:Y:S05]  /*3470*/  @P6 BRA `(.L_x_1389) ;  /* 0x0000076000006947 */ /* 0x000fea0003800000 */
[----:B------:R-:W-:-:S04]  /*3480*/  PLOP3.LUT P6, PT, PT, PT, PT, 0x8, 0x0 ;  /* 0x000000000000781c */ /* 0x000fc80003fce170 */
[----:B------:R-:W-:Y:S02]  /*3490*/  P2R R33, PR, RZ, 0x40 ;  /* 0x00000040ff217803 */ /* 0x000fe40000000000 */
.L_x_1390:
        /* <DEDUP_REMOVED lines=116> */
.L_x_1389:
        /* <DEDUP_REMOVED lines=63> */
.L_x_1391:
[----:B------:R-:W-:-:S04]  /*3fd0*/  ISETP.NE.AND P6, PT, R33, RZ, PT ;  /* 0x000000ff2100720c */ /* 0x000fc80003fc5270 */
[----:B------:R-:W-:-:S13]  /*3fe0*/  ISETP.NE.OR P6, PT, RZ, UR4, P6 ;  /* 0x00000004ff007c0c */ /* 0x000fda000b7c5670 */
[----:B------:R-:W-:Y:S05]  /*3ff0*/  @!P6 BRA `(.L_x_1387) ;  /* 0x000002000000e947 */ /* 0x000fea0003800000 */
.L_x_1388:
        /* <DEDUP_REMOVED lines=32> */
.L_x_1387:
[----:B------:R-:W-:-:S04]  /*4200*/  MOV R33, c[0x0][0xc] ;  /* 0x0000030000217a02 */ /* 0x000fc80000000f00 */
[----:B------:R-:W-:-:S13]  /*4210*/  LOP3.LUT P6, R33, R33, 0x3, RZ, 0xc0, !PT ;  /* 0x0000000321217812 */ /* 0x000fda00078cc0ff */
        /* <DEDUP_REMOVED lines=9> */
.L_x_1393:
[----:B------:R-:W-:Y:S05]  /*42b0*/  BSYNC B0 ;  /* 0x0000000000007941 */ /* 0x000fea0003800000 */
.L_x_1392:
[----:B------:R-:W-:-:S13]  /*42c0*/  ISETP.NE.AND P6, PT, R33, 0x1, PT ;  /* 0x000000012100780c */ /* 0x000fda0003fc5270 */
[----:B------:R-:W-:Y:S05]  /*42d0*/  @!P6 BRA `(.L_x_1384) ;  /* 0x000000f00000e947 */ /* 0x000fea0003800000 */
[----:B------:R-:W-:-:S04]  /*42e0*/  IADD3 R37, R32, 0x1, RZ ;  /* 0x0000000120257810 */ /* 0x000fc80007ffe0ff */
[----:B------:R-:W-:-:S13]  /*42f0*/  ISETP.EQ.OR P6, PT, R37, R73, P0 ;  /* 0x000000492500720c */ /* 0x000fda00007c2670 */
[----:B------:R-:W-:-:S04]  /*4300*/  @!P6 IMAD R37, R37, c[0x0][0x10], R72 ;  /* 0x000004002525ea24 */ /* 0x000fc800078e0248 */
[----:B------:R-:W-:-:S05]  /*4310*/  @!P6 IMAD.WIDE.U32 R36, R37, 0x8, R34 ;  /* 0x000000082524e825 */ /* 0x000fca00078e0022 */
[----:B------:R-:W2:Y:S02]  /*4320*/  @!P6 LDG.E.64 R28, [R36.64] ;  /* 0x0000000c241ce981 */ /* 0x000ea4000c1e1b00 */
[----:B--2---:R-:W-:Y:S01]  /*4330*/  @!P6 FADD.FTZ R27, R27, R29 ;  /* 0x0000001d1b1be221 */ /* 0x004fe20000010000 */
[----:B------:R-:W-:Y:S01]  /*4340*/  IADD3 R29, R32, 0x2, RZ ;  /* 0x00000002201d7810 */ /* 0x000fe20007ffe0ff */
[----:B------:R-:W-:-:S03]  /*4350*/  @!P6 FADD.FTZ R26, R26, R28 ;  /* 0x0000001c1a1ae221 */ /* 0x000fc60000010000 */
[----:B------:R-:W-:-:S04]  /*4360*/  ISETP.EQ.OR P6, PT, R29, R73, P0 ;  /* 0x000000491d00720c */ /* 0x000fc800007c2670 */
[----:B------:R-:W-:-:S13]  /*4370*/  ISETP.EQ.OR P6, PT, R33, 0x2, P6 ;  /* 0x000000022100780c */ /* 0x000fda00037c2670 */
[----:B------:R-:W-:-:S04]  /*4380*/  @!P6 IMAD R29, R29, c[0x0][0x10], R72 ;  /* 0x000004001d1dea24 */ /* 0x000fc800078e0248 */
[----:B------:R-:W-:-:S06]  /*4390*/  @!P6 IMAD.WIDE.U32 R28, R29, 0x8, R34 ;  /* 0x000000081d1ce825 */ /* 0x000fcc00078e0022 */
[----:B------:R-:W2:Y:S02]  /*43a0*/  @!P6 LDG.E.64 R28, [R28.64] ;  /* 0x0000000c1c1ce981 */ /* 0x000ea4000c1e1b00 */
[----:B--2---:R-:W-:Y:S02]  /*43b0*/  @!P6 FADD.FTZ R26, R26, R28 ;  /* 0x0000001c1a1ae221 */ /* 0x004fe40000010000 */
[----:B------:R-:W-:-:S05]  /*43c0*/  @!P6 FADD.FTZ R27, R27, R29 ;  /* 0x0000001d1b1be221 */ /* 0x000fca0000010000 */
.L_x_1384:
[----:B------:R-:W-:Y:S04]  /*43d0*/  @!P0 STS.64 [0x30], R26 ;  /* 0x0000301aff008388 */ /* 0x000fe80000000a00 */
[----:B------:R-:W-:Y:S01]  /*43e0*/  BAR.SYNC.DEFER_BLOCKING 0x0 ;  /* 0x0000000000007b1d */ /* 0x000fe20000010000 */
[----:B------:R-:W-:Y:S02]  /*43f0*/  ISETP.NE.AND P6, PT, RZ, UR16, PT ;  /* 0x00000010ff007c0c */ /* 0x000fe4000bfc5270 */
[----:B0-----:R-:W-:-:S05]  /*4400*/  SHF.R.U32.HI R32, RZ, 0x2, R75 ;  /* 0x00000002ff207819 */ /* 0x001fca000001164b */
[----:B------:R-:W-:-:S05]  /*4410*/  IMAD R33, R73, c[0x0][0x1fc], R32 ;  /* 0x00007f0049217a24 */ /* 0x000fca00078e0220 */
[----:B------:R-:W-:-:S04]  /*4420*/  IADD3 R32, R33, 0xc0, RZ ;  /* 0x000000c021207810 */ /* 0x000fc80007ffe0ff */
[----:B------:R-:W-:Y:S01]  /*4430*/  SHF.R.S32.HI R36, RZ, 0x1f, R32 ;  /* 0x0000001fff247819 */ /* 0x000fe20000011420 */
        /* <DEDUP_REMOVED lines=22> */
.L_x_1394:
        /* <DEDUP_REMOVED lines=17> */
.L_x_1396:
[----:B------:R-:W-:Y:S05]  /*46b0*/  BSYNC B0 ;  /* 0x0000000000007941 */ /* 0x000fea0003800000 */
.L_x_1395:
        /* <DEDUP_REMOVED lines=19> */
.L_x_1397:
[----:B------:R-:W-:Y:S01]  /*47f0*/  ISETP.NE.AND P0, PT, R76, RZ, PT ;  /* 0x000000ff4c00720c */ /* 0x000fe20003f05270 */
[----:B------:R-:W-:-:S12]  /*4800*/  BSSY B0, `(.L_x_1398) ;  /* 0x0000011000007945 */ /* 0x000fd80003800000 */
        /* <DEDUP_REMOVED lines=8> */
[----:B------:R-:W-:Y:S02]  /*4890*/  IADD3 R27, R9, R27, RZ ;  /* 0x0000001b091b7210 */ /* 0x000fe40007ffe0ff */
[----:B------:R-:W-:Y:S01]  /*48a0*/  LEA R26, P0, R8, c[0x0][0x160], 0x2 ;  /* 0x00005800081a7a11 */ /* 0x000fe200078010ff */
[----:B------:R-:W-:-:S03]  /*48b0*/  FFMA.FTZ R9, R23, R11, -R30 ;  /* 0x0000000b17097223 */ /* 0x000fc6000001081e */
[----:B------:R-:W-:Y:S01]  /*48c0*/  LEA.HI.X R27, R8, c[0x0][0x164], R27, 0x2, P0 ;  /* 0x00005900081b7a11 */ /* 0x000fe200000f141b */
[----:B------:R-:W-:Y:S02]  /*48d0*/  FFMA.FTZ R8, R22, R10, -R53 ;  /* 0x0000000a16087223 */ /* 0x000fe40000010835 */
[----:B------:R-:W-:Y:S02]  /*48e0*/  FMUL.FTZ R9, R9, UR11 ;  /* 0x0000000b09097c20 */ /* 0x000fe40008410000 */
[----:B------:R-:W-:-:S05]  /*48f0*/  FMUL.FTZ R8, R8, UR11 ;  /* 0x0000000b08087c20 */ /* 0x000fca0008410000 */
[----:B------:R0:W-:Y:S02]  /*4900*/  STG.E.64 [R26.64], R8 ;  /* 0x000000081a007986 */ /* 0x0001e4000c101b0c */
.L_x_1399:
[----:B------:R-:W-:Y:S05]  /*4910*/  BSYNC B0 ;  /* 0x0000000000007941 */ /* 0x000fea0003800000 */
.L_x_1398:
[----:B------:R-:W-:-:S13]  /*4920*/  ISETP.NE.AND P6, PT, RZ, UR16, PT ;  /* 0x00000010ff007c0c */ /* 0x000fda000bfc5270 */
        /* <DEDUP_REMOVED lines=19> */
.L_x_1400:
        /* <DEDUP_REMOVED lines=17> */
.L_x_1402:
[----:B------:R-:W-:Y:S05]  /*4b70*/  BSYNC B0 ;  /* 0x0000000000007941 */ /* 0x000fea0003800000 */
.L_x_1401:
        /* <DEDUP_REMOVED lines=19> */
.L_x_1403:
        /* <DEDUP_REMOVED lines=8> */
[----:B------:R-:W-:Y:S01]  /*4d30*/  FFMA.FTZ R0, R23, R15, -R0 ;  /* 0x0000000f17007223 */ /* 0x000fe20000010800 */
[----:B------:R-:W-:Y:S01]  /*4d40*/  IADD3 R11, R9, R11, RZ ;  /* 0x0000000b090b7210 */ /* 0x000fe20007ffe0ff */
[----:B------:R-:W-:Y:S01]  /*4d50*/  FFMA.FTZ R9, R2, R34, R35 ;  /* 0x0000002202097223 */ /* 0x000fe20000010023 */
[----:B------:R-:W-:Y:S01]  /*4d60*/  LEA R10, P0, R8, c[0x0][0x160], 0x2 ;  /* 0x00005800080a7a11 */ /* 0x000fe200078010ff */
[----:B------:R-:W-:Y:S02]  /*4d70*/  FMUL.FTZ R3, R0, UR11 ;  /* 0x0000000b00037c20 */ /* 0x000fe40008410000 */
[----:B------:R-:W-:Y:S01]  /*4d80*/  FFMA.FTZ R2, R22, R14, -R9 ;  /* 0x0000000e16027223 */ /* 0x000fe20000010809 */
[----:B------:R-:W-:-:S03]  /*4d90*/  LEA.HI.X R11, R8, c[0x0][0x164], R11, 0x2, P0 ;  /* 0x00005900080b7a11 */ /* 0x000fc600000f140b */
[----:B------:R-:W-:-:S05]  /*4da0*/  FMUL.FTZ R2, R2, UR11 ;  /* 0x0000000b02027c20 */ /* 0x000fca0008410000 */
[----:B------:R0:W-:Y:S02]  /*4db0*/  STG.E.64 [R10.64], R2 ;  /* 0x000000020a007986 */ /* 0x0001e4000c101b0c */
.L_x_1405:
[----:B------:R-:W-:Y:S05]  /*4dc0*/  BSYNC B0 ;  /* 0x0000000000007941 */ /* 0x000fea0003800000 */
.L_x_1404:
        /* <DEDUP_REMOVED lines=19> */
.L_x_1406:
        /* <DEDUP_REMOVED lines=17> */
.L_x_1408:
[----:B------:R-:W-:Y:S05]  /*5010*/  BSYNC B0 ;  /* 0x0000000000007941 */ /* 0x000fea0003800000 */
.L_x_1407:
        /* <DEDUP_REMOVED lines=19> */
.L_x_1409:
        /* <DEDUP_REMOVED lines=12> */
[----:B------:R-:W-:-:S03]  /*5210*/  FFMA.FTZ R5, R23, R19, -R78 ;  /* 0x0000001317057223 */ /* 0x000fc6000001084e */
[----:B------:R-:W-:Y:S01]  /*5220*/  LEA.HI.X R3, R4, c[0x0][0x164], R9, 0x2, P0 ;  /* 0x0000590004037a11 */ /* 0x000fe200000f1409 */
[----:B------:R-:W-:Y:S02]  /*5230*/  FMUL.FTZ R4, R79, UR11 ;  /* 0x0000000b4f047c20 */ /* 0x000fe40008410000 */
[----:B------:R-:W-:-:S05]  /*5240*/  FMUL.FTZ R5, R5, UR11 ;  /* 0x0000000b05057c20 */ /* 0x000fca0008410000 */
[----:B------:R0:W-:Y:S02]  /*5250*/  STG.E.64 [R2.64], R4 ;  /* 0x0000000402007986 */ /* 0x0001e4000c101b0c */
.L_x_1411:
[----:B------:R-:W-:Y:S05]  /*5260*/  BSYNC B0 ;  /* 0x0000000000007941 */ /* 0x000fea0003800000 */
.L_x_1410:
        /* <DEDUP_REMOVED lines=19> */
.L_x_1412:
[----:B------:R-:W-:Y:S01]  /*53a0*/  ISETP.GE.U32.AND P0, PT, R32, c[0x0][0x1e0], PT ;  /* 0x0000780020007a0c */ /* 0x000fe20003f06070 */
[----:B------:R-:W-:Y:S01]  /*53b0*/  BSSY B0, `(.L_x_1413) ;  /* 0x0000015000007945 */ /* 0x000fe20003800000 */
[----:B------:R-:W-:Y:S02]  /*53c0*/  IADD3 R33, R33, 0xe0, RZ ;  /* 0x000000e021217810 */ /* 0x000fe40007ffe0ff */
[----:B------:R-:W-:Y:S02]  /*53d0*/  ISETP.GE.AND.EX P0, PT, R36, c[0x0][0x1e4], PT, P0 ;  /* 0x0000790024007a0c */ /* 0x000fe40003f06300 */
[----:B------:R-:W-:Y:S02]  /*53e0*/  SHF.R.S32.HI R0, RZ, 0x1f, R33 ;  /* 0x0000001fff007819 */ /* 0x000fe40000011421 */
[----:B------:R-:W-:-:S13]  /*53f0*/  ISETP.LT.U32.AND P0, PT, R75, 0x80, !P0 ;  /* 0x000000804b00780c */ /* 0x000fda0004701070 */
        /* <DEDUP_REMOVED lines=16> */
.L_x_1414:
[----:B------:R-:W-:Y:S05]  /*5500*/  BSYNC B0 ;  /* 0x0000000000007941 */ /* 0x000fea0003800000 */
.L_x_1413:
[----:B------:R-:W-:-:S04]  /*5510*/  ISETP.GE.U32.AND P0, PT, R33, c[0x0][0x1e0], PT ;  /* 0x0000780021007a0c */ /* 0x000fc80003f06070 */
[----:B------:R-:W-:-:S04]  /*5520*/  ISETP.GE.AND.EX P0, PT, R0, c[0x0][0x1e4], PT, P0 ;  /* 0x0000790000007a0c */ /* 0x000fc80003f06300 */
[----:B------:R-:W-:Y:S01]  /*5530*/  ISETP.LT.U32.AND P0, PT, R75, 0x80, !P0 ;  /* 0x000000804b00780c */ /* 0x000fe20004701070 */
[----:B------:R-:W-:Y:S11]  /*5540*/  @!P6 BRA `(.L_x_1415) ;  /* 0x000001200000e947 */ /* 0x000ff60003800000 */
        /* <DEDUP_REMOVED lines=18> */
.L_x_1415:
[----:B------:R-:W-:Y:S01]  /*5670*/  BSSY B0, `(.L_x_1416) ;  /* 0x0000010000007945 */ /* 0x000fe20003800000 */
[----:B------:R-:W-:Y:S05]  /*5680*/  @!P0 BRA `(.L_x_1417) ;  /* 0x000000e000008947 */ /* 0x000fea0003800000 */
[----:B------:R-:W-:Y:S01]  /*5690*/  MOV R87, R89 ;  /* 0x0000005900577202 */ /* 0x000fe20000000f00 */
[----:B0-----:R-:W-:Y:S02]  /*56a0*/  IMAD R3, R55, c[0x0][0x1d8], RZ ;  /* 0x0000760037037a24 */ /* 0x001fe400078e02ff */
[----:B------:R-:W-:Y:S02]  /*56b0*/  FFMA.FTZ R83, R83, R34, R35 ;  /* 0x0000002253537223 */ /* 0x000fe40000010023 */
        /* <DEDUP_REMOVED lines=11> */
.L_x_1417:
[----:B------:R-:W-:Y:S05]  /*5770*/  BSYNC B0 ;  /* 0x0000000000007941 */ /* 0x000fea0003800000 */
.L_x_1416:
[----:B------:R-:W-:Y:S01]  /*5780*/  ULDC UR4, c[0x0][0x10] ;  /* 0x0000040000047ab9 */ /* 0x000fe20000000800 */
[----:B------:R-:W-:Y:S01]  /*5790*/  IADD3 R74, R74, 0x1, RZ ;  /* 0x000000014a4a7810 */ /* 0x000fe20007ffe0ff */
[----:B------:R-:W-:-:S04]  /*57a0*/  UIADD3 UR14, UR14, UR4, URZ ;  /* 0x000000040e0e7290 */ /* 0x000fc8000fffe03f */
[----:B------:R-:W-:-:S06]  /*57b0*/  UISETP.GE.AND UP0, UPT, UR14, UR6, UPT ;  /* 0x000000060e00728c */ /* 0x000fcc000bf06270 */
[----:B------:R-:W-:-:S13]  /*57c0*/  PLOP3.LUT P0, PT, PT, PT, UP0, 0x80, 0x0 ;  /* 0x000000000000781c */ /* 0x000fda0003f0f008 */
[----:B------:R-:W-:Y:S01]  /*57d0*/  @P0 CALL.REL.NOINC `(.L_x_1369) ;  /* 0x0000001000000944 */ /* 0x000fe20003c00000 */
[----:B------:R-:W-:Y:S05]  /*57e0*/  BRA `(.L_x_1418) ;  /* 0xffffac1000007947 */ /* 0x000fea000383ffff */
.L_x_1369:
        /* <DEDUP_REMOVED lines=22> */
.L_x_1420:
[----:B------:R-:W-:Y:S05]  /*5950*/  BSYNC B0 ;  /* 0x0000000000007941 */ /* 0x000fea0003800000 */
.L_x_1419:
[----:B------:R-:W-:Y:S05]  /*5960*/  @P0 EXIT ;  /* 0x000000000000094d */ /* 0x000fea0003800000 */
[----:B------:R-:W-:Y:S05]  /*5970*/  @P2 BRA `(.L_x_1421) ;  /* 0x0000008000002947 */ /* 0x000fea0003800000 */
[----:B------:R-:W-:-:S05]  /*5980*/  IMAD R0, R4, c[0x0][0x10], RZ ;  /* 0x0000040004007a24 */ /* 0x000fca00078e02ff */
[----:B------:R-:W-:-:S13]  /*5990*/  ISETP.NE.AND P0, PT, R0, -0x1, PT ;  /* 0xffffffff0000780c */ /* 0x000fda0003f05270 */
[----:B------:R-:W-:Y:S05]  /*59a0*/  @!P0 BRA `(.L_x_1421) ;  /* 0x0000005000008947 */ /* 0x000fea0003800000 */
.L_x_1422:
[----:B0-----:R-:W2:Y:S01]  /*59b0*/  LDG.E.STRONG.GPU R5, [R2.64] ;  /* 0x0000000c02057981 */ /* 0x001ea2000c1ef900 */
[----:B------:R-:W-:Y:S01]  /*59c0*/  YIELD ;  /* 0x0000000000007946 */ /* 0x000fe20003800000 */
[----:B--2---:R-:W-:Y:S01]  /*59d0*/  ISETP.NE.AND P0, PT, R5, R0, PT ;  /* 0x000000000500720c */ /* 0x004fe20003f05270 */
[----:B------:R-:W-:-:S12]  /*59e0*/  CCTL.IVALL ;  /* 0x00000000ff00798f */ /* 0x000fd80002000000 */
[----:B------:R-:W-:Y:S05]  /*59f0*/  @P0 BRA `(.L_x_1422) ;  /* 0xffffffb000000947 */ /* 0x000fea000383ffff */
.L_x_1421:
        /* <DEDUP_REMOVED lines=25> */
.L_x_1423:
        /* <DEDUP_REMOVED lines=23> */
.L_x_1424:
        /* <DEDUP_REMOVED lines=16> */
.L_x_3250:


//--------------------- .text._Z35group_norm_nhwc_bwd_one_pass_kernelI11Fp32IOFp32WLi512ELi8ELi128EEv26Group_norm_nhwc_bwd_params --------------------------
	.section	.text._Z35group_norm_nhwc_bwd_one_pass_kernelI11Fp32IOFp32WLi512ELi8ELi128EEv26Group_norm_nhwc_bwd_params,"ax",@progbits
	.sectioninfo	@"SHI_REGISTERS=168"
	.align	128
        .global         _Z35group_norm_nhwc_bwd_one_pass_kernelI11Fp32IOFp32WLi512ELi8ELi128EEv26Group_norm_nhwc_bwd_params
        .type           _Z35group_norm_nhwc_bwd_one_pass_kernelI11Fp32IOFp32WLi512ELi8ELi128EEv26Group_norm_nhwc_bwd_params,@function
        .size           _Z35group_norm_nhwc_bwd_one_pass_kernelI11Fp32IOFp32WLi512ELi8ELi128EEv26Group_norm_nhwc_bwd_params,(.L_x_3251 - _Z35group_norm_nhwc_bwd_one_pass_kernelI11Fp32IOFp32WLi512ELi8ELi128EEv26Group_norm_nhwc_bwd_params)
        .other          _Z35group_norm_nhwc_bwd_one_pass_kernelI11Fp32IOFp32WLi512ELi8ELi128EEv26Group_norm_nhwc_bwd_params,@"STO_CUDA_ENTRY STV_DEFAULT"
_Z35group_norm_nhwc_bwd_one_pass_kernelI11Fp32IOFp32WLi512ELi8ELi128EEv26Group_norm_nhwc_bwd_params:
.text._Z35group_norm_nhwc_bwd_one_pass_kernelI11Fp32IOFp32WLi512ELi8ELi128EEv26Group_norm_nhwc_bwd_params:
        /* <DEDUP_REMOVED lines=12> */
[----:B------:R-:W-:Y:S01]  /*00c0*/  ISETP.GE.U32.AND P1, PT, R116, 0x80, PT ;  /* 0x000000807400780c */ /* 0x000fe20003f26070 */
[----:B------:R-:W-:Y:S01]  /*00d0*/  ULDC.64 UR8, c[0x0][0x1d8] ;  /* 0x0000760000087ab9 */ /* 0x000fe20000000a00 */
[----:B------:R-:W0:Y:S01]  /*00e0*/  S2R R110, SR_LANEID ;  /* 0x00000000006e7919 */ /* 0x000e220000000000 */
[----:B------:R-:W-:Y:S01]  /*00f0*/  IMAD R109, R112, c[0x0][0x1fc], R109 ;  /* 0x00007f00706d7a24 */ /* 0x000fe200078e026d */
[----:B------:R-:W-:Y:S01]  /*0100*/  ULEA.HI UR11, UP0, UR9, UR8, URZ, 0x1 ;  /* 0x00000008090b7291 */ /* 0x000fe2000f81083f */
[----:B------:R-:W-:Y:S01]  /*0110*/  SHF.R.S32.HI R5, RZ, 0x1f, R116 ;  /* 0x0000001fff057819 */ /* 0x000fe20000011474 */
[----:B------:R-:W-:Y:S01]  /*0120*/  UIMAD.WIDE.U32 UR4, UR7, UR8, URZ ;  /* 0x00000008070472a5 */ /* 0x000fe2000f8e003f */
[----:B------:R-:W-:Y:S01]  /*0130*/  SHF.L.U32 R4, R116, 0x1, RZ ;  /* 0x0000000174047819 */ /* 0x000fe200000006ff */
[----:B------:R-:W-:Y:S01]  /*0140*/  UIMAD UR8, UR7, UR9, URZ ;  /* 0x00000009070872a4 */ /* 0x000fe2000f8e023f */
[C---:B------:R-:W-:Y:S01]  /*0150*/  ISETP.LT.U32.AND P0, PT, R109.reuse, c[0x0][0x1e0], PT ;  /* 0x000078006d007a0c */ /* 0x040fe20003f01070 */
[----:B------:R-:W-:Y:S01]  /*0160*/  ULDC UR10, c[0x0][0xc] ;  /* 0x00000300000a7ab9 */ /* 0x000fe20000000800 */
[----:B------:R-:W-:Y:S01]  /*0170*/  SHF.R.S32.HI R107, RZ, 0x1f, R109 ;  /* 0x0000001fff6b7819 */ /* 0x000fe2000001146d */
[----:B------:R-:W-:Y:S01]  /*0180*/  ULOP3.LUT UR7, UR7, UR10, URZ, 0xc0, !UPT ;  /* 0x0000000a07077292 */ /* 0x000fe2000f8ec03f */
[C---:B------:R-:W-:Y:S01]  /*0190*/  IADD3 R106, R109.reuse, 0x20, RZ ;  /* 0x000000206d6a7810 */ /* 0x040fe20007ffe0ff */
[----:B------:R-:W-:Y:S01]  /*01a0*/  UIADD3 UR8, UR5, UR8, URZ ;  /* 0x0000000805087290 */ /* 0x000fe2000fffe03f */
[C---:B------:R-:W-:Y:S01]  /*01b0*/  IADD3 R104, R109.reuse, 0x40, RZ ;  /* 0x000000406d687810 */ /* 0x040fe20007ffe0ff */
[----:B------:R-:W-:Y:S01]  /*01c0*/  UIADD3.X UR9, URZ, UR9, URZ, UP0, !UPT ;  /* 0x000000093f097290 */ /* 0x000fe200087fe43f */
[C---:B------:R-:W-:Y:S01]  /*01d0*/  IADD3 R102, R109.reuse, 0x60, RZ ;  /* 0x000000606d667810 */ /* 0x040fe20007ffe0ff */
[----:B------:R-:W-:Y:S01]  /*01e0*/  UIADD3 UR5, -UR7, UR10, URZ ;  /* 0x0000000a07057290 */ /* 0x000fe2000fffe13f */
[----:B------:R-:W-:Y:S01]  /*01f0*/  IADD3 R100, R109, 0x80, RZ ;  /* 0x000000806d647810 */ /* 0x000fe20007ffe0ff */
[----:B------:R-:W-:Y:S01]  /*0200*/  ULEA.HI UR10, UP0, UR8, UR4, URZ, 0x1 ;  /* 0x00000004080a7291 */ /* 0x000fe2000f81083f */
[----:B------:R-:W-:Y:S01]  /*0210*/  ISETP.LT.AND.EX P0, PT, R107, c[0x0][0x1e4], !P1, P0 ;  /* 0x000079006b007a0c */ /* 0x000fe20004f01300 */
[----:B------:R-:W-:Y:S01]  /*0220*/  HFMA2.MMA R114, -RZ, RZ, 0, 0 ;  /* 0x00000000ff727435 */ /* 0x000fe200000001ff */
[----:B------:R-:W-:Y:S01]  /*0230*/  IADD3 R98, R109, 0xa0, RZ ;  /* 0x000000a06d627810 */ /* 0x000fe20007ffe0ff */
[----:B------:R-:W-:Y:S01]  /*0240*/  UIADD3.X UR8, URZ, UR8, URZ, UP0, !UPT ;  /* 0x000000083f087290 */ /* 0x000fe200087fe43f */
[----:B------:R-:W-:Y:S01]  /*0250*/  ISETP.LT.U32.AND P5, PT, R106, c[0x0][0x1e0], PT ;  /* 0x000078006a007a0c */ /* 0x000fe20003fa1070 */
[----:B------:R-:W-:Y:S01]  /*0260*/  USHF.R.S64 UR11, UR11, 0x1, UR9 ;  /* 0x000000010b0b7899 */ /* 0x000fe20008001009 */
[----:B------:R-:W-:Y:S01]  /*0270*/  SHF.R.S32.HI R105, RZ, 0x1f, R106 ;  /* 0x0000001fff697819 */ /* 0x000fe2000001146a */
[----:B------:R-:W-:Y:S01]  /*0280*/  USHF.R.S64 UR10, UR10, 0x1, UR8 ;  /* 0x000000010a0a7899 */ /* 0x000fe20008001008 */
[----:B------:R-:W-:Y:S01]  /*0290*/  ISETP.LT.U32.AND P4, PT, R104, c[0x0][0x1e0], PT ;  /* 0x0000780068007a0c */ /* 0x000fe20003f81070 */
[----:B------:R-:W-:Y:S01]  /*02a0*/  USHF.R.S32.HI UR9, URZ, 0x1, UR9 ;  /* 0x000000013f097899 */ /* 0x000fe20008011409 */
[----:B------:R-:W-:Y:S01]  /*02b0*/  SHF.R.S32.HI R103, RZ, 0x1f, R104 ;  /* 0x0000001fff677819 */ /* 0x000fe20000011468 */
[----:B------:R-:W-:Y:S01]  /*02c0*/  USHF.R.S32.HI UR8, URZ, 0x1, UR8 ;  /* 0x000000013f087899 */ /* 0x000fe20008011408 */
[----:B------:R-:W-:Y:S01]  /*02d0*/  ISETP.LT.U32.AND P3, PT, R102, c[0x0][0x1e0], PT ;  /* 0x0000780066007a0c */ /* 0x000fe20003f61070 */
[----:B------:R-:W-:Y:S01]  /*02e0*/  IMAD R115, R112, c[0x0][0x10], R111 ;  /* 0x0000040070737a24 */ /* 0x000fe200078e026f */
        /* <DEDUP_REMOVED lines=20> */
[----:B------:R-:W-:Y:S02]  /*0430*/  IADD3 R88, R109, 0x140, RZ ;  /* 0x000001406d587810 */ /* 0x000fe40007ffe0ff */
        /* <DEDUP_REMOVED lines=17> */
[----:B------:R-:W-:Y:S02]  /*0550*/  LEA.HI R5, R5, R116, RZ, 0x5 ;  /* 0x0000007405057211 */ /* 0x000fe400078f28ff */
[C---:B------:R-:W-:Y:S02]  /*0560*/  IADD3 R6, R109.reuse, 0x180, RZ ;  /* 0x000001806d067810 */ /* 0x040fe40007ffe0ff */
[C---:B------:R-:W-:Y:S02]  /*0570*/  IADD3 R7, R109.reuse, 0x1a0, RZ ;  /* 0x000001a06d077810 */ /* 0x040fe40007ffe0ff */
[C---:B------:R-:W-:Y:S02]  /*0580*/  IADD3 R8, R109.reuse, 0x1c0, RZ ;  /* 0x000001c06d087810 */ /* 0x040fe40007ffe0ff */
[----:B------:R-:W-:-:S02]  /*0590*/  IADD3 R9, R109, 0x1e0, RZ ;  /* 0x000001e06d097810 */ /* 0x000fc40007ffe0ff */
[----:B------:R-:W-:Y:S02]  /*05a0*/  ISETP.LT.AND.EX P5, PT, R93, c[0x0][0x1e4], !P1, P5 ;  /* 0x000079005d007a0c */ /* 0x000fe40004fa1350 */
[----:B------:R-:W-:Y:S02]  /*05b0*/  ISETP.LT.AND.EX P4, PT, R91, c[0x0][0x1e4], !P1, P4 ;  /* 0x000079005b007a0c */ /* 0x000fe40004f81340 */
[----:B------:R-:W-:Y:S02]  /*05c0*/  ISETP.LT.AND.EX P3, PT, R89, c[0x0][0x1e4], !P1, P3 ;  /* 0x0000790059007a0c */ /* 0x000fe40004f61330 */
[----:B------:R-:W-:Y:S02]  /*05d0*/  ISETP.LT.AND.EX P2, PT, R2, c[0x0][0x1e4], !P1, P2 ;  /* 0x0000790002007a0c */ /* 0x000fe40004f41320 */
[----:B------:R-:W-:Y:S02]  /*05e0*/  P2R R122, PR, RZ, 0x40 ;  /* 0x00000040ff7a7803 */ /* 0x000fe40000000000 */
[----:B------:R-:W-:-:S02]  /*05f0*/  ISETP.LT.AND.EX P1, PT, R3, c[0x0][0x1e4], !P1, P0 ;  /* 0x0000790003007a0c */ /* 0x000fc40004f21300 */
[----:B------:R-:W-:Y:S02]  /*0600*/  LEA R108, R116, 0x40, 0x4 ;  /* 0x00000040746c7811 */ /* 0x000fe400078e20ff */
[----:B------:R-:W-:Y:S02]  /*0610*/  MOV R113, R111 ;  /* 0x0000006f00717202 */ /* 0x000fe40000000f00 */
[----:B------:R-:W-:Y:S02]  /*0620*/  LOP3.LUT R4, R4, 0x6, RZ, 0xc0, !PT ;  /* 0x0000000604047812 */ /* 0x000fe400078ec0ff */
[----:B------:R-:W-:Y:S02]  /*0630*/  SHF.R.S32.HI R5, RZ, 0x5, R5 ;  /* 0x00000005ff057819 */ /* 0x000fe40000011405 */
[----:B------:R-:W-:Y:S02]  /*0640*/  SHF.R.S32.HI R10, RZ, 0x1f, R6 ;  /* 0x0000001fff0a7819 */ /* 0x000fe40000011406 */
[----:B------:R-:W-:-:S02]  /*0650*/  SHF.R.S32.HI R11, RZ, 0x1f, R7 ;  /* 0x0000001fff0b7819 */ /* 0x000fc40000011407 */
[----:B------:R-:W-:Y:S02]  /*0660*/  SHF.R.S32.HI R12, RZ, 0x1f, R8 ;  /* 0x0000001fff0c7819 */ /* 0x000fe40000011408 */
[----:B0-----:R-:W-:Y:S02]  /*0670*/  SHF.R.S32.HI R13, RZ, 0x1f, R9 ;  /* 0x0000001fff0d7819 */ /* 0x001fe40000011409 */
.L_x_1506:
[----:B0-----:R-:W-:Y:S02]  /*0680*/  MOV R14, 0x8 ;  /* 0x00000008000e7802 */ /* 0x001fe40000000f00 */
[----:B------:R-:W-:Y:S02]  /*0690*/  P2R R34, PR, RZ, 0x8 ;  /* 0x00000008ff227803 */ /* 0x000fe40000000000 */
[----:B------:R-:W-:Y:S01]  /*06a0*/  IABS R19, c[0x0][0x1f0] ;  /* 0x00007c0000137a13 */ /* 0x000fe20000000000 */
[----:B------:R-:W-:Y:S01]  /*06b0*/  IMAD.WIDE R14, R113, R14, c[0x0][0x198] ;  /* 0x00006600710e7625 */ /* 0x000fe200078e020e */
[----:B------:R-:W-:Y:S01]  /*06c0*/  UMOV UR14, 0x3f800000 ;  /* 0x3f800000000e7882 */ /* 0x000fe20000000000 */
[----:B------:R-:W-:Y:S01]  /*06d0*/  CS2R R50, SRZ ;  /* 0x0000000000327805 */ /* 0x000fe2000001ff00 */
[----:B------:R-:W-:Y:S01]  /*06e0*/  CS2R R52, SRZ ;  /* 0x0000000000347805 */ /* 0x000fe2000001ff00 */
[----:B------:R-:W-:Y:S01]  /*06f0*/  CS2R R54, SRZ ;  /* 0x0000000000367805 */ /* 0x000fe2000001ff00 */
[----:B------:R-:W-:Y:S01]  /*0700*/  ISETP.NE.AND P3, PT, R123, RZ, PT ;  /* 0x000000ff7b00720c */ /* 0x000fe20003f65270 */
[----:B------:R-:W2:Y:S01]  /*0710*/  LDG.E.64 R14, [R14.64] ;  /* 0x0000000c0e0e7981 */ /* 0x000ea2000c1e1b00 */
[----:B------:R-:W-:Y:S01]  /*0720*/  P2R R36, PR, RZ, 0x4 ;  /* 0x00000004ff247803 */ /* 0x000fe20000000000 */
[----:B------:R-:W-:Y:S01]  /*0730*/  CS2R R56, SRZ ;  /* 0x0000000000387805 */ /* 0x000fe2000001ff00 */
[----:B------:R-:W-:-:S02]  /*0740*/  ISETP.NE.AND P2, PT, R122, RZ, PT ;  /* 0x000000ff7a00720c */ /* 0x000fc40003f45270 */
[----:B------:R-:W-:Y:S02]  /*0750*/  P2R R40, PR, RZ, 0x2 ;  /* 0x00000002ff287803 */ /* 0x000fe40000000000 */
[----:B------:R-:W-:Y:S01]  /*0760*/  ISETP.NE.AND P1, PT, R121, RZ, PT ;  /* 0x000000ff7900720c */ /* 0x000fe20003f25270 */
[----:B-12---:R-:W0:Y:S02]  /*0770*/  R2UR UR4, R14 ;  /* 0x000000000e0473c2 */ /* 0x006e2400000e0000 */
[----:B0-----:R-:W-:-:S05]  /*0780*/  MOV R16, UR4 ;  /* 0x0000000400107c02 */ /* 0x001fca0008000f00 */
[----:B------:R-:W-:Y:S02]  /*0790*/  FFMA.FTZ R17, -R16, UR4, R15 ;  /* 0x0000000410117c23 */ /* 0x000fe4000801010f */
[----:B------:R-:W0:Y:S03]  /*07a0*/  I2F.RP R16, R19 ;  /* 0x0000001300107306 */ /* 0x000e260000209400 */
[----:B------:R-:W-:-:S05]  /*07b0*/  FSETP.GTU.FTZ.AND P0, PT, R17, RZ, PT ;  /* 0x000000ff1100720b */ /* 0x000fca0003f1c000 */
[----:B0-----:R-:W0:Y:S08]  /*07c0*/  MUFU.RCP R16, R16 ;  /* 0x0000001000107308 */ /* 0x001e300000001000 */
[----:B------:R-:W-:Y:S01]  /*07d0*/  VOTEU.ANY UP0, P0 ;  /* 0x00000000003f7886 */ /* 0x000fe20000000100 */
[----:B------:R-:W-:Y:S02]  /*07e0*/  PLOP3.LUT P0, PT, PT, PT, UP0, 0x80, 0x0 ;  /* 0x000000000000781c */ /* 0x000fe40003f0f008 */
[----:B0-----:R-:W-:-:S04]  /*07f0*/  IADD3 R14, R16, 0xffffffe, RZ ;  /* 0x0ffffffe100e7810 */ /* 0x001fc80007ffe0ff */
[----:B------:R0:W1:Y:S07]  /*0800*/  F2I.FTZ.U32.TRUNC.NTZ R15, R14 ;  /* 0x0000000e000f7305 */ /* 0x00006e000021f000 */
[----:B------:R-:W-:Y:S01]  /*0810*/  @P0 FADD.FTZ R17, R17, c[0x0][0x1a0] ;  /* 0x0000680011110621 */ /* 0x000fe20000010000 */
[----:B------:R-:W-:Y:S02]  /*0820*/  PLOP3.LUT P0, PT, PT, PT, UP0, 0x80, 0x0 ;  /* 0x000000000000781c */ /* 0x000fe40003f0f008 */
[----:B0-----:R-:W-:-:S02]  /*0830*/  MOV R14, RZ ;  /* 0x000000ff000e7202 */ /* 0x001fc40000000f00 */
[----:B-1----:R-:W-:-:S09]  /*0840*/  IADD3 R18, RZ, -R15, RZ ;  /* 0x8000000fff127210 */ /* 0x002fd20007ffe0ff */
[----:B------:R0:W1:Y:S02]  /*0850*/  @P0 MUFU.RSQ R20, R17 ;  /* 0x0000001100140308 */ /* 0x0000640000001400 */
[----:B0-----:R-:W-:Y:S01]  /*0860*/  IMAD R17, R18, R19, RZ ;  /* 0x0000001312117224 */ /* 0x001fe200078e02ff */
[----:B------:R-:W-:-:S03]  /*0870*/  IABS R18, R113 ;  /* 0x0000007100127213 */ /* 0x000fc60000000000 */
[----:B------:R-:W-:Y:S01]  /*0880*/  IMAD.HI.U32 R15, R15, R17, R14 ;  /* 0x000000110f0f7227 */ /* 0x000fe200078e000e */
[----:B------:R-:W-:-:S05]  /*0890*/  PLOP3.LUT P0, PT, PT, PT, UP0, 0x80, 0x0 ;  /* 0x000000000000781c */ /* 0x000fca0003f0f008 */
[----:B------:R-:W-:-:S05]  /*08a0*/  IMAD.HI.U32 R15, R15, R18, RZ ;  /* 0x000000120f0f7227 */ /* 0x000fca00078e00ff */
[----:B------:R-:W-:-:S05]  /*08b0*/  IADD3 R16, -R15, RZ, RZ ;  /* 0x000000ff0f107210 */ /* 0x000fca0007ffe1ff */
[C---:B------:R-:W-:Y:S01]  /*08c0*/  IMAD R16, R19.reuse, R16, R18 ;  /* 0x0000001013107224 */ /* 0x040fe200078e0212 */
[----:B-1----:R0:W1:Y:S04]  /*08d0*/  @P0 R2UR UR14, R20 ;  /* 0x00000000140e03c2 */ /* 0x00206800000e0000 */
        /* <DEDUP_REMOVED lines=15> */
[----:B------:R-:W-:Y:S02]  /*09d0*/  SEL R159, R14, R17, !P0 ;  /* 0x000000110e9f7207 */ /* 0x000fe40004000000 */
[----:B------:R-:W-:-:S05]  /*09e0*/  SHF.R.U32.HI R17, RZ, 0x2, R116 ;  /* 0x00000002ff117819 */ /* 0x000fca0000011674 */
[----:B------:R-:W-:Y:S01]  /*09f0*/  IMAD R24, R112, c[0x0][0x1fc], R17 ;  /* 0x00007f0070187a24 */ /* 0x000fe200078e0211 */
[----:B------:R-:W-:-:S04]  /*0a00*/  SEL R15, R14, R15, !P0 ;  /* 0x0000000f0e0f7207 */ /* 0x000fc80004000000 */
[----:B------:R-:W-:-:S04]  /*0a10*/  IADD3 R14, R24, 0x180, RZ ;  /* 0x00000180180e7810 */ /* 0x000fc80007ffe0ff */
[----:B------:R-:W-:Y:S02]  /*0a20*/  SHF.R.S32.HI R16, RZ, 0x1f, R14 ;  /* 0x0000001fff107819 */ /* 0x000fe4000001140e */
[----:B------:R-:W-:-:S04]  /*0a30*/  ISETP.GE.U32.AND P0, PT, R14, c[0x0][0x1e0], PT ;  /* 0x000078000e007a0c */ /* 0x000fc80003f06070 */
[----:B------:R-:W-:Y:S02]  /*0a40*/  ISETP.GE.AND.EX P0, PT, R16, c[0x0][0x1e4], PT, P0 ;  /* 0x0000790010007a0c */ /* 0x000fe40003f06300 */
[----:B------:R-:W-:Y:S02]  /*0a50*/  LEA R82, R159, R4, 0x3 ;  /* 0x000000049f527211 */ /* 0x000fe400078e18ff */
[----:B------:R-:W-:Y:S02]  /*0a60*/  SHF.R.S32.HI R14, RZ, 0x1f, R15 ;  /* 0x0000001fff0e7819 */ /* 0x000fe4000001140f */
[----:B------:R-:W-:Y:S02]  /*0a70*/  ISETP.LT.U32.AND P0, PT, R116, 0x80, !P0 ;  /* 0x000000807400780c */ /* 0x000fe40004701070 */
[----:B------:R-:W-:Y:S01]  /*0a80*/  SHF.R.S32.HI R83, RZ, 0x1f, R82 ;  /* 0x0000001fff537819 */ /* 0x000fe20000011452 */
[----:B------:R-:W-:-:S04]  /*0a90*/  IMAD R14, R14, c[0x0][0x1e8], RZ ;  /* 0x00007a000e0e7a24 */ /* 0x000fc800078e02ff */
[C---:B------:R-:W-:Y:S02]  /*0aa0*/  IMAD R161, R15.reuse, c[0x0][0x1ec], R14 ;  /* 0x00007b000fa17a24 */ /* 0x040fe400078e020e */
[----:B------:R-:W-:-:S04]  /*0ab0*/  IMAD.WIDE.U32 R162, R15, c[0x0][0x1e8], R82 ;  /* 0x00007a000fa27a25 */ /* 0x000fc800078e0052 */
[----:B------:R-:W-:Y:S01]  /*0ac0*/  @P0 IMAD R15, R10, c[0x0][0x1d8], RZ ;  /* 0x000076000a0f0a24 */ /* 0x000fe200078e02ff */
[----:B------:R-:W-:Y:S02]  /*0ad0*/  IADD3 R161, R163, R161, RZ ;  /* 0x000000a1a3a17210 */ /* 0x000fe40007ffe0ff */
[----:B------:R-:W-:Y:S01]  /*0ae0*/  @P0 MOV R160, R162 ;  /* 0x000000a200a00202 */ /* 0x000fe20000000f00 */
[----:B------:R-:W-:-:S04]  /*0af0*/  @P0 IMAD R17, R6, c[0x0][0x1dc], R15 ;  /* 0x0000770006110a24 */ /* 0x000fc800078e020f */
[----:B------:R-:W-:-:S05]  /*0b00*/  @P0 IMAD.WIDE.U32 R14, R6, c[0x0][0x1d8], R160 ;  /* 0x00007600060e0a25 */ /* 0x000fca00078e00a0 */
[----:B------:R-:W-:Y:S02]  /*0b10*/  @P0 IADD3 R15, R15, R17, RZ ;  /* 0x000000110f0f0210 */ /* 0x000fe40007ffe0ff */
[C---:B------:R-:W-:Y:S02]  /*0b20*/  @P0 SHF.L.U32 R18, R14.reuse, 0x2, RZ ;  /* 0x000000020e120819 */ /* 0x040fe400000006ff */
[----:B------:R-:W-:Y:S02]  /*0b30*/  @P0 SHF.L.U64.HI R14, R14, 0x2, R15 ;  /* 0x000000020e0e0819 */ /* 0x000fe4000001020f */
[----:B------:R-:W-:-:S04]  /*0b40*/  @P0 IADD3 R16, P6, R18, c[0x0][0x180], RZ ;  /* 0x0000600012100a10 */ /* 0x000fc80007fde0ff */
[----:B------:R-:W-:Y:S02]  /*0b50*/  @P0 IADD3.X R17, R14, c[0x0][0x184], RZ, P6, !PT ;  /* 0x000061000e110a10 */ /* 0x000fe400037fe4ff */
[----:B------:R-:W-:Y:S02]  /*0b60*/  @P0 IADD3 R18, P6, R18, c[0x0][0x178], RZ ;  /* 0x00005e0012120a10 */ /* 0x000fe40007fde0ff */
[----:B------:R-:W-:Y:S01]  /*0b70*/  MOV R15, RZ ;  /* 0x000000ff000f7202 */ /* 0x000fe20000000f00 */
[----:B------:R2:W5:Y:S01]  /*0b80*/  @P0 LDG.E.64 R50, [R16.64] ;  /* 0x0000000c10320981 */ /* 0x000562000c1e1b00 */
[----:B------:R-:W-:Y:S02]  /*0b90*/  @P0 IADD3.X R19, R14, c[0x0][0x17c], RZ, P6, !PT ;  /* 0x00005f000e130a10 */ /* 0x000fe400037fe4ff */
[----:B------:R-:W-:Y:S02]  /*0ba0*/  MOV R14, RZ ;  /* 0x000000ff000e7202 */ /* 0x000fe40000000f00 */
[----:B0-----:R-:W-:-:S04]  /*0bb0*/  IADD3 R20, R24, 0x1a0, RZ ;  /* 0x000001a018147810 */ /* 0x001fc80007ffe0ff */
[----:B------:R0:W5:Y:S01]  /*0bc0*/  @P0 LDG.E.64 R14, [R18.64] ;  /* 0x0000000c120e0981 */ /* 0x000162000c1e1b00 */
[----:B------:R-:W-:Y:S02]  /*0bd0*/  SHF.R.S32.HI R21, RZ, 0x1f, R20 ;  /* 0x0000001fff157819 */ /* 0x000fe40000011414 */
[----:B------:R-:W-:-:S04]  /*0be0*/  ISETP.GE.U32.AND P0, PT, R20, c[0x0][0x1e0], PT ;  /* 0x0000780014007a0c */ /* 0x000fc80003f06070 */
[----:B------:R-:W-:-:S04]  /*0bf0*/  ISETP.GE.AND.EX P0, PT, R21, c[0x0][0x1e4], PT, P0 ;  /* 0x0000790015007a0c */ /* 0x000fc80003f06300 */
[----:B------:R-:W-:-:S13]  /*0c00*/  ISETP.LT.U32.AND P0, PT, R116, 0x80, !P0 ;  /* 0x000000807400780c */ /* 0x000fda0004701070 */
[----:B------:R-:W-:Y:S01]  /*0c10*/  @P0 IMAD R20, R11, c[0x0][0x1d8], RZ ;  /* 0x000076000b140a24 */ /* 0x000fe200078e02ff */
[----:B------:R-:W-:-:S03]  /*0c20*/  @P0 MOV R21, R161 ;  /* 0x000000a100150202 */ /* 0x000fc60000000f00 */
[----:B------:R-:W-:Y:S01]  /*0c30*/  @P0 IMAD R23, R7, c[0x0][0x1dc], R20 ;  /* 0x0000770007170a24 */ /* 0x000fe200078e0214 */
[----:B------:R-:W-:-:S05]  /*0c40*/  @P0 MOV R20, R162 ;  /* 0x000000a200140202 */ /* 0x000fca0000000f00 */
[----:B------:R-:W-:-:S05]  /*0c50*/  @P0 IMAD.WIDE.U32 R20, R7, c[0x0][0x1d8], R20 ;  /* 0x0000760007140a25 */ /* 0x000fca00078e0014 */
[----:B--2---:R-:W-:Y:S02]  /*0c60*/  @P0 IADD3 R17, R21, R23, RZ ;  /* 0x0000001715110210 */ /* 0x004fe40007ffe0ff */
[C---:B------:R-:W-:Y:S02]  /*0c70*/  @P0 SHF.L.U32 R21, R20.reuse, 0x2, RZ ;  /* 0x0000000214150819 */ /* 0x040fe400000006ff */
[----:B------:R-:W-:Y:S02]  /*0c80*/  @P0 SHF.L.U64.HI R16, R20, 0x2, R17 ;  /* 0x0000000214100819 */ /* 0x000fe40000010211 */
[----:B0-----:R-:W-:-:S04]  /*0c90*/  @P0 IADD3 R18, P6, R21, c[0x0][0x180], RZ ;  /* 0x0000600015120a10 */ /* 0x001fc80007fde0ff */
[----:B------:R-:W-:Y:S02]  /*0ca0*/  @P0 IADD3.X R19, R16, c[0x0][0x184], RZ, P6, !PT ;  /* 0x0000610010130a10 */ /* 0x000fe400037fe4ff */
[----:B------:R-:W-:Y:S02]  /*0cb0*/  @P0 IADD3 R20, P6, R21, c[0x0][0x178], RZ ;  /* 0x00005e0015140a10 */ /* 0x000fe40007fde0ff */
[----:B------:R-:W-:Y:S01]  /*0cc0*/  IADD3 R22, R24, 0x1c0, RZ ;  /* 0x000001c018167810 */ /* 0x000fe20007ffe0ff */
[----:B------:R0:W5:Y:S01]  /*0cd0*/  @P0 LDG.E.64 R52, [R18.64] ;  /* 0x0000000c12340981 */ /* 0x000162000c1e1b00 */
[----:B------:R-:W-:Y:S02]  /*0ce0*/  @P0 IADD3.X R21, R16, c[0x0][0x17c], RZ, P6, !PT ;  /* 0x00005f0010150a10 */ /* 0x000fe400037fe4ff */
[----:B------:R-:W-:Y:S01]  /*0cf0*/  CS2R R16, SRZ ;  /* 0x0000000000107805 */ /* 0x000fe2000001ff00 */
[----:B------:R-:W-:-:S05]  /*0d00*/  SHF.R.S32.HI R23, RZ, 0x1f, R22 ;  /* 0x0000001fff177819 */ /* 0x000fca0000011416 */
[----:B------:R2:W5:Y:S01]  /*0d10*/  @P0 LDG.E.64 R16, [R20.64] ;  /* 0x0000000c14100981 */ /* 0x000562000c1e1b00 */
        /* <DEDUP_REMOVED lines=8> */
[----:B0-----:R-:W-:Y:S02]  /*0da0*/  @P0 IADD3 R19, R23, R25, RZ ;  /* 0x0000001917130210 */ /* 0x001fe40007ffe0ff */
[C---:B------:R-:W-:Y:S02]  /*0db0*/  @P0 SHF.L.U32 R23, R22.reuse, 0x2, RZ ;  /* 0x0000000216170819 */ /* 0x040fe400000006ff */
[----:B------:R-:W-:Y:S02]  /*0dc0*/  @P0 SHF.L.U64.HI R18, R22, 0x2, R19 ;  /* 0x0000000216120819 */ /* 0x000fe40000010213 */
[----:B--2---:R-:W-:-:S04]  /*0dd0*/  @P0 IADD3 R20, P6, R23, c[0x0][0x180], RZ ;  /* 0x0000600017140a10 */ /* 0x004fc80007fde0ff */
        /* <DEDUP_REMOVED lines=17> */
[C---:B------:R-:W-:Y:S01]  /*0ef0*/  @P0 SHF.L.U32 R26, R24.reuse, 0x2, RZ ;  /* 0x00000002181a0819 */ /* 0x040fe200000006ff */
[----:B--2---:R-:W-:Y:S01]  /*0f00*/  @P3 IMAD R22, R107, c[0x0][0x1d8], RZ ;  /* 0x000076006b163a24 */ /* 0x004fe200078e02ff */
[----:B------:R-:W-:Y:S02]  /*0f10*/  @P0 SHF.L.U64.HI R20, R24, 0x2, R21 ;  /* 0x0000000218140819 */ /* 0x000fe40000010215 */
[----:B------:R-:W-:Y:S01]  /*0f20*/  @P0 IADD3 R24, P6, R26, c[0x0][0x180], RZ ;  /* 0x000060001a180a10 */ /* 0x000fe20007fde0ff */
[----:B------:R-:W-:Y:S01]  /*0f30*/  @P3 IMAD R29, R109, c[0x0][0x1dc], R22 ;  /* 0x000077006d1d3a24 */ /* 0x000fe200078e0216 */
[----:B------:R-:W-:Y:S02]  /*0f40*/  @P3 MOV R22, R162 ;  /* 0x000000a200163202 */ /* 0x000fe40000000f00 */
[----:B------:R-:W-:-:S02]  /*0f50*/  @P3 MOV R23, R161 ;  /* 0x000000a100173202 */ /* 0x000fc40000000f00 */
[----:B------:R-:W-:Y:S02]  /*0f60*/  @P0 IADD3.X R25, R20, c[0x0][0x184], RZ, P6, !PT ;  /* 0x0000610014190a10 */ /* 0x000fe400037fe4ff */
[----:B------:R-:W-:Y:S01]  /*0f70*/  @P0 IADD3 R26, P6, R26, c[0x0][0x178], RZ ;  /* 0x00005e001a1a0a10 */ /* 0x000fe20007fde0ff */
[----:B------:R-:W-:Y:S02]  /*0f80*/  @P3 IMAD.WIDE.U32 R22, R109, c[0x0][0x1d8], R22 ;  /* 0x000076006d163a25 */ /* 0x000fe400078e0016 */
[----:B------:R0:W5:Y:S01]  /*0f90*/  @P0 LDG.E.64 R56, [R24.64] ;  /* 0x0000000c18380981 */ /* 0x000162000c1e1b00 */
[----:B------:R-:W-:Y:S02]  /*0fa0*/  @P0 IADD3.X R27, R20, c[0x0][0x17c], RZ, P6, !PT ;  /* 0x00005f00141b0a10 */ /* 0x000fe400037fe4ff */
[----:B------:R-:W-:Y:S01]  /*0fb0*/  CS2R R20, SRZ ;  /* 0x0000000000147805 */ /* 0x000fe2000001ff00 */
[----:B------:R-:W-:Y:S02]  /*0fc0*/  @P3 IADD3 R23, R23, R29, RZ ;  /* 0x0000001d17173210 */ /* 0x000fe40007ffe0ff */
[----:B------:R-:W-:-:S02]  /*0fd0*/  @P3 SHF.L.U32 R64, R22, 0x2, RZ ;  /* 0x0000000216403819 */ /* 0x000fc400000006ff */
[----:B------:R-:W-:Y:S01]  /*0fe0*/  @P3 SHF.L.U64.HI R22, R22, 0x2, R23 ;  /* 0x0000000216163819 */ /* 0x000fe20000010217 */
[----:B------:R2:W5:Y:S01]  /*0ff0*/  @P0 LDG.E.64 R20, [R26.64] ;  /* 0x0000000c1a140981 */ /* 0x000562000c1e1b00 */
[----:B------:R-:W-:Y:S01]  /*1000*/  @P3 IADD3 R66, P0, R64, c[0x0][0x180], RZ ;  /* 0x0000600040423a10 */ /* 0x000fe20007f1e0ff */
[----:B------:R-:W-:-:S03]  /*1010*/  @P2 IMAD R23, R105, c[0x0][0x1d8], RZ ;  /* 0x0000760069172a24 */ /* 0x000fc600078e02ff */
[----:B------:R-:W-:Y:S02]  /*1020*/  @P3 IADD3.X R67, R22, c[0x0][0x184], RZ, P0, !PT ;  /* 0x0000610016433a10 */ /* 0x000fe400007fe4ff */
[----:B------:R-:W-:Y:S01]  /*1030*/  @P3 IADD3 R64, P0, R64, c[0x0][0x178], RZ ;  /* 0x00005e0040403a10 */ /* 0x000fe20007f1e0ff */
[----:B0-----:R-:W-:Y:S01]  /*1040*/  @P2 IMAD R25, R106, c[0x0][0x1dc], R23 ;  /* 0x000077006a192a24 */ /* 0x001fe200078e0217 */
[----:B------:R-:W-:Y:S02]  /*1050*/  @P2 MOV R23, R161 ;  /* 0x000000a100172202 */ /* 0x000fe40000000f00 */
[----:B------:R-:W-:Y:S02]  /*1060*/  @P3 IADD3.X R65, R22, c[0x0][0x17c], RZ, P0, !PT ;  /* 0x00005f0016413a10 */ /* 0x000fe400007fe4ff */
        /* <DEDUP_REMOVED lines=12> */
[----:B------:R-:W-:Y:S02]  /*1130*/  @P1 MOV R22, R162 ;  /* 0x000000a200161202 */ /* 0x000fe40000000f00 */
[----:B------:R-:W-:-:S03]  /*1140*/  ISETP.NE.AND P3, PT, R120, RZ, PT ;  /* 0x000000ff7800720c */ /* 0x000fc60003f65270 */
        /* <DEDUP_REMOVED lines=26> */
[----:B------:R-:W-:Y:S01]  /*12f0*/  @P2 IMAD.WIDE.U32 R22, R100, c[0x0][0x1d8], R22 ;  /* 0x0000760064162a25 */ /* 0x000fe200078e0016 */
[----:B------:R-:W-:-:S04]  /*1300*/  ISETP.NE.AND P3, PT, R34, RZ, PT ;  /* 0x000000ff2200720c */ /* 0x000fc80003f65270 */
        /* <DEDUP_REMOVED lines=79> */
[----:B------:R-:W-:Y:S01]  /*1800*/  @P1 IMAD R23, R3, c[0x0][0x1d8], RZ ;  /* 0x0000760003171a24 */ /* 0x000fe200078e02ff */
[----:B------:R-:W-:Y:S02]  /*1810*/  P2R R128, PR, RZ, 0x40 ;  /* 0x00000040ff807803 */ /* 0x000fe40000000000 */
[----:B------:R-:W-:-:S02]  /*1820*/  @P2 IADD3.X R49, R22, c[0x0][0x184], RZ, P0, !PT ;  /* 0x0000610016312a10 */ /* 0x000fc400007fe4ff */
[----:B------:R-:W-:Y:S02]  /*1830*/  @P2 IADD3 R124, P0, R124, c[0x0][0x178], RZ ;  /* 0x00005e007c7c2a10 */ /* 0x000fe40007f1e0ff */
[----:B------:R-:W-:Y:S01]  /*1840*/  ISETP.NE.AND P6, PT, R119, RZ, PT ;  /* 0x000000ff7700720c */ /* 0x000fe20003fc5270 */
[----:B------:R-:W-:Y:S01]  /*1850*/  @P1 IMAD R25, R0, c[0x0][0x1dc], R23 ;  /* 0x0000770000191a24 */ /* 0x000fe200078e0217 */
[----:B------:R-:W-:Y:S02]  /*1860*/  @P2 IADD3.X R125, R22, c[0x0][0x17c], RZ, P0, !PT ;  /* 0x00005f00167d2a10 */ /* 0x000fe400007fe4ff */
[----:B------:R-:W-:Y:S02]  /*1870*/  @P1 MOV R22, R162 ;  /* 0x000000a200161202 */ /* 0x000fe40000000f00 */
[----:B------:R-:W-:Y:S02]  /*1880*/  @P1 MOV R23, R161 ;  /* 0x000000a100171202 */ /* 0x000fe40000000f00 */
[----:B------:R-:W-:-:S02]  /*1890*/  P2R R129, PR, RZ, 0x40 ;  /* 0x00000040ff817803 */ /* 0x000fc40000000000 */
        /* <DEDUP_REMOVED lines=13> */
[----:B------:R-:W-:Y:S01]  /*1970*/  @P1 IADD3 R84, P0, R84, c[0x0][0x178], RZ ;  /* 0x00005e0054541a10 */ /* 0x000fe20007f1e0ff */
[----:B------:R-:W-:-:S03]  /*1980*/  CS2R R58, SRZ ;  /* 0x00000000003a7805 */ /* 0x000fc6000001ff00 */
[----:B------:R-:W-:Y:S02]  /*1990*/  @P1 IADD3.X R85, R22, c[0x0][0x17c], RZ, P0, !PT ;  /* 0x00005f0016551a10 */ /* 0x000fe400007fe4ff */
[----:B------:R-:W-:-:S03]  /*19a0*/  CS2R R22, SRZ ;  /* 0x0000000000167805 */ /* 0x000fc6000001ff00 */
[----:B------:R0:W5:Y:S04]  /*19b0*/  @P6 LDG.E.64 R58, [R66.64] ;  /* 0x0000000c423a6981 */ /* 0x000168000c1e1b00 */
[----:B------:R3:W5:Y:S01]  /*19c0*/  @P6 LDG.E.64 R22, [R64.64] ;  /* 0x0000000c40166981 */ /* 0x000762000c1e1b00 */
[----:B------:R-:W-:Y:S01]  /*19d0*/  ISETP.NE.AND P6, PT, R24, RZ, PT ;  /* 0x000000ff1800720c */ /* 0x000fe20003fc5270 */
[----:B------:R-:W-:Y:S01]  /*19e0*/  CS2R R60, SRZ ;  /* 0x00000000003c7805 */ /* 0x000fe2000001ff00 */
[----:B------:R-:W-:Y:S01]  /*19f0*/  CS2R R24, SRZ ;  /* 0x0000000000187805 */ /* 0x000fe2000001ff00 */
[----:B------:R-:W-:Y:S01]  /*1a00*/  CS2R R62, SRZ ;  /* 0x00000000003e7805 */ /* 0x000fe2000001ff00 */
[----:B--2---:R-:W-:-:S09]  /*1a10*/  CS2R R26, SRZ ;  /* 0x00000000001a7805 */ /* 0x004fd2000001ff00 */
[----:B------:R2:W5:Y:S04]  /*1a20*/  @P6 LDG.E.64 R60, [R28.64] ;  /* 0x0000000c1c3c6981 */ /* 0x000568000c1e1b00 */
[----:B------:R4:W5:Y:S01]  /*1a30*/  @P6 LDG.E.64 R24, [R68.64] ;  /* 0x0000000c44186981 */ /* 0x000962000c1e1b00 */
[----:B------:R-:W-:Y:S01]  /*1a40*/  ISETP.NE.AND P6, PT, R131, RZ, PT ;  /* 0x000000ff8300720c */ /* 0x000fe20003fc5270 */
[----:B---3--:R-:W-:Y:S01]  /*1a50*/  CS2R R64, SRZ ;  /* 0x0000000000407805 */ /* 0x008fe2000001ff00 */
[----:B--2---:R-:W-:-:S11]  /*1a60*/  CS2R R28, SRZ ;  /* 0x00000000001c7805 */ /* 0x004fd6000001ff00 */
[----:B------:R2:W5:Y:S04]  /*1a70*/  @P6 LDG.E.64 R62, [R30.64] ;  /* 0x0000000c1e3e6981 */ /* 0x000568000c1e1b00 */
[----:B------:R3:W5:Y:S01]  /*1a80*/  @P6 LDG.E.64 R26, [R32.64] ;  /* 0x0000000c201a6981 */ /* 0x000762000c1e1b00 */
[----:B------:R-:W-:Y:S01]  /*1a90*/  ISETP.NE.AND P6, PT, R130, RZ, PT ;  /* 0x000000ff8200720c */ /* 0x000fe20003fc5270 */
[----:B0-----:R-:W-:Y:S01]  /*1aa0*/  CS2R R66, SRZ ;  /* 0x0000000000427805 */ /* 0x001fe2000001ff00 */
[----:B------:R-:W-:Y:S01]  /*1ab0*/  ISETP.NE.AND P0, PT, R118, RZ, PT ;  /* 0x000000ff7600720c */ /* 0x000fe20003f05270 */
[----:B--2---:R-:W-:-:S10]  /*1ac0*/  CS2R R30, SRZ ;  /* 0x00000000001e7805 */ /* 0x004fd4000001ff00 */
[----:B------:R0:W5:Y:S04]  /*1ad0*/  @P6 LDG.E.64 R64, [R72.64] ;  /* 0x0000000c48406981 */ /* 0x000168000c1e1b00 */
[----:B------:R2:W5:Y:S01]  /*1ae0*/  @P6 LDG.E.64 R28, [R70.64] ;  /* 0x0000000c461c6981 */ /* 0x000562000c1e1b00 */
[----:B------:R-:W-:Y:S01]  /*1af0*/  ISETP.NE.AND P6, PT, R129, RZ, PT ;  /* 0x000000ff8100720c */ /* 0x000fe20003fc5270 */
[----:B----4-:R-:W-:Y:S01]  /*1b00*/  CS2R R68, SRZ ;  /* 0x0000000000447805 */ /* 0x010fe2000001ff00 */
[----:B---3--:R-:W-:-:S05]  /*1b10*/  CS2R R32, SRZ ;  /* 0x0000000000207805 */ /* 0x008fca000001ff00 */
[----:B------:R3:W5:Y:S04]  /*1b20*/  @P0 LDG.E.64 R68, [R36.64] ;  /* 0x0000000c24440981 */ /* 0x000768000c1e1b00 */
[----:B------:R4:W5:Y:S04]  /*1b30*/  @P0 LDG.E.64 R32, [R38.64] ;  /* 0x0000000c26200981 */ /* 0x000968000c1e1b00 */
[----:B------:R0:W5:Y:S04]  /*1b40*/  @P6 LDG.E.64 R66, [R34.64] ;  /* 0x0000000c22426981 */ /* 0x000168000c1e1b00 */
[----:B------:R1:W5:Y:S01]  /*1b50*/  @P6 LDG.E.64 R30, [R74.64] ;  /* 0x0000000c4a1e6981 */ /* 0x000362000c1e1b00 */
[----:B------:R-:W-:Y:S01]  /*1b60*/  ISETP.NE.AND P6, PT, R128, RZ, PT ;  /* 0x000000ff8000720c */ /* 0x000fe20003fc5270 */
[----:B---3--:R-:W-:Y:S01]  /*1b70*/  CS2R R36, SRZ ;  /* 0x0000000000247805 */ /* 0x008fe2000001ff00 */
[----:B----4-:R-:W-:Y:S01]  /*1b80*/  CS2R R38, SRZ ;  /* 0x0000000000267805 */ /* 0x010fe2000001ff00 */
[----:B0-----:R-:W-:-:S04]  /*1b90*/  CS2R R34, SRZ ;  /* 0x0000000000227805 */ /* 0x001fc8000001ff00 */
[----:B------:R0:W5:Y:S01]  /*1ba0*/  @P5 LDG.E.64 R36, [R80.64] ;  /* 0x0000000c50245981 */ /* 0x000162000c1e1b00 */
[----:B-1----:R-:W-:-:S03]  /*1bb0*/  CS2R R74, SRZ ;  /* 0x00000000004a7805 */ /* 0x002fc6000001ff00 */
[----:B------:R1:W5:Y:S04]  /*1bc0*/  @P4 LDG.E.64 R38, [R44.64] ;  /* 0x0000000c2c264981 */ /* 0x000368000c1e1b00 */
[----:B------:R3:W5:Y:S01]  /*1bd0*/  @P6 LDG.E.64 R34, [R76.64] ;  /* 0x0000000c4c226981 */ /* 0x000762000c1e1b00 */
[----:B0-----:R-:W-:-:S03]  /*1be0*/  CS2R R80, SRZ ;  /* 0x0000000000507805 */ /* 0x001fc6000001ff00 */
[----:B------:R0:W5:Y:S01]  /*1bf0*/  @P4 LDG.E.64 R74, [R42.64] ;  /* 0x0000000c2a4a4981 */ /* 0x000162000c1e1b00 */
[----:B-1----:R-:W-:-:S03]  /*1c00*/  CS2R R44, SRZ ;  /* 0x00000000002c7805 */ /* 0x002fc6000001ff00 */
[----:B------:R1:W5:Y:S01]  /*1c10*/  @P1 LDG.E.64 R80, [R86.64] ;  /* 0x0000000c56501981 */ /* 0x000362000c1e1b00 */
[----:B---3--:R-:W-:-:S03]  /*1c20*/  CS2R R76, SRZ ;  /* 0x00000000004c7805 */ /* 0x008fc6000001ff00 */
[----:B------:R1:W5:Y:S01]  /*1c30*/  @P1 LDG.E.64 R44, [R84.64] ;  /* 0x0000000c542c1981 */ /* 0x000362000c1e1b00 */
[----:B0-----:R-:W-:-:S03]  /*1c40*/  CS2R R42, SRZ ;  /* 0x00000000002a7805 */ /* 0x001fc6000001ff00 */
[----:B------:R1:W5:Y:S04]  /*1c50*/  @P3 LDG.E.64 R76, [R126.64] ;  /* 0x0000000c7e4c3981 */ /* 0x000368000c1e1b00 */
[----:B------:R1:W5:Y:S01]  /*1c60*/  @P2 LDG.E.64 R42, [R124.64] ;  /* 0x0000000c7c2a2981 */ /* 0x000362000c1e1b00 */
[----:B------:R-:W-:Y:S01]  /*1c70*/  ISETP.GT.U32.AND P0, PT, R116, 0x7f, PT ;  /* 0x0000007f7400780c */ /* 0x000fe20003f04070 */
[----:B--2---:R-:W-:Y:S01]  /*1c80*/  CS2R R70, SRZ ;  /* 0x0000000000467805 */ /* 0x004fe2000001ff00 */
[----:B------:R-:W-:-:S05]  /*1c90*/  CS2R R72, SRZ ;  /* 0x0000000000487805 */ /* 0x000fca000001ff00 */
[----:B------:R0:W5:Y:S04]  /*1ca0*/  @P6 LDG.E.64 R70, [R78.64] ;  /* 0x0000000c4e466981 */ /* 0x000168000c1e1b00 */
[----:B------:R2:W5:Y:S01]  /*1cb0*/  @P5 LDG.E.64 R72, [R40.64] ;  /* 0x0000000c28485981 */ /* 0x000562000c1e1b00 */
[----:B------:R-:W-:Y:S01]  /*1cc0*/  BSSY B0, `(.L_x_1426) ;  /* 0x0000011000007945 */ /* 0x000fe20003800000 */
[----:B0-----:R-:W-:Y:S01]  /*1cd0*/  CS2R R78, SRZ ;  /* 0x00000000004e7805 */ /* 0x001fe2000001ff00 */
[----:B--2---:R-:W-:-:S05]  /*1ce0*/  CS2R R40, SRZ ;  /* 0x0000000000287805 */ /* 0x004fca000001ff00 */
[----:B------:R0:W5:Y:S04]  /*1cf0*/  @P2 LDG.E.64 R78, [R48.64] ;  /* 0x0000000c304e2981 */ /* 0x000168000c1e1b00 */
[----:B------:R2:W5:Y:S01]  /*1d00*/  @P3 LDG.E.64 R40, [R46.64] ;  /* 0x0000000c2e283981 */ /* 0x000562000c1e1b00 */
[----:B0-----:R-:W-:Y:S01]  /*1d10*/  CS2R R48, SRZ ;  /* 0x0000000000307805 */ /* 0x001fe2000001ff00 */
[----:B--2---:R-:W-:Y:S01]  /*1d20*/  CS2R R46, SRZ ;  /* 0x00000000002e7805 */ /* 0x004fe2000001ff00 */
[----:B------:R-:W-:Y:S05]  /*1d30*/  @P0 BRA `(.L_x_1427) ;  /* 0x0000009000000947 */ /* 0x000fea0003800000 */
[----:B-1----:R-:W-:Y:S02]  /*1d40*/  ISETP.NE.AND P0, PT, RZ, UR16, PT ;  /* 0x00000010ff007c0c */ /* 0x002fe4000bf05270 */
[C---:B------:R-:W-:Y:S02]  /*1d50*/  SHF.L.U32 R46, R82.reuse, 0x2, RZ ;  /* 0x00000002522e7819 */ /* 0x040fe400000006ff */
[----:B------:R-:W-:-:S09]  /*1d60*/  SHF.L.U64.HI R47, R82, 0x2, R83 ;  /* 0x00000002522f7819 */ /* 0x000fd20000010253 */
[----:B------:R-:W-:-:S04]  /*1d70*/  @P0 IADD3 R82, P6, R46, c[0x0][0x190], RZ ;  /* 0x000064002e520a10 */ /* 0x000fc80007fde0ff */
[----:B------:R-:W-:Y:S02]  /*1d80*/  @P0 IADD3.X R83, R47, c[0x0][0x194], RZ, P6, !PT ;  /* 0x000065002f530a10 */ /* 0x000fe400037fe4ff */
[----:B------:R-:W-:-:S03]  /*1d90*/  IADD3 R46, P6, R46, c[0x0][0x188], RZ ;  /* 0x000062002e2e7a10 */ /* 0x000fc60007fde0ff */
[----:B------:R0:W5:Y:S01]  /*1da0*/  @P0 LDG.E.64 R48, [R82.64] ;  /* 0x0000000c52300981 */ /* 0x000162000c1e1b00 */
[----:B------:R-:W-:-:S06]  /*1db0*/  IADD3.X R47, R47, c[0x0][0x18c], RZ, P6, !PT ;  /* 0x000063002f2f7a10 */ /* 0x000fcc00037fe4ff */
[----:B------:R-:W5:Y:S03]  /*1dc0*/  LDG.E.64 R46, [R46.64] ;  /* 0x0000000c2e2e7981 */ /* 0x000f66000c1e1b00 */
.L_x_1427:
[----:B-1----:R-:W-:Y:S05]  /*1dd0*/  BSYNC B0 ;  /* 0x0000000000007941 */ /* 0x002fea0003800000 */
.L_x_1426:
[----:B------:R-:W-:Y:S01]  /*1de0*/  ISETP.NE.AND P0, PT, RZ, UR16, PT ;  /* 0x00000010ff007c0c */ /* 0x000fe2000bf05270 */
[----:B-----5:R-:W-:Y:S02]  /*1df0*/  FADD.FTZ R58, R58, -UR4 ;  /* 0x800000043a3a7e21 */ /* 0x020fe40008010000 */
[----:B------:R-:W-:Y:S01]  /*1e00*/  FADD.FTZ R126, R59, -UR4 ;  /* 0x800000043b7e7e21 */ /* 0x000fe20008010000 */
[----:B------:R-:W-:Y:S01]  /*1e10*/  MOV R59, R24 ;  /* 0x00000018003b7202 */ /* 0x000fe20000000f00 */
[----:B------:R-:W-:Y:S01]  /*1e20*/  FADD.FTZ R124, R60, -UR4 ;  /* 0x800000043c7c7e21 */ /* 0x000fe20008010000 */
[----:B------:R-:W-:Y:S01]  /*1e30*/  MOV R60, R23 ;  /* 0x00000017003c7202 */ /* 0x000fe20000000f00 */
[----:B------:R-:W-:Y:S01]  /*1e40*/  FADD.FTZ R128, R61, -UR4 ;  /* 0x800000043d807e21 */ /* 0x000fe20008010000 */
[----:B------:R-:W-:Y:S01]  /*1e50*/  MOV R61, R22 ;  /* 0x00000016003d7202 */ /* 0x000fe20000000f00 */
[----:B------:R-:W-:Y:S01]  /*1e60*/  FMUL.FTZ R127, R58, UR14 ;  /* 0x0000000e3a7f7c20 */ /* 0x000fe20008410000 */
[----:B------:R-:W-:Y:S01]  /*1e70*/  P2R R58, PR, RZ, 0x1 ;  /* 0x00000001ff3a7803 */ /* 0x000fe20000000000 */
[----:B------:R-:W-:-:S02]  /*1e80*/  FMUL.FTZ R126, R126, UR14 ;  /* 0x0000000e7e7e7c20 */ /* 0x000fc40008410000 */
[----:B------:R-:W-:Y:S05]  /*1e90*/  @!P0 BRA `(.L_x_1428) ;  /* 0x0000012000008947 */ /* 0x000fea0003800000 */
[----:B------:R-:W-:Y:S02]  /*1ea0*/  FFMA.FTZ R60, R126, R47, R49 ;  /* 0x0000002f7e3c7223 */ /* 0x000fe40000010031 */
[----:B------:R-:W-:Y:S02]  /*1eb0*/  FFMA.FTZ R58, R127, R46, R48 ;  /* 0x0000002e7f3a7223 */ /* 0x000fe40000010030 */
[----:B------:R-:W-:Y:S02]  /*1ec0*/  FMUL.FTZ R84, R60, -1.4426950216293334961 ;  /* 0xbfb8aa3b3c547820 */ /* 0x000fe40000410000 */
[----:B------:R-:W-:-:S04]  /*1ed0*/  FMUL.FTZ R61, R58, -1.4426950216293334961 ;  /* 0xbfb8aa3b3a3d7820 */ /* 0x000fc80000410000 */
[----:B------:R-:W1:Y:S08]  /*1ee0*/  MUFU.EX2 R84, R84 ;  /* 0x0000005400547308 */ /* 0x000e700000000800 */
[----:B------:R-:W2:Y:S01]  /*1ef0*/  MUFU.EX2 R61, R61 ;  /* 0x0000003d003d7308 */ /* 0x000ea20000000800 */
[----:B-1----:R-:W-:-:S07]  /*1f00*/  FADD.FTZ R85, R84, 1 ;  /* 0x3f80000054557421 */ /* 0x002fce0000010000 */
[----:B------:R-:W1:Y:S01]  /*1f10*/  MUFU.RCP R86, R85 ;  /* 0x0000005500567308 */ /* 0x000e620000001000 */
[----:B0-2---:R-:W-:-:S07]  /*1f20*/  FADD.FTZ R82, R61, 1 ;  /* 0x3f8000003d527421 */ /* 0x005fce0000010000 */
[----:B------:R-:W0:Y:S01]  /*1f30*/  MUFU.RCP R83, R82 ;  /* 0x0000005200537308 */ /* 0x000e220000001000 */
[----:B-1----:R-:W-:-:S04]  /*1f40*/  FADD.FTZ R125, -R86, 1 ;  /* 0x3f800000567d7421 */ /* 0x002fc80000010100 */
[----:B------:R-:W-:Y:S02]  /*1f50*/  FFMA.FTZ R125, R60, R125, 1 ;  /* 0x3f8000003c7d7423 */ /* 0x000fe4000001007d */
[----:B------:R-:W-:Y:S02]  /*1f60*/  FMUL.FTZ R60, R23, R86 ;  /* 0x00000056173c7220 */ /* 0x000fe40000410000 */
[----:B0-----:R-:W-:Y:S02]  /*1f70*/  FADD.FTZ R87, -R83, 1 ;  /* 0x3f80000053577421 */ /* 0x001fe40000010100 */
[----:B------:R-:W-:Y:S02]  /*1f80*/  FMUL.FTZ R83, R22, R83 ;  /* 0x0000005316537220 */ /* 0x000fe40000410000 */
[----:B------:R-:W-:Y:S02]  /*1f90*/  FFMA.FTZ R58, R58, R87, 1 ;  /* 0x3f8000003a3a7423 */ /* 0x000fe40000010057 */
[----:B------:R-:W-:-:S02]  /*1fa0*/  FMUL.FTZ R60, R60, R125 ;  /* 0x0000007d3c3c7220 */ /* 0x000fc40000410000 */
[----:B------:R-:W-:-:S04]  /*1fb0*/  FMUL.FTZ R61, R83, R58 ;  /* 0x0000003a533d7220 */ /* 0x000fc80000410000 */
.L_x_1428:
[----:B0-----:R-:W-:Y:S01]  /*1fc0*/  FMUL.FTZ R82, R61, R46 ;  /* 0x0000002e3d527220 */ /* 0x001fe20000410000 */
[----:B------:R-:W-:Y:S01]  /*1fd0*/  MOV R58, R25 ;  /* 0x00000019003a7202 */ /* 0x000fe20000000f00 */
[----:B------:R-:W-:Y:S02]  /*1fe0*/  FMUL.FTZ R125, R124, UR14 ;  /* 0x0000000e7c7d7c20 */ /* 0x000fe40008410000 */
[----:B------:R-:W-:Y:S02]  /*1ff0*/  FMUL.FTZ R84, R60, R47 ;  /* 0x0000002f3c547220 */ /* 0x000fe40000410000 */
[----:B------:R-:W-:Y:S02]  /*2000*/  FFMA.FTZ R83, R127, R82, RZ ;  /* 0x000000527f537223 */ /* 0x000fe400000100ff */
        /* <DEDUP_REMOVED lines=21> */
.L_x_1429:
[----:B------:R-:W-:Y:S02]  /*2160*/  FFMA.FTZ R83, R126, R84, R83 ;  /* 0x000000547e537223 */ /* 0x000fe40000010053 */
[----:B------:R-:W-:Y:S02]  /*2170*/  FMUL.FTZ R82, R59, R46 ;  /* 0x0000002e3b527220 */ /* 0x000fe40000410000 */
[----:B------:R-:W-:Y:S02]  /*2180*/  FADD.FTZ R85, R84, R85 ;  /* 0x0000005554557221 */ /* 0x000fe40000010000 */
[----:B------:R-:W-:Y:S01]  /*2190*/  FADD.FTZ R129, R62, -UR4 ;  /* 0x800000043e817e21 */ /* 0x000fe20008010000 */
[----:B------:R-:W-:Y:S01]  /*21a0*/  MOV R62, R27 ;  /* 0x0000001b003e7202 */ /* 0x000fe20000000f00 */
[----:B------:R-:W-:Y:S01]  /*21b0*/  FADD.FTZ R128, R63, -UR4 ;  /* 0x800000043f807e21 */ /* 0x000fe20008010000 */
        /* <DEDUP_REMOVED lines=25> */
.L_x_1430:
        /* <DEDUP_REMOVED lines=31> */
.L_x_1431:
        /* <DEDUP_REMOVED lines=31> */
.L_x_1432:
        /* <DEDUP_REMOVED lines=31> */
.L_x_1433:
        /* <DEDUP_REMOVED lines=31> */
.L_x_1434:
        /* <DEDUP_REMOVED lines=31> */
.L_x_1435:
        /* <DEDUP_REMOVED lines=31> */
.L_x_1436:
[----:B------:R-:W-:Y:S02]  /*2ef0*/  FMUL.FTZ R84, R75, R46 ;  /* 0x0000002e4b547220 */ /* 0x000fe40000410000 */
[----:B------:R-:W-:Y:S02]  /*2f00*/  FADD.FTZ R85, R82, R85 ;  /* 0x0000005552557221 */ /* 0x000fe40000010000 */
[----:B------:R-:W-:Y:S02]  /*2f10*/  FFMA.FTZ R83, R138, R82, R83 ;  /* 0x000000528a537223 */ /* 0x000fe40000010053 */
[----:B------:R-:W-:Y:S01]  /*2f20*/  FADD.FTZ R143, R76, -UR4 ;  /* 0x800000044c8f7e21 */ /* 0x000fe20008010000 */
[----:B------:R-:W-:Y:S01]  /*2f30*/  MOV R76, R40 ;  /* 0x00000028004c7202 */ /* 0x000fe20000000f00 */
[----:B------:R-:W-:Y:S01]  /*2f40*/  FADD.FTZ R142, R77, -UR4 ;  /* 0x800000044d8e7e21 */ /* 0x000fe20008010000 */
        /* <DEDUP_REMOVED lines=25> */
.L_x_1437:
[----:B------:R-:W-:Y:S02]  /*30e0*/  FFMA.FTZ R83, R140, R85, R83 ;  /* 0x000000558c537223 */ /* 0x000fe40000010053 */
[----:B------:R-:W-:Y:S02]  /*30f0*/  FMUL.FTZ R84, R76, R46 ;  /* 0x0000002e4c547220 */ /* 0x000fe40000410000 */
[----:B------:R-:W-:Y:S02]  /*3100*/  FADD.FTZ R85, R85, R82 ;  /* 0x0000005255557221 */ /* 0x000fe40000010000 */
        /* <DEDUP_REMOVED lines=28> */
.L_x_1438:
        /* <DEDUP_REMOVED lines=31> */
.L_x_1439:
        /* <DEDUP_REMOVED lines=31> */
.L_x_1440:
        /* <DEDUP_REMOVED lines=31> */
.L_x_1441:
        /* <DEDUP_REMOVED lines=29> */
[----:B------:R-:W-:-:S04]  /*3a70*/  FMUL.FTZ R54, R19, R156 ;  /* 0x0000009c13367220 */ /* 0x000fc80000410000 */
[----:B------:R-:W-:Y:S02]  /*3a80*/  FMUL.FTZ R54, R54, R157 ;  /* 0x0000009d36367220 */ /* 0x000fe40000410000 */
.L_x_1442:
[----:B------:R-:W-:Y:S02]  /*3a90*/  FFMA.FTZ R83, R150, R85, R83 ;  /* 0x0000005596537223 */ /* 0x000fe40000010053 */
[----:B------:R-:W-:Y:S02]  /*3aa0*/  FMUL.FTZ R84, R55, R46 ;  /* 0x0000002e37547220 */ /* 0x000fe40000410000 */
[----:B------:R-:W-:Y:S02]  /*3ab0*/  FADD.FTZ R85, R85, R82 ;  /* 0x0000005255557221 */ /* 0x000fe40000010000 */
[----:B------:R-:W-:Y:S01]  /*3ac0*/  FADD.FTZ R155, R56, -UR4 ;  /* 0x80000004389b7e21 */ /* 0x000fe20008010000 */
[----:B------:R-:W-:Y:S01]  /*3ad0*/  MOV R56, R20 ;  /* 0x0000001400387202 */ /* 0x000fe20000000f00 */
[----:B------:R-:W-:Y:S02]  /*3ae0*/  FADD.FTZ R154, R57, -UR4 ;  /* 0x80000004399a7e21 */ /* 0x000fe40008010000 */
[----:B------:R-:W-:-:S02]  /*3af0*/  FFMA.FTZ R83, R153, R84, R83 ;  /* 0x0000005499537223 */ /* 0x000fc40000010053 */
[----:B------:R-:W-:Y:S01]  /*3b00*/  FADD.FTZ R82, R85, R84 ;  /* 0x0000005455527221 */ /* 0x000fe20000010000 */
[----:B------:R-:W-:Y:S01]  /*3b10*/  MOV R84, R21 ;  /* 0x0000001500547202 */ /* 0x000fe20000000f00 */
        /* <DEDUP_REMOVED lines=16> */
[----:B-1----:R-:W-:-:S04]  /*3c20*/  FADD.FTZ R56, -R158, 1 ;  /* 0x3f8000009e387421 */ /* 0x002fc80000010100 */
[----:B------:R-:W-:Y:S02]  /*3c30*/  FFMA.FTZ R85, R84, R56, 1 ;  /* 0x3f80000054557423 */ /* 0x000fe40000010038 */
[----:B------:R-:W-:Y:S02]  /*3c40*/  FMUL.FTZ R56, R20, R87 ;  /* 0x0000005714387220 */ /* 0x000fe40000410000 */
[----:B------:R-:W-:Y:S02]  /*3c50*/  FMUL.FTZ R84, R21, R158 ;  /* 0x0000009e15547220 */ /* 0x000fe40000410000 */
[----:B------:R-:W-:Y:S02]  /*3c60*/  FMUL.FTZ R56, R56, R165 ;  /* 0x000000a538387220 */ /* 0x000fe40000410000 */
[----:B------:R-:W-:Y:S02]  /*3c70*/  FMUL.FTZ R84, R84, R85 ;  /* 0x0000005554547220 */ /* 0x000fe40000410000 */
.L_x_1443:
[----:B------:R-:W-:Y:S01]  /*3c80*/  FADD.FTZ R85, R57, R82 ;  /* 0x0000005239557221 */ /* 0x000fe20000010000 */
[----:B------:R-:W-:Y:S01]  /*3c90*/  ISETP.GT.AND P0, PT, R110, 0x1e, PT ;  /* 0x0000001e6e00780c */ /* 0x000fe20003f04270 */
[----:B------:R-:W-:Y:S01]  /*3ca0*/  FFMA.FTZ R83, R152, R57, R83 ;  /* 0x0000003998537223 */ /* 0x000fe20000010053 */
[----:B------:R-:W-:Y:S01]  /*3cb0*/  ISETP.GT.U32.AND P6, PT, R116, 0x3, PT ;  /* 0x000000037400780c */ /* 0x000fe20003fc4070 */
[----:B------:R-:W-:Y:S01]  /*3cc0*/  FMUL.FTZ R82, R56, R46 ;  /* 0x0000002e38527220 */ /* 0x000fe20000410000 */
[----:B------:R-:W-:Y:S01]  /*3cd0*/  BSSY B0, `(.L_x_1444) ;  /* 0x000010e000007945 */ /* 0x000fe20003800000 */
[----:B------:R-:W-:Y:S01]  /*3ce0*/  HFMA2.MMA R156, -RZ, RZ, 0, 2.384185791015625e-07 ;  /* 0x00000004ff9c7435 */ /* 0x000fe200000001ff */
[----:B------:R-:W-:Y:S01]  /*3cf0*/  MOV R157, c[0x0][0xc] ;  /* 0x00000300009d7a02 */ /* 0x000fe20000000f00 */
[----:B------:R-:W-:Y:S01]  /*3d00*/  FFMA.FTZ R57, R155, R82, R83 ;  /* 0x000000529b397223 */ /* 0x000fe20000010053 */
[----:B------:R-:W-:Y:S01]  /*3d10*/  LEA R159, R159, R116, 0x2 ;  /* 0x000000749f9f7211 */ /* 0x000fe200078e10ff */
[----:B------:R-:W-:-:S02]  /*3d20*/  FADD.FTZ R83, R85, R82 ;  /* 0x0000005255537221 */ /* 0x000fc40000010000 */
[----:B------:R-:W-:Y:S02]  /*3d30*/  FMUL.FTZ R82, R84, R47 ;  /* 0x0000002f54527220 */ /* 0x000fe40000410000 */
[----:B------:R-:W-:Y:S02]  /*3d40*/  FFMA.FTZ R85, R126, R60, RZ ;  /* 0x0000003c7e557223 */ /* 0x000fe400000100ff */
[----:B------:R-:W-:Y:S02]  /*3d50*/  FFMA.FTZ R57, R154, R82, R57 ;  /* 0x000000529a397223 */ /* 0x000fe40000010039 */
[----:B------:R-:W-:Y:S02]  /*3d60*/  FADD.FTZ R82, R82, R83 ;  /* 0x0000005352527221 */ /* 0x000fe40000010000 */
[----:B------:R-:W-:Y:S01]  /*3d70*/  FFMA.FTZ R85, R124, R58, R85 ;  /* 0x0000003a7c557223 */ /* 0x000fe20000010055 */
        /* <DEDUP_REMOVED lines=9> */
[----:B------:R-:W-:Y:S02]  /*3e10*/  FFMA.FTZ R85, R140, R74, R85 ;  /* 0x0000004a8c557223 */ /* 0x000fe40000010055 */
[----:B-1----:R-:W-:Y:S01]  /*3e20*/  @!P0 FADD.FTZ R82, R82, R83 ;  /* 0x0000005352528221 */ /* 0x002fe20000010000 */
[----:B------:R-:W0:Y:S01]  /*3e30*/  SHFL.DOWN PT, R86, R57, 0x2, 0x1f ;  /* 0x08401f0039567f89 */ /* 0x000e2200000e0000 */
[----:B------:R-:W-:Y:S01]  /*3e40*/  ISETP.GT.AND P0, PT, R110, 0x1d, PT ;  /* 0x0000001d6e00780c */ /* 0x000fe20003f04270 */
[----:B------:R-:W-:Y:S02]  /*3e50*/  FFMA.FTZ R85, R142, R77, R85 ;  /* 0x0000004d8e557223 */ /* 0x000fe40000010055 */
[----:B------:R-:W1:Y:S02]  /*3e60*/  SHFL.DOWN PT, R83, R82, 0x2, 0x1f ;  /* 0x08401f0052537f89 */ /* 0x000e6400000e0000 */
        /* <DEDUP_REMOVED lines=60> */
[----:B------:R-:W-:Y:S01]  /*4230*/  FADD.FTZ R61, R61, R50 ;  /* 0x000000323d3d7221 */ /* 0x000fe20000010000 */
[----:B------:R-:W-:Y:S01]  /*4240*/  MOV R50, R57 ;  /* 0x0000003900327202 */ /* 0x000fe20000000f00 */
        /* <DEDUP_REMOVED lines=10> */
[----:B------:R-:W-:Y:S01]  /*42f0*/  FADD.FTZ R86, R51, R56 ;  /* 0x0000003833567221 */ /* 0x000fe20000010000 */
[----:B------:R-:W-:-:S04]  /*4300*/  MOV R51, R82 ;  /* 0x0000005200337202 */ /* 0x000fc80000000f00 */
[----:B------:R-:W-:Y:S04]  /*4310*/  STS.128 [R108], R84 ;  /* 0x000000546c007388 */ /* 0x000fe80000000c00 */
        /* <DEDUP_REMOVED lines=35> */
[----:B---3--:R-:W-:-:S02]  /*4550*/  FADD.FTZ R85, R81, R72 ;  /* 0x0000004851557221 */ /* 0x008fc40000010000 */
[----:B------:R-:W2:Y:S01]  /*4560*/  LDS.128 R80, [R108+0x280] ;  /* 0x000280006c507984 */ /* 0x000ea20000000c00 */
[----:B------:R-:W-:Y:S02]  /*4570*/  FADD.FTZ R72, R76, R73 ;  /* 0x000000494c487221 */ /* 0x000fe40000010000 */
[----:B------:R-:W-:Y:S02]  /*4580*/  FADD.FTZ R73, R77, R74 ;  /* 0x0000004a4d497221 */ /* 0x000fe40000010000 */
[----:B------:R-:W-:Y:S02]  /*4590*/  FADD.FTZ R74, R78, R75 ;  /* 0x0000004b4e4a7221 */ /* 0x000fe40000010000 */
[----:B------:R-:W3:Y:S01]  /*45a0*/  LDS.128 R76, [R108+0x2c0] ;  /* 0x0002c0006c4c7984 */ /* 0x000ee20000000c00 */
[----:B----4-:R-:W-:Y:S02]  /*45b0*/  FADD.FTZ R85, R85, R60 ;  /* 0x0000003c55557221 */ /* 0x010fe40000010000 */
[----:B------:R-:W-:-:S02]  /*45c0*/  FADD.FTZ R72, R72, R61 ;  /* 0x0000003d48487221 */ /* 0x000fc40000010000 */
[----:B------:R-:W-:Y:S02]  /*45d0*/  FADD.FTZ R73, R73, R62 ;  /* 0x0000003e49497221 */ /* 0x000fe40000010000 */
[----:B------:R-:W-:Y:S02]  /*45e0*/  FADD.FTZ R74, R74, R63 ;  /* 0x0000003f4a4a7221 */ /* 0x000fe40000010000 */
[----:B------:R-:W4:Y:S01]  /*45f0*/  LDS.128 R60, [R108+0x300] ;  /* 0x000300006c3c7984 */ /* 0x000f220000000c00 */
[----:B-----5:R-:W-:Y:S02]  /*4600*/  FADD.FTZ R85, R85, R68 ;  /* 0x0000004455557221 */ /* 0x020fe40000010000 */
[----:B------:R-:W-:Y:S02]  /*4610*/  FADD.FTZ R72, R72, R69 ;  /* 0x0000004548487221 */ /* 0x000fe40000010000 */
[----:B------:R-:W-:Y:S02]  /*4620*/  FADD.FTZ R73, R73, R70 ;  /* 0x0000004649497221 */ /* 0x000fe40000010000 */
[----:B------:R-:W-:-:S02]  /*4630*/  FADD.FTZ R74, R74, R71 ;  /* 0x000000474a4a7221 */ /* 0x000fc40000010000 */
[----:B------:R-:W5:Y:S01]  /*4640*/  LDS.128 R68, [R108+0x340] ;  /* 0x000340006c447984 */ /* 0x000f620000000c00 */
        /* <DEDUP_REMOVED lines=8> */
[----:B------:R-:W0:Y:S01]  /*46d0*/  LDS.128 R52, [R108+0x3c0] ;  /* 0x0003c0006c347984 */ /* 0x000e220000000c00 */
[----:B-1----:R-:W-:Y:S02]  /*46e0*/  FADD.FTZ R85, R85, R64 ;  /* 0x0000004055557221 */ /* 0x002fe40000010000 */
[----:B------:R-:W-:Y:S02]  /*46f0*/  FADD.FTZ R64, R56, R65 ;  /* 0x0000004138407221 */ /* 0x000fe40000010000 */
[----:B------:R-:W-:Y:S02]  /*4700*/  FADD.FTZ R84, R84, R59 ;  /* 0x0000003b54547221 */ /* 0x000fe40000010000 */
[----:B------:R-:W-:-:S02]  /*4710*/  FADD.FTZ R65, R57, R66 ;  /* 0x0000004239417221 */ /* 0x000fc40000010000 */
[----:B------:R-:W1:Y:S01]  /*4720*/  LDS.128 R56, [R108+0x400] ;  /* 0x000400006c387984 */ /* 0x000e620000000c00 */
[----:B--2---:R-:W-:Y:S02]  /*4730*/  FADD.FTZ R85, R85, R80 ;  /* 0x0000005055557221 */ /* 0x004fe40000010000 */
[----:B------:R-:W-:Y:S02]  /*4740*/  FADD.FTZ R64, R64, R81 ;  /* 0x0000005140407221 */ /* 0x000fe40000010000 */
[----:B------:R-:W-:Y:S02]  /*4750*/  FADD.FTZ R84, R84, R67 ;  /* 0x0000004354547221 */ /* 0x000fe40000010000 */
[----:B------:R-:W-:Y:S02]  /*4760*/  FADD.FTZ R81, R65, R82 ;  /* 0x0000005241517221 */ /* 0x000fe40000010000 */
[----:B---3--:R-:W-:Y:S02]  /*4770*/  FADD.FTZ R85, R85, R76 ;  /* 0x0000004c55557221 */ /* 0x008fe40000010000 */
[----:B------:R-:W-:-:S02]  /*4780*/  FADD.FTZ R84, R84, R83 ;  /* 0x0000005354547221 */ /* 0x000fc40000010000 */
[----:B------:R-:W-:Y:S02]  /*4790*/  FADD.FTZ R76, R64, R77 ;  /* 0x0000004d404c7221 */ /* 0x000fe40000010000 */
[----:B------:R-:W2:Y:S01]  /*47a0*/  LDS.128 R64, [R108+0x440] ;  /* 0x000440006c407984 */ /* 0x000ea20000000c00 */
[----:B------:R-:W-:Y:S02]  /*47b0*/  FADD.FTZ R77, R81, R78 ;  /* 0x0000004e514d7221 */ /* 0x000fe40000010000 */
[----:B------:R-:W-:Y:S01]  /*47c0*/  FADD.FTZ R84, R84, R79 ;  /* 0x0000004f54547221 */ /* 0x000fe20000010000 */
[----:B------:R-:W3:Y:S01]  /*47d0*/  LDS.128 R80, [R108+0x480] ;  /* 0x000480006c507984 */ /* 0x000ee20000000c00 */
[----:B----4-:R-:W-:Y:S02]  /*47e0*/  FADD.FTZ R85, R85, R60 ;  /* 0x0000003c55557221 */ /* 0x010fe40000010000 */
[----:B------:R-:W-:Y:S02]  /*47f0*/  FADD.FTZ R76, R76, R61 ;  /* 0x0000003d4c4c7221 */ /* 0x000fe40000010000 */
[----:B------:R-:W-:-:S02]  /*4800*/  FADD.FTZ R77, R77, R62 ;  /* 0x0000003e4d4d7221 */ /* 0x000fc40000010000 */
[----:B------:R-:W-:Y:S02]  /*4810*/  FADD.FTZ R84, R84, R63 ;  /* 0x0000003f54547221 */ /* 0x000fe40000010000 */
[----:B------:R-:W4:Y:S01]  /*4820*/  LDS.128 R60, [R108+0x4c0] ;  /* 0x0004c0006c3c7984 */ /* 0x000f220000000c00 */
[----:B-----5:R-:W-:Y:S02]  /*4830*/  FADD.FTZ R85, R85, R68 ;  /* 0x0000004455557221 */ /* 0x020fe40000010000 */
[----:B------:R-:W-:Y:S02]  /*4840*/  FADD.FTZ R76, R76, R69 ;  /* 0x000000454c4c7221 */ /* 0x000fe40000010000 */
[----:B------:R-:W-:Y:S02]  /*4850*/  FADD.FTZ R77, R77, R70 ;  /* 0x000000464d4d7221 */ /* 0x000fe40000010000 */
[----:B------:R-:W-:Y:S02]  /*4860*/  FADD.FTZ R84, R84, R71 ;  /* 0x0000004754547221 */ /* 0x000fe40000010000 */
[----:B------:R-:W5:Y:S01]  /*4870*/  LDS.128 R68, [R108+0x500] ;  /* 0x000500006c447984 */ /* 0x000f620000000c00 */
[----:B------:R-:W-:-:S02]  /*4880*/  FADD.FTZ R85, R85, R72 ;  /* 0x0000004855557221 */ /* 0x000fc40000010000 */
[----:B------:R-:W-:Y:S02]  /*4890*/  FADD.FTZ R76, R76, R73 ;  /* 0x000000494c4c7221 */ /* 0x000fe40000010000 */
[----:B------:R-:W-:Y:S02]  /*48a0*/  FADD.FTZ R77, R77, R74 ;  /* 0x0000004a4d4d7221 */ /* 0x000fe40000010000 */
[----:B------:R-:W-:Y:S02]  /*48b0*/  FADD.FTZ R84, R84, R75 ;  /* 0x0000004b54547221 */ /* 0x000fe40000010000 */
[----:B------:R-:W5:Y:S01]  /*48c0*/  LDS.128 R72, [R108+0x540] ;  /* 0x000540006c487984 */ /* 0x000f620000000c00 */
[----:B0-----:R-:W-:Y:S02]  /*48d0*/  FADD.FTZ R87, R85, R52 ;  /* 0x0000003455577221 */ /* 0x001fe40000010000 */
[----:B------:R-:W-:Y:S02]  /*48e0*/  FADD.FTZ R52, R76, R53 ;  /* 0x000000354c347221 */ /* 0x000fe40000010000 */
[----:B------:R-:W-:-:S02]  /*48f0*/  FADD.FTZ R85, R77, R54 ;  /* 0x000000364d557221 */ /* 0x000fc40000010000 */
[----:B------:R-:W0:Y:S01]  /*4900*/  LDS.128 R76, [R108+0x580] ;  /* 0x000580006c4c7984 */ /* 0x000e220000000c00 */
[----:B-1----:R-:W-:Y:S02]  /*4910*/  FADD.FTZ R87, R87, R56 ;  /* 0x0000003857577221 */ /* 0x002fe40000010000 */
[----:B------:R-:W-:Y:S02]  /*4920*/  FADD.FTZ R84, R84, R55 ;  /* 0x0000003754547221 */ /* 0x000fe40000010000 */
[----:B------:R-:W-:Y:S02]  /*4930*/  FADD.FTZ R56, R52, R57 ;  /* 0x0000003934387221 */ /* 0x000fe40000010000 */
[----:B------:R-:W1:Y:S01]  /*4940*/  LDS.128 R52, [R108+0x5c0] ;  /* 0x0005c0006c347984 */ /* 0x000e620000000c00 */
[----:B------:R-:W-:Y:S02]  /*4950*/  FADD.FTZ R85, R85, R58 ;  /* 0x0000003a55557221 */ /* 0x000fe40000010000 */
[----:B------:R-:W-:-:S02]  /*4960*/  FADD.FTZ R84, R84, R59 ;  /* 0x0000003b54547221 */ /* 0x000fc40000010000 */
[----:B--2---:R-:W-:Y:S02]  /*4970*/  FADD.FTZ R87, R87, R64 ;  /* 0x0000004057577221 */ /* 0x004fe40000010000 */
[----:B------:R-:W-:Y:S02]  /*4980*/  FADD.FTZ R56, R56, R65 ;  /* 0x0000004138387221 */ /* 0x000fe40000010000 */
[----:B------:R-:W-:Y:S02]  /*4990*/  FADD.FTZ R85, R85, R66 ;  /* 0x0000004255557221 */ /* 0x000fe40000010000 */
[----:B------:R-:W-:Y:S02]  /*49a0*/  FADD.FTZ R84, R84, R67 ;  /* 0x0000004354547221 */ /* 0x000fe40000010000 */
[----:B---3--:R-:W-:Y:S02]  /*49b0*/  FADD.FTZ R87, R87, R80 ;  /* 0x0000005057577221 */ /* 0x008fe40000010000 */
[----:B------:R-:W-:-:S02]  /*49c0*/  FADD.FTZ R64, R56, R81 ;  /* 0x0000005138407221 */ /* 0x000fc40000010000 */
[----:B------:R-:W-:Y:S01]  /*49d0*/  FADD.FTZ R85, R85, R82 ;  /* 0x0000005255557221 */ /* 0x000fe20000010000 */
[----:B------:R-:W2:Y:S01]  /*49e0*/  LDS.128 R56, [R108+0x600] ;  /* 0x000600006c387984 */ /* 0x000ea20000000c00 */
[----:B------:R-:W-:Y:S02]  /*49f0*/  FADD.FTZ R84, R84, R83 ;  /* 0x0000005354547221 */ /* 0x000fe40000010000 */
[----:B----4-:R-:W-:Y:S02]  /*4a00*/  FADD.FTZ R87, R87, R60 ;  /* 0x0000003c57577221 */ /* 0x010fe40000010000 */
[----:B------:R-:W-:Y:S02]  /*4a10*/  FADD.FTZ R64, R64, R61 ;  /* 0x0000003d40407221 */ /* 0x000fe40000010000 */
[----:B------:R-:W-:Y:S02]  /*4a20*/  FADD.FTZ R85, R85, R62 ;  /* 0x0000003e55557221 */ /* 0x000fe40000010000 */
[----:B------:R-:W-:-:S02]  /*4a30*/  FADD.FTZ R84, R84, R63 ;  /* 0x0000003f54547221 */ /* 0x000fc40000010000 */
[----:B------:R-:W3:Y:S01]  /*4a40*/  LDS.128 R60, [R108+0x640] ;  /* 0x000640006c3c7984 */ /* 0x000ee20000000c00 */
[----:B-----5:R-:W-:Y:S02]  /*4a50*/  FADD.FTZ R87, R87, R68 ;  /* 0x0000004457577221 */ /* 0x020fe40000010000 */
[----:B------:R-:W-:Y:S02]  /*4a60*/  FADD.FTZ R68, R64, R69 ;  /* 0x0000004540447221 */ /* 0x000fe40000010000 */
[----:B------:R-:W4:Y:S01]  /*4a70*/  LDS.128 R64, [R108+0x680] ;  /* 0x000680006c407984 */ /* 0x000f220000000c00 */
[----:B------:R-:W-:Y:S02]  /*4a80*/  FADD.FTZ R85, R85, R70 ;  /* 0x0000004655557221 */ /* 0x000fe40000010000 */
[----:B------:R-:W-:Y:S02]  /*4a90*/  FADD.FTZ R84, R84, R71 ;  /* 0x0000004754547221 */ /* 0x000fe40000010000 */
[----:B------:R-:W-:-:S02]  /*4aa0*/  FADD.FTZ R80, R68, R73 ;  /* 0x0000004944507221 */ /* 0x000fc40000010000 */
[----:B------:R-:W5:Y:S01]  /*4ab0*/  LDS.128 R68, [R108+0x6c0] ;  /* 0x0006c0006c447984 */ /* 0x000f620000000c00 */
[----:B------:R-:W-:Y:S02]  /*4ac0*/  FADD.FTZ R87, R87, R72 ;  /* 0x0000004857577221 */ /* 0x000fe40000010000 */
[----:B------:R-:W-:Y:S02]  /*4ad0*/  FADD.FTZ R85, R85, R74 ;  /* 0x0000004a55557221 */ /* 0x000fe40000010000 */
[----:B------:R-:W-:Y:S02]  /*4ae0*/  FADD.FTZ R84, R84, R75 ;  /* 0x0000004b54547221 */ /* 0x000fe40000010000 */
[----:B------:R-:W5:Y:S01]  /*4af0*/  LDS.128 R72, [R108+0x700] ;  /* 0x000700006c487984 */ /* 0x000f620000000c00 */
[----:B0-----:R-:W-:Y:S02]  /*4b00*/  FADD.FTZ R87, R87, R76 ;  /* 0x0000004c57577221 */ /* 0x001fe40000010000 */
[----:B------:R-:W-:-:S02]  /*4b10*/  FADD.FTZ R80, R80, R77 ;  /* 0x0000004d50507221 */ /* 0x000fc40000010000 */
[----:B------:R-:W-:Y:S02]  /*4b20*/  FADD.FTZ R85, R85, R78 ;  /* 0x0000004e55557221 */ /* 0x000fe40000010000 */
[----:B------:R-:W-:Y:S02]  /*4b30*/  FADD.FTZ R158, R84, R79 ;  /* 0x0000004f549e7221 */ /* 0x000fe40000010000 */
[----:B------:R-:W0:Y:S01]  /*4b40*/  LDS.128 R76, [R108+0x740] ;  /* 0x000740006c4c7984 */ /* 0x000e220000000c00 */
[----:B-1----:R-:W-:Y:S02]  /*4b50*/  FADD.FTZ R165, R87, R52 ;  /* 0x0000003457a57221 */ /* 0x002fe40000010000 */
[----:B------:R-:W-:Y:S02]  /*4b60*/  FADD.FTZ R52, R80, R53 ;  /* 0x0000003550347221 */ /* 0x000fe40000010000 */
[----:B------:R-:W1:Y:S01]  /*4b70*/  LDS.128 R80, [R108+0x780] ;  /* 0x000780006c507984 */ /* 0x000e620000000c00 */
[----:B------:R-:W-:-:S02]  /*4b80*/  FADD.FTZ R53, R85, R54 ;  /* 0x0000003655357221 */ /* 0x000fc40000010000 */
[----:B------:R-:W-:Y:S01]  /*4b90*/  FADD.FTZ R158, R158, R55 ;  /* 0x000000379e9e7221 */ /* 0x000fe20000010000 */
[----:B------:R-:W0:Y:S01]  /*4ba0*/  LDS.128 R84, [R108+0x7c0] ;  /* 0x0007c0006c547984 */ /* 0x000e220000000c00 */
[----:B--2---:R-:W-:Y:S02]  /*4bb0*/  FADD.FTZ R165, R165, R56 ;  /* 0x00000038a5a57221 */ /* 0x004fe40000010000 */
[----:B------:R-:W-:Y:S02]  /*4bc0*/  FADD.FTZ R52, R52, R57 ;  /* 0x0000003934347221 */ /* 0x000fe40000010000 */
[----:B------:R-:W-:Y:S02]  /*4bd0*/  FADD.FTZ R53, R53, R58 ;  /* 0x0000003a35357221 */ /* 0x000fe40000010000 */
[----:B------:R-:W-:Y:S02]  /*4be0*/  FADD.FTZ R158, R158, R59 ;  /* 0x0000003b9e9e7221 */ /* 0x000fe40000010000 */
        /* <DEDUP_REMOVED lines=28> */
.L_x_1445:
[----:B------:R-:W-:Y:S05]  /*4db0*/  BSYNC B0 ;  /* 0x0000000000007941 */ /* 0x000fea0003800000 */
.L_x_1444:
[----:B------:R-:W-:Y:S01]  /*4dc0*/  BSSY B0, `(.L_x_1446) ;  /* 0x0000011000007945 */ /* 0x000fe20003800000 */
[----:B------:R-:W-:Y:S05]  /*4dd0*/  @P6 BRA `(.L_x_1447) ;  /* 0x000000f000006947 */ /* 0x000fea0003800000 */
[----:B------:R-:W-:Y:S01]  /*4de0*/  IMAD.WIDE R52, R159, R156, c[0x0][0x1b8] ;  /* 0x00006e009f347625 */ /* 0x000fe200078e029c */
[----:B------:R-:W-:Y:S02]  /*4df0*/  MOV R55, c[0x0][0x1d8] ;  /* 0x0000760000377a02 */ /* 0x000fe40000000f00 */
[----:B------:R-:W-:Y:S02]  /*4e00*/  MOV R54, c[0x0][0x1dc] ;  /* 0x0000770000367a02 */ /* 0x000fe40000000f00 */
[----:B------:R-:W-:Y:S01]  /*4e10*/  LEA R56, P6, R55, R52, 0x2 ;  /* 0x0000003437387211 */ /* 0x000fe200078c10ff */
[----:B------:R0:W-:Y:S01]  /*4e20*/  RED.E.ADD.F32.FTZ.RN.STRONG.GPU [R52.64], R84 ;  /* 0x000000543400798e */ /* 0x0001e2000c10e78c */
[----:B------:R-:W-:-:S02]  /*4e30*/  MOV R59, UR11 ;  /* 0x0000000b003b7c02 */ /* 0x000fc40008000f00 */
[----:B------:R-:W-:Y:S02]  /*4e40*/  LEA.HI.X R57, R55, R53, R54, 0x2, P6 ;  /* 0x0000003537397211 */ /* 0x000fe400030f1436 */
        /* <DEDUP_REMOVED lines=8> */
.L_x_1447:
[----:B------:R-:W-:Y:S05]  /*4ed0*/  BSYNC B0 ;  /* 0x0000000000007941 */ /* 0x000fea0003800000 */
.L_x_1446:
        /* <DEDUP_REMOVED lines=30> */
.L_x_1450:
[----:B------:R-:W2:Y:S01]  /*50c0*/  LDG.E.STRONG.GPU R54, [R52.64] ;  /* 0x0000000c34367981 */ /* 0x000ea2000c1ef900 */
[----:B------:R-:W-:Y:S01]  /*50d0*/  YIELD ;  /* 0x0000000000007946 */ /* 0x000fe20003800000 */
[----:B--2---:R-:W-:Y:S01]  /*50e0*/  ISETP.NE.AND P6, PT, R54, R59, PT ;  /* 0x0000003b3600720c */ /* 0x004fe20003fc5270 */
[----:B------:R-:W-:-:S12]  /*50f0*/  CCTL.IVALL ;  /* 0x00000000ff00798f */ /* 0x000fd80002000000 */
[----:B------:R-:W-:Y:S05]  /*5100*/  @P6 BRA `(.L_x_1450) ;  /* 0xffffffb000006947 */ /* 0x000fea000383ffff */
.L_x_1449:
        /* <DEDUP_REMOVED lines=8> */
[----:B------:R-:W-:Y:S01]  /*5190*/  ISETP.LT.AND P6, PT, RZ, UR5, PT ;  /* 0x00000005ff007c0c */ /* 0x000fe2000bfc1270 */
[----:B------:R-:W-:Y:S01]  /*51a0*/  UMOV UR4, UR5 ;  /* 0x0000000500047c82 */ /* 0x000fe20008000000 */
[----:B------:R-:W-:-:S11]  /*51b0*/  HFMA2.MMA R54, -RZ, RZ, 0, 0 ;  /* 0x00000000ff367435 */ /* 0x000fd600000001ff */
[----:B------:R-:W-:Y:S05]  /*51c0*/  @!P6 BRA `(.L_x_1452) ;  /* 0x00000ba00000e947 */ /* 0x000fea0003800000 */
[----:B------:R-:W-:Y:S02]  /*51d0*/  UISETP.GT.AND UP1, UPT, UR4, 0xc, UPT ;  /* 0x0000000c0400788c */ /* 0x000fe4000bf24270 */
[----:B------:R-:W-:-:S04]  /*51e0*/  UPLOP3.LUT UP0, UPT, UPT, UPT, UPT, 0x80, 0x0 ;  /* 0x000000000000789c */ /* 0x000fc80003f0f070 */
[----:B------:R-:W-:-:S13]  /*51f0*/  PLOP3.LUT P6, PT, PT, PT, UP1, 0x40, 0x0 ;  /* 0x000000000000781c */ /* 0x000fda0003fce818 */
[----:B------:R-:W-:Y:S05]  /*5200*/  @P6 BRA `(.L_x_1453) ;  /* 0x0000075000006947 */ /* 0x000fea0003800000 */
[----:B------:R-:W-:Y:S02]  /*5210*/  UPLOP3.LUT UP0, UPT, UPT, UPT, UPT, 0x40, 0x0 ;  /* 0x000000000000789c */ /* 0x000fe40003f0e870 */
.L_x_1454:
        /* <DEDUP_REMOVED lines=116> */
.L_x_1453:
[----:B------:R-:W-:-:S06]  /*5960*/  UISETP.GT.AND UP1, UPT, UR4, 0x4, UPT ;  /* 0x000000040400788c */ /* 0x000fcc000bf24270 */
[----:B------:R-:W-:-:S13]  /*5970*/  PLOP3.LUT P6, PT, PT, PT, UP1, 0x40, 0x0 ;  /* 0x000000000000781c */ /* 0x000fda0003fce818 */
[----:B------:R-:W-:Y:S05]  /*5980*/  @P6 BRA `(.L_x_1455) ;  /* 0x000003b000006947 */ /* 0x000fea0003800000 */
        /* <DEDUP_REMOVED lines=54> */
[----:B------:R-:W-:Y:S01]  /*5cf0*/  IADD3 R54, R62, 0x4, RZ ;  /* 0x000000043e367810 */ /* 0x000fe20007ffe0ff */
[----:B------:R-:W-:Y:S02]  /*5d00*/  UPLOP3.LUT UP0, UPT, UPT, UPT, UPT, 0x40, 0x0 ;  /* 0x000000000000789c */ /* 0x000fe40003f0e870 */
[----:B------:R-:W-:Y:S01]  /*5d10*/  UIADD3 UR4, UR4, -0x4, URZ ;  /* 0xfffffffc04047890 */ /* 0x000fe2000fffe03f */
[----:B--2---:R-:W-:Y:S02]  /*5d20*/  @!P6 FADD.FTZ R50, R50, R52 ;  /* 0x000000343232e221 */ /* 0x004fe40000010000 */
[----:B------:R-:W-:Y:S02]  /*5d30*/  @!P6 FADD.FTZ R51, R51, R53 ;  /* 0x000000353333e221 */ /* 0x000fe40000010000 */
.L_x_1455:
[----:B------:R-:W-:-:S06]  /*5d40*/  UISETP.NE.OR UP0, UPT, UR4, URZ, UP0 ;  /* 0x0000003f0400728c */ /* 0x000fcc0008705670 */
[----:B------:R-:W-:-:S13]  /*5d50*/  PLOP3.LUT P6, PT, PT, PT, UP0, 0x80, 0x0 ;  /* 0x000000000000781c */ /* 0x000fda0003fcf008 */
[----:B------:R-:W-:Y:S05]  /*5d60*/  @!P6 BRA `(.L_x_1451) ;  /* 0x000001f00000e947 */ /* 0x000fea0003800000 */
.L_x_1452:
        /* <DEDUP_REMOVED lines=31> */
.L_x_1451:
        /* <DEDUP_REMOVED lines=10> */
.L_x_1457:
[----:B------:R-:W-:Y:S05]  /*6000*/  BSYNC B0 ;  /* 0x0000000000007941 */ /* 0x000fea0003800000 */
.L_x_1456:
        /* <DEDUP_REMOVED lines=19> */
.L_x_1448:
        /* <DEDUP_REMOVED lines=9> */
[----:B------:R-:W-:Y:S02]  /*61d0*/  FMUL.FTZ R56, R53, c[0x0][0x20c] ;  /* 0x0000830035387a20 */ /* 0x000fe40000410000 */
[----:B------:R0:W1:Y:S01]  /*61e0*/  R2UR UR4, R52 ;  /* 0x00000000340473c2 */ /* 0x00006200000e0000 */
        /* <DEDUP_REMOVED lines=19> */
.L_x_1458:
[----:B------:R-:W-:Y:S01]  /*6320*/  ISETP.NE.AND P0, PT, R123, RZ, PT ;  /* 0x000000ff7b00720c */ /* 0x000fe20003f05270 */
[----:B------:R-:W-:-:S12]  /*6330*/  BSSY B0, `(.L_x_1459) ;  /* 0x0000011000007945 */ /* 0x000fd80003800000 */
[----:B------:R-:W-:Y:S05]  /*6340*/  @!P0 BRA `(.L_x_1460) ;  /* 0x000000f000008947 */ /* 0x000fea0003800000 */
[----:B0-----:R-:W-:Y:S01]  /*6350*/  MOV R52, R162 ;  /* 0x000000a200347202 */ /* 0x001fe20000000f00 */
[----:B------:R-:W-:Y:S01]  /*6360*/  IMAD R50, R107, c[0x0][0x1d8], RZ ;  /* 0x000076006b327a24 */ /* 0x000fe200078e02ff */
[----:B------:R-:W-:Y:S01]  /*6370*/  MOV R53, R161 ;  /* 0x000000a100357202 */ /* 0x000fe20000000f00 */
[----:B-1----:R-:W-:Y:S02]  /*6380*/  FFMA.FTZ R127, R127, UR4, R56 ;  /* 0x000000047f7f7c23 */ /* 0x002fe40008010038 */
[C---:B------:R-:W-:Y:S02]  /*6390*/  IMAD R51, R109.reuse, c[0x0][0x1dc], R50 ;  /* 0x000077006d337a24 */ /* 0x040fe400078e0232 */
[----:B------:R-:W-:-:S04]  /*63a0*/  IMAD.WIDE.U32 R52, R109, c[0x0][0x1d8], R52 ;  /* 0x000076006d347a25 */ /* 0x000fc800078e0034 */
[----:B------:R-:W-:Y:S01]  /*63b0*/  FFMA.FTZ R126, R126, UR4, R56 ;  /* 0x000000047e7e7c23 */ /* 0x000fe20008010038 */
        /* <DEDUP_REMOVED lines=8> */
.L_x_1460:
[----:B------:R-:W-:Y:S05]  /*6440*/  BSYNC B0 ;  /* 0x0000000000007941 */ /* 0x000fea0003800000 */
.L_x_1459:
[----:B------:R-:W-:-:S13]  /*6450*/  ISETP.NE.AND P0, PT, RZ, UR16, PT ;  /* 0x00000010ff007c0c */ /* 0x000fda000bf05270 */
        /* <DEDUP_REMOVED lines=19> */
.L_x_1461:
        /* <DEDUP_REMOVED lines=18> */
.L_x_1463:
[----:B------:R-:W-:Y:S05]  /*66b0*/  BSYNC B0 ;  /* 0x0000000000007941 */ /* 0x000fea0003800000 */
.L_x_1462:
        /* <DEDUP_REMOVED lines=20> */
.L_x_1464:
        /* <DEDUP_REMOVED lines=18> */
.L_x_1466:
[----:B------:R-:W-:Y:S05]  /*6920*/  BSYNC B0 ;  /* 0x0000000000007941 */ /* 0x000fea0003800000 */
.L_x_1465:
        /* <DEDUP_REMOVED lines=20> */
.L_x_1467:
        /* <DEDUP_REMOVED lines=18> */
.L_x_1469:
[----:B------:R-:W-:Y:S05]  /*6b90*/  BSYNC B0 ;  /* 0x0000000000007941 */ /* 0x000fea0003800000 */
.L_x_1468:
        /* <DEDUP_REMOVED lines=20> */
.L_x_1470:
        /* <DEDUP_REMOVED lines=18> */
.L_x_1472:
[----:B------:R-:W-:Y:S05]  /*6e00*/  BSYNC B0 ;  /* 0x0000000000007941 */ /* 0x000fea0003800000 */
.L_x_1471:
        /* <DEDUP_REMOVED lines=20> */
.L_x_1473:
        /* <DEDUP_REMOVED lines=18> */
.L_x_1475:
[----:B------:R-:W-:Y:S05]  /*7070*/  BSYNC B0 ;  /* 0x0000000000007941 */ /* 0x000fea0003800000 */
.L_x_1474:
        /* <DEDUP_REMOVED lines=20> */
.L_x_1476:
        /* <DEDUP_REMOVED lines=18> */
.L_x_1478:
[----:B------:R-:W-:Y:S05]  /*72e0*/  BSYNC B0 ;  /* 0x0000000000007941 */ /* 0x000fea0003800000 */
.L_x_1477:
        /* <DEDUP_REMOVED lines=20> */
.L_x_1479:
[----:B------:R-:W-:Y:S01]  /*7430*/  BSSY B0, `(.L_x_1480) ;  /* 0x0000011000007945 */ /* 0x000fe20003800000 */
        /* <DEDUP_REMOVED lines=16> */
.L_x_1481:
[----:B------:R-:W-:Y:S05]  /*7540*/  BSYNC B0 ;  /* 0x0000000000007941 */ /* 0x000fea0003800000 */
.L_x_1480:
        /* <DEDUP_REMOVED lines=19> */
.L_x_1482:
        /* <DEDUP_REMOVED lines=17> */
.L_x_1484:
[----:B------:R-:W-:Y:S05]  /*7790*/  BSYNC B0 ;  /* 0x0000000000007941 */ /* 0x000fea0003800000 */
.L_x_1483:
        /* <DEDUP_REMOVED lines=19> */
.L_x_1485:
        /* <DEDUP_REMOVED lines=17> */
.L_x_1487:
[----:B------:R-:W-:Y:S05]  /*79e0*/  BSYNC B0 ;  /* 0x0000000000007941 */ /* 0x000fea0003800000 */
.L_x_1486:
        /* <DEDUP_REMOVED lines=19> */
.L_x_1488:
        /* <DEDUP_REMOVED lines=17> */
.L_x_1490:
[----:B------:R-:W-:Y:S05]  /*7c30*/  BSYNC B0 ;  /* 0x0000000000007941 */ /* 0x000fea0003800000 */
.L_x_1489:
        /* <DEDUP_REMOVED lines=19> */
.L_x_1491:
        /* <DEDUP_REMOVED lines=17> */
.L_x_1493:
[----:B------:R-:W-:Y:S05]  /*7e80*/  BSYNC B0 ;  /* 0x0000000000007941 */ /* 0x000fea0003800000 */
.L_x_1492:
        /* <DEDUP_REMOVED lines=19> */
.L_x_1494:
        /* <DEDUP_REMOVED lines=22> */
.L_x_1496:
[----:B------:R-:W-:Y:S05]  /*8120*/  BSYNC B0 ;  /* 0x0000000000007941 */ /* 0x000fea0003800000 */
.L_x_1495:
        /* <DEDUP_REMOVED lines=19> */
.L_x_1497:
        /* <DEDUP_REMOVED lines=10> */
[--C-:B-1----:R-:W-:Y:S02]  /*8300*/  FFMA.FTZ R151, R151, UR4, R56.reuse ;  /* 0x0000000497977c23 */ /* 0x102fe40008010038 */
        /* <DEDUP_REMOVED lines=9> */
[----:B------:R-:W-:-:S05]  /*83a0*/  LEA.HI.X R15, R22, c[0x0][0x164], R15, 0x2, P0 ;  /* 0x00005900160f7a11 */ /* 0x000fca00000f140f */
[----:B------:R0:W-:Y:S02]  /*83b0*/  STG.E.64 [R14.64], R16 ;  /* 0x000000100e007986 */ /* 0x0001e4000c101b0c */
.L_x_1499:
[----:B------:R-:W-:Y:S05]  /*83c0*/  BSYNC B0 ;  /* 0x0000000000007941 */ /* 0x000fea0003800000 */
.L_x_1498:
        /* <DEDUP_REMOVED lines=19> */
.L_x_1500:
[----:B------:R-:W-:Y:S01]  /*8500*/  ISETP.GE.U32.AND P0, PT, R27, c[0x0][0x1e0], PT ;  /* 0x000078001b007a0c */ /* 0x000fe20003f06070 */
[----:B------:R-:W-:Y:S01]  /*8510*/  BSSY B0, `(.L_x_1501) ;  /* 0x0000015000007945 */ /* 0x000fe20003800000 */
[----:B------:R-:W-:Y:S02]  /*8520*/  IADD3 R55, R55, 0x1e0, RZ ;  /* 0x000001e037377810 */ /* 0x000fe40007ffe0ff */
[----:B------:R-:W-:Y:S02]  /*8530*/  ISETP.GE.AND.EX P0, PT, R28, c[0x0][0x1e4], PT, P0 ;  /* 0x000079001c007a0c */ /* 0x000fe40003f06300 */
[----:B0-----:R-:W-:Y:S02]  /*8540*/  SHF.R.S32.HI R24, RZ, 0x1f, R55 ;  /* 0x0000001fff187819 */ /* 0x001fe40000011437 */
        /* <DEDUP_REMOVED lines=17> */
.L_x_1502:
[----:B------:R-:W-:Y:S05]  /*8660*/  BSYNC B0 ;  /* 0x0000000000007941 */ /* 0x000fea0003800000 */
.L_x_1501:
[----:B------:R-:W-:Y:S05]  /*8670*/  @!P6 BRA `(.L_x_1503) ;  /* 0x000001200000e947 */ /* 0x000fea0003800000 */
[----:B------:R-:W-:Y:S02]  /*8680*/  FFMA.FTZ R48, R155, R46, R48 ;  /* 0x0000002e9b307223 */ /* 0x000fe40000010030 */
[----:B------:R-:W-:Y:S02]  /*8690*/  FFMA.FTZ R49, R154, R47, R49 ;  /* 0x0000002f9a317223 */ /* 0x000fe40000010031 */
        /* <DEDUP_REMOVED lines=16> */
.L_x_1503:
[----:B------:R-:W-:Y:S01]  /*87a0*/  ISETP.GE.U32.AND P0, PT, R55, c[0x0][0x1e0], PT ;  /* 0x0000780037007a0c */ /* 0x000fe20003f06070 */
[----:B------:R-:W-:Y:S03]  /*87b0*/  BSSY B0, `(.L_x_1504) ;  /* 0x0000012000007945 */ /* 0x000fe60003800000 */
[----:B------:R-:W-:-:S04]  /*87c0*/  ISETP.GE.AND.EX P0, PT, R24, c[0x0][0x1e4], PT, P0 ;  /* 0x0000790018007a0c */ /* 0x000fc80003f06300 */
[----:B------:R-:W-:-:S13]  /*87d0*/  ISETP.LT.U32.AND P0, PT, R116, 0x80, !P0 ;  /* 0x000000807400780c */ /* 0x000fda0004701070 */
[----:B------:R-:W-:Y:S05]  /*87e0*/  @!P0 BRA `(.L_x_1505) ;  /* 0x000000e000008947 */ /* 0x000fea0003800000 */
[----:B------:R-:W-:Y:S01]  /*87f0*/  MOV R160, R162 ;  /* 0x000000a200a07202 */ /* 0x000fe20000000f00 */
[----:B0-----:R-:W-:Y:S02]  /*8800*/  IMAD R14, R13, c[0x0][0x1d8], RZ ;  /* 0x000076000d0e7a24 */ /* 0x001fe400078e02ff */
[----:B-1----:R-:W-:Y:S02]  /*8810*/  FFMA.FTZ R155, R155, UR4, R56 ;  /* 0x000000049b9b7c23 */ /* 0x002fe40008010038 */
[----:B------:R-:W-:-:S04]  /*8820*/  IMAD.WIDE.U32 R160, R9, c[0x0][0x1d8], R160 ;  /* 0x0000760009a07a25 */ /* 0x000fc800078e00a0 */
[----:B------:R-:W-:Y:S01]  /*8830*/  IMAD R15, R9, c[0x0][0x1dc], R14 ;  /* 0x00007700090f7a24 */ /* 0x000fe200078e020e */
[----:B------:R-:W-:Y:S01]  /*8840*/  LEA R14, P0, R160, c[0x0][0x160], 0x2 ;  /* 0x00005800a00e7a11 */ /* 0x000fe200078010ff */
[----:B------:R-:W-:Y:S02]  /*8850*/  FFMA.FTZ R56, R154, UR4, R56 ;  /* 0x000000049a387c23 */ /* 0x000fe40008010038 */
[----:B------:R-:W-:Y:S01]  /*8860*/  FFMA.FTZ R155, R46, R20, -R155 ;  /* 0x000000142e9b7223 */ /* 0x000fe2000001089b */
[----:B------:R-:W-:Y:S01]  /*8870*/  IADD3 R15, R161, R15, RZ ;  /* 0x0000000fa10f7210 */ /* 0x000fe20007ffe0ff */
[----:B------:R-:W-:Y:S02]  /*8880*/  FFMA.FTZ R56, R47, R21, -R56 ;  /* 0x000000152f387223 */ /* 0x000fe40000010838 */
[----:B------:R-:W-:Y:S01]  /*8890*/  FMUL.FTZ R16, R155, UR14 ;  /* 0x0000000e9b107c20 */ /* 0x000fe20008410000 */
[----:B------:R-:W-:Y:S01]  /*88a0*/  LEA.HI.X R15, R160, c[0x0][0x164], R15, 0x2, P0 ;  /* 0x00005900a00f7a11 */ /* 0x000fe200000f140f */
[----:B------:R-:W-:-:S05]  /*88b0*/  FMUL.FTZ R17, R56, UR14 ;  /* 0x0000000e38117c20 */ /* 0x000fca0008410000 */
[----:B------:R0:W-:Y:S02]  /*88c0*/  STG.E.64 [R14.64], R16 ;  /* 0x000000100e007986 */ /* 0x0001e4000c101b0c */
.L_x_1505:
[----:B------:R-:W-:Y:S05]  /*88d0*/  BSYNC B0 ;  /* 0x0000000000007941 */ /* 0x000fea0003800000 */
.L_x_1504:
[----:B------:R-:W-:Y:S02]  /*88e0*/  IADD3 R113, R113, c[0x0][0x10], RZ ;  /* 0x0000040071717a10 */ /* 0x000fe40007ffe0ff */
[----:B------:R-:W-:Y:S02]  /*88f0*/  IADD3 R114, R114, 0x1, RZ ;  /* 0x0000000172727810 */ /* 0x000fe40007ffe0ff */
[----:B------:R-:W-:-:S13]  /*8900*/  ISETP.GE.AND P0, PT, R113, UR6, PT ;  /* 0x0000000671007c0c */ /* 0x000fda000bf06270 */
[----:B------:R-:W-:Y:S01]  /*8910*/  @P0 CALL.REL.NOINC `(.L_x_1425) ;  /* 0x0000001000000944 */ /* 0x000fe20003c00000 */
[----:B------:R-:W-:Y:S05]  /*8920*/  BRA `(.L_x_1506) ;  /* 0xffff7d5000007947 */ /* 0x000fea000383ffff */
.L_x_1425:
        /* <DEDUP_REMOVED lines=22> */
.L_x_1508:
[----:B------:R-:W-:Y:S05]  /*8a90*/  BSYNC B0 ;  /* 0x0000000000007941 */ /* 0x000fea0003800000 */
.L_x_1507:
[----:B------:R-:W-:Y:S05]  /*8aa0*/  @P0 EXIT ;  /* 0x000000000000094d */ /* 0x000fea0003800000 */
[----:B------:R-:W-:Y:S05]  /*8ab0*/  @P2 BRA `(.L_x_1509) ;  /* 0x0000008000002947 */ /* 0x000fea0003800000 */
[----:B------:R-:W-:-:S05]  /*8ac0*/  IMAD R0, R4, c[0x0][0x10], RZ ;  /* 0x0000040004007a24 */ /* 0x000fca00078e02ff */
[----:B------:R-:W-:-:S13]  /*8ad0*/  ISETP.NE.AND P0, PT, R0, -0x1, PT ;  /* 0xffffffff0000780c */ /* 0x000fda0003f05270 */
[----:B------:R-:W-:Y:S05]  /*8ae0*/  @!P0 BRA `(.L_x_1509) ;  /* 0x0000005000008947 */ /* 0x000fea0003800000 */
.L_x_1510:
[----:B-1----:R-:W2:Y:S01]  /*8af0*/  LDG.E.STRONG.GPU R5, [R2.64] ;  /* 0x0000000c02057981 */ /* 0x002ea2000c1ef900 */
[----:B------:R-:W-:Y:S01]  /*8b00*/  YIELD ;  /* 0x0000000000007946 */ /* 0x000fe20003800000 */
[----:B--2---:R-:W-:Y:S01]  /*8b10*/  ISETP.NE.AND P0, PT, R5, R0, PT ;  /* 0x000000000500720c */ /* 0x004fe20003f05270 */
[----:B------:R-:W-:-:S12]  /*8b20*/  CCTL.IVALL ;  /* 0x00000000ff00798f */ /* 0x000fd80002000000 */
[----:B------:R-:W-:Y:S05]  /*8b30*/  @P0 BRA `(.L_x_1510) ;  /* 0xffffffb000000947 */ /* 0x000fea000383ffff */
.L_x_1509:
        /* <DEDUP_REMOVED lines=25> */
.L_x_1511:
        /* <DEDUP_REMOVED lines=23> */
.L_x_1512:
        /* <DEDUP_REMOVED lines=12> */
.L_x_3251:


//--------------------- .text._Z35group_norm_nhwc_bwd_one_pass_kernelI11Fp32IOBf16WLi64ELi8ELi128EEv26Group_norm_nhwc_bwd_params --------------------------
	.section	.text._Z35group_norm_nhwc_bwd_one_pass_kernelI11Fp32IOBf16WLi64ELi8ELi128EEv26Group_norm_nhwc_bwd_params,"ax",@progbits
	.sectioninfo	@"SHI_REGISTERS=56"
	.align	128
        .global         _Z35group_norm_nhwc_bwd_one_pass_kernelI11Fp32IOBf16WLi64ELi8ELi128EEv26Group_norm_nhwc_bwd_params
        .type           _Z35group_norm_nhwc_bwd_one_pass_kernelI11Fp32IOBf16WLi64ELi8ELi128EEv26Group_norm_nhwc_bwd_params,@function
        .size           _Z35group_norm_nhwc_bwd_one_pass_kernelI11Fp32IOBf16WLi64ELi8ELi128EEv26Group_norm_nhwc_bwd_params,(.L_x_3252 - _Z35group_norm_nhwc_bwd_one_pass_kernelI11Fp32IOBf16WLi64ELi8ELi128EEv26Group_norm_nhwc_bwd_params)
        .other          _Z35group_norm_nhwc_bwd_one_pass_kernelI11Fp32IOBf16WLi64ELi8ELi128EEv26Group_norm_nhwc_bwd_params,@"STO_CUDA_ENTRY STV_DEFAULT"
_Z35group_norm_nhwc_bwd_one_pass_kernelI11Fp32IOBf16WLi64ELi8ELi128EEv26Group_norm_nhwc_bwd_params:
.text._Z35group_norm_nhwc_bwd_one_pass_kernelI11Fp32IOBf16WLi64ELi8ELi128EEv26Group_norm_nhwc_bwd_params:
        /* <DEDUP_REMOVED lines=46> */
.L_x_1538:
[----:B0-----:R-:W-:-:S04]  /*02e0*/  IABS R7, c[0x0][0x1f0] ;  /* 0x00007c0000077a13 */ /* 0x001fc80000000000 */
[----:B------:R-:W0:Y:S08]  /*02f0*/  I2F.RP R4, R7 ;  /* 0x0000000700047306 */ /* 0x000e300000209400 */
[----:B0-----:R-:W0:Y:S02]  /*0300*/  MUFU.RCP R4, R4 ;  /* 0x0000000400047308 */ /* 0x001e240000001000 */
[----:B0-----:R-:W-:-:S06]  /*0310*/  IADD3 R2, R4, 0xffffffe, RZ ;  /* 0x0ffffffe04027810 */ /* 0x001fcc0007ffe0ff */
[----:B------:R0:W1:Y:S02]  /*0320*/  F2I.FTZ.U32.TRUNC.NTZ R3, R2 ;  /* 0x0000000200037305 */ /* 0x000064000021f000 */
[----:B0-----:R-:W-:Y:S02]  /*0330*/  MOV R2, RZ ;  /* 0x000000ff00027202 */ /* 0x001fe40000000f00 */
[----:B-1----:R-:W-:-:S05]  /*0340*/  IADD3 R6, RZ, -R3, RZ ;  /* 0x80000003ff067210 */ /* 0x002fca0007ffe0ff */
[----:B------:R-:W-:Y:S01]  /*0350*/  IMAD R5, R6, R7, RZ ;  /* 0x0000000706057224 */ /* 0x000fe200078e02ff */
[----:B------:R-:W-:-:S03]  /*0360*/  IABS R6, R40 ;  /* 0x0000002800067213 */ /* 0x000fc60000000000 */
[----:B------:R-:W-:-:S06]  /*0370*/  IMAD.HI.U32 R3, R3, R5, R2 ;  /* 0x0000000503037227 */ /* 0x000fcc00078e0002 */
[----:B------:R-:W-:Y:S01]  /*0380*/  IMAD.HI.U32 R5, R3, R6, RZ ;  /* 0x0000000603057227 */ /* 0x000fe200078e00ff */
[----:B------:R-:W-:-:S04]  /*0390*/  MOV R3, 0x8 ;  /* 0x0000000800037802 */ /* 0x000fc80000000f00 */
[----:B------:R-:W-:Y:S01]  /*03a0*/  IADD3 R4, -R5, RZ, RZ ;  /* 0x000000ff05047210 */ /* 0x000fe20007ffe1ff */
[----:B------:R-:W-:-:S04]  /*03b0*/  IMAD.WIDE R2, R40, R3, c[0x0][0x198] ;  /* 0x0000660028027625 */ /* 0x000fc800078e0203 */
[C---:B------:R-:W-:Y:S01]  /*03c0*/  IMAD R4, R7.reuse, R4, R6 ;  /* 0x0000000407047224 */ /* 0x040fe200078e0206 */
[C---:B------:R-:W-:Y:S01]  /*03d0*/  LOP3.LUT R6, R40.reuse, c[0x0][0x1f0], RZ, 0x3c, !PT ;  /* 0x00007c0028067a12 */ /* 0x040fe200078e3cff */
[----:B------:R-:W2:Y:S03]  /*03e0*/  LDG.E.64 R2, [R2.64] ;  /* 0x0000000c02027981 */ /* 0x000ea6000c1e1b00 */
[----:B------:R-:W-:Y:S02]  /*03f0*/  ISETP.GT.U32.AND P2, PT, R7, R4, PT ;  /* 0x000000040700720c */ /* 0x000fe40003f44070 */
[----:B------:R-:W-:Y:S02]  /*0400*/  ISETP.GE.AND P3, PT, R40, RZ, PT ;  /* 0x000000ff2800720c */ /* 0x000fe40003f66270 */
[----:B------:R-:W-:-:S09]  /*0410*/  ISETP.GE.AND P4, PT, R6, RZ, PT ;  /* 0x000000ff0600720c */ /* 0x000fd20003f86270 */
[----:B------:R-:W-:-:S04]  /*0420*/  @!P2 IADD3 R4, R4, -R7, RZ ;  /* 0x800000070404a210 */ /* 0x000fc80007ffe0ff */
[CC--:B------:R-:W-:Y:S02]  /*0430*/  ISETP.GE.U32.AND P0, PT, R4.reuse, R7.reuse, PT ;  /* 0x000000070400720c */ /* 0x0c0fe40003f06070 */
[----:B------:R-:W-:Y:S02]  /*0440*/  @!P2 IADD3 R5, R5, 0x1, RZ ;  /* 0x000000010505a810 */ /* 0x000fe40007ffe0ff */
[----:B------:R-:W-:Y:S02]  /*0450*/  ISETP.GT.U32.AND P2, PT, R7, R4, PT ;  /* 0x000000040700720c */ /* 0x000fe40003f44070 */
[----:B------:R-:W-:Y:S02]  /*0460*/  SHF.R.U32.HI R6, RZ, 0x2, R45 ;  /* 0x00000002ff067819 */ /* 0x000fe4000001162d */
[----:B------:R-:W-:-:S05]  /*0470*/  IADD3 R7, R4, -R7, RZ ;  /* 0x8000000704077210 */ /* 0x000fca0007ffe0ff */
[----:B------:R-:W-:Y:S02]  /*0480*/  @P0 IADD3 R5, R5, 0x1, RZ ;  /* 0x0000000105050810 */ /* 0x000fe40007ffe0ff */
[----:B------:R-:W-:Y:S01]  /*0490*/  SEL R4, R7, R4, !P2 ;  /* 0x0000000407047207 */ /* 0x000fe20005000000 */
[----:B------:R-:W-:Y:S01]  /*04a0*/  IMAD R7, R37, c[0x0][0x1fc], R6 ;  /* 0x00007f0025077a24 */ /* 0x000fe200078e0206 */
[----:B------:R-:W-:Y:S02]  /*04b0*/  MOV R6, R5 ;  /* 0x0000000500067202 */ /* 0x000fe40000000f00 */
[----:B------:R-:W-:Y:S02]  /*04c0*/  ISETP.NE.AND P0, PT, RZ, c[0x0][0x1f0], PT ;  /* 0x00007c00ff007a0c */ /* 0x000fe40003f05270 */
[----:B------:R-:W-:Y:S02]  /*04d0*/  LOP3.LUT R5, RZ, c[0x0][0x1f0], RZ, 0x33, !PT ;  /* 0x00007c00ff057a12 */ /* 0x000fe400078e33ff */
[----:B------:R-:W-:-:S02]  /*04e0*/  @!P3 IADD3 R4, -R4, RZ, RZ ;  /* 0x000000ff0404b210 */ /* 0x000fc40007ffe1ff */
[----:B------:R-:W-:Y:S02]  /*04f0*/  @!P4 IADD3 R6, -R6, RZ, RZ ;  /* 0x000000ff0606c210 */ /* 0x000fe40007ffe1ff */
[C---:B------:R-:W-:Y:S02]  /*0500*/  SEL R46, R5.reuse, R4, !P0 ;  /* 0x00000004052e7207 */ /* 0x040fe40004000000 */
[----:B------:R-:W-:Y:S02]  /*0510*/  SEL R5, R5, R6, !P0 ;  /* 0x0000000605057207 */ /* 0x000fe40004000000 */
[----:B------:R-:W-:Y:S02]  /*0520*/  IADD3 R7, R7, 0x20, RZ ;  /* 0x0000002007077810 */ /* 0x000fe40007ffe0ff */
[----:B------:R-:W-:Y:S02]  /*0530*/  LEA R12, R46, R0, 0x3 ;  /* 0x000000002e0c7211 */ /* 0x000fe400078e18ff */
[----:B------:R-:W-:-:S02]  /*0540*/  SHF.R.S32.HI R4, RZ, 0x1f, R5 ;  /* 0x0000001fff047819 */ /* 0x000fc40000011405 */
[----:B------:R-:W-:Y:S02]  /*0550*/  ISETP.GE.U32.AND P0, PT, R7, c[0x0][0x1e0], PT ;  /* 0x0000780007007a0c */ /* 0x000fe40003f06070 */
[----:B------:R-:W-:Y:S01]  /*0560*/  SHF.R.S32.HI R7, RZ, 0x1f, R7 ;  /* 0x0000001fff077819 */ /* 0x000fe20000011407 */
[----:B------:R-:W-:Y:S01]  /*0570*/  IMAD R4, R4, c[0x0][0x1e8], RZ ;  /* 0x00007a0004047a24 */ /* 0x000fe200078e02ff */
[----:B------:R-:W-:Y:S02]  /*0580*/  SHF.R.S32.HI R13, RZ, 0x1f, R12 ;  /* 0x0000001fff0d7819 */ /* 0x000fe4000001140c */
[----:B------:R-:W-:Y:S01]  /*0590*/  ISETP.GE.AND.EX P0, PT, R7, c[0x0][0x1e4], PT, P0 ;  /* 0x0000790007007a0c */ /* 0x000fe20003f06300 */
[C---:B------:R-:W-:Y:S02]  /*05a0*/  IMAD R53, R5.reuse, c[0x0][0x1ec], R4 ;  /* 0x00007b0005357a24 */ /* 0x040fe400078e0204 */
[----:B------:R-:W-:Y:S01]  /*05b0*/  IMAD.WIDE.U32 R50, R5, c[0x0][0x1e8], R12 ;  /* 0x00007a0005327a25 */ /* 0x000fe200078e000c */
[----:B------:R-:W-:-:S03]  /*05c0*/  ISETP.LT.U32.AND P0, PT, R45, 0x80, !P0 ;  /* 0x000000802d00780c */ /* 0x000fc60004701070 */
[----:B------:R-:W-:Y:S01]  /*05d0*/  @P1 IMAD R5, R33, c[0x0][0x1d8], RZ ;  /* 0x0000760021051a24 */ /* 0x000fe200078e02ff */
[----:B------:R-:W-:Y:S02]  /*05e0*/  IADD3 R53, R51, R53, RZ ;  /* 0x0000003533357210 */ /* 0x000fe40007ffe0ff */
[----:B------:R-:W-:Y:S01]  /*05f0*/  @P1 MOV R52, R50 ;  /* 0x0000003200341202 */ /* 0x000fe20000000f00 */
[----:B------:R-:W-:-:S04]  /*0600*/  @P1 IMAD R7, R34, c[0x0][0x1dc], R5 ;  /* 0x0000770022071a24 */ /* 0x000fc800078e0205 */
[----:B------:R-:W-:Y:S02]  /*0610*/  @P1 IMAD.WIDE.U32 R4, R34, c[0x0][0x1d8], R52 ;  /* 0x0000760022041a25 */ /* 0x000fe400078e0034 */
[----:B------:R-:W-:-:S03]  /*0620*/  @P0 MOV R6, R50 ;  /* 0x0000003200060202 */ /* 0x000fc60000000f00 */
[----:B------:R-:W-:Y:S01]  /*0630*/  @P1 IADD3 R5, R5, R7, RZ ;  /* 0x0000000705051210 */ /* 0x000fe20007ffe0ff */
[----:B------:R-:W-:Y:S01]  /*0640*/  @P0 IMAD R9, R31, c[0x0][0x1d8], RZ ;  /* 0x000076001f090a24 */ /* 0x000fe200078e02ff */
[----:B------:R-:W-:Y:S02]  /*0650*/  @P0 MOV R7, R53 ;  /* 0x0000003500070202 */ /* 0x000fe40000000f00 */
[----:B------:R-:W-:Y:S01]  /*0660*/  @P1 SHF.L.U32 R14, R4, 0x2, RZ ;  /* 0x00000002040e1819 */ /* 0x000fe200000006ff */
[C---:B------:R-:W-:Y:S02]  /*0670*/  @P0 IMAD R9, R32.reuse, c[0x0][0x1dc], R9 ;  /* 0x0000770020090a24 */ /* 0x040fe400078e0209 */
[----:B------:R-:W-:Y:S01]  /*0680*/  @P0 IMAD.WIDE.U32 R6, R32, c[0x0][0x1d8], R6 ;  /* 0x0000760020060a25 */ /* 0x000fe200078e0006 */
[----:B------:R-:W-:Y:S02]  /*0690*/  @P1 SHF.L.U64.HI R8, R4, 0x2, R5 ;  /* 0x0000000204081819 */ /* 0x000fe40000010205 */
[----:B------:R-:W-:-:S02]  /*06a0*/  @P1 IADD3 R20, P2, R14, c[0x0][0x180], RZ ;  /* 0x000060000e141a10 */ /* 0x000fc40007f5e0ff */
[----:B------:R-:W-:Y:S02]  /*06b0*/  @P0 IADD3 R19, R7, R9, RZ ;  /* 0x0000000907130210 */ /* 0x000fe40007ffe0ff */
[----:B------:R-:W-:Y:S02]  /*06c0*/  @P1 IADD3.X R21, R8, c[0x0][0x184], RZ, P2, !PT ;  /* 0x0000610008151a10 */ /* 0x000fe400017fe4ff */
[----:B------:R-:W-:Y:S01]  /*06d0*/  @P1 IADD3 R14, P2, R14, c[0x0][0x178], RZ ;  /* 0x00005e000e0e1a10 */ /* 0x000fe20007f5e0ff */
[----:B------:R-:W-:Y:S01]  /*06e0*/  CS2R R4, SRZ ;  /* 0x0000000000047805 */ /* 0x000fe2000001ff00 */
[C---:B------:R-:W-:Y:S02]  /*06f0*/  @P0 SHF.L.U32 R18, R6.reuse, 0x2, RZ ;  /* 0x0000000206120819 */ /* 0x040fe400000006ff */
[----:B------:R-:W-:Y:S02]  /*0700*/  @P0 SHF.L.U64.HI R19, R6, 0x2, R19 ;  /* 0x0000000206130819 */ /* 0x000fe40000010213 */
[----:B------:R-:W-:Y:S01]  /*0710*/  CS2R R6, SRZ ;  /* 0x0000000000067805 */ /* 0x000fe2000001ff00 */
[----:B------:R-:W-:Y:S01]  /*0720*/  @P1 IADD3.X R15, R8, c[0x0][0x17c], RZ, P2, !PT ;  /* 0x00005f00080f1a10 */ /* 0x000fe200017fe4ff */
[----:B------:R0:W5:Y:S04]  /*0730*/  @P1 LDG.E.64 R4, [R20.64] ;  /* 0x0000000c14041981 */ /* 0x000168000c1e1b00 */
[----:B------:R0:W5:Y:S01]  /*0740*/  @P1 LDG.E.64 R6, [R14.64] ;  /* 0x0000000c0e061981 */ /* 0x000162000c1e1b00 */
[----:B------:R-:W-:-:S02]  /*0750*/  @P0 IADD3 R16, P3, R18, c[0x0][0x180], RZ ;  /* 0x0000600012100a10 */ /* 0x000fc40007f7e0ff */
[----:B------:R-:W-:Y:S01]  /*0760*/  @P0 IADD3 R18, P4, R18, c[0x0][0x178], RZ ;  /* 0x00005e0012120a10 */ /* 0x000fe20007f9e0ff */
[----:B------:R-:W-:Y:S01]  /*0770*/  CS2R R10, SRZ ;  /* 0x00000000000a7805 */ /* 0x000fe2000001ff00 */
[----:B------:R-:W-:Y:S01]  /*0780*/  CS2R R8, SRZ ;  /* 0x0000000000087805 */ /* 0x000fe2000001ff00 */
[C---:B------:R-:W-:Y:S02]  /*0790*/  @P0 IADD3.X R17, R19.reuse, c[0x0][0x184], RZ, P3, !PT ;  /* 0x0000610013110a10 */ /* 0x040fe40001ffe4ff */
[----:B------:R-:W-:-:S03]  /*07a0*/  @P0 IADD3.X R19, R19, c[0x0][0x17c], RZ, P4, !PT ;  /* 0x00005f0013130a10 */ /* 0x000fc600027fe4ff */
[----:B------:R0:W5:Y:S04]  /*07b0*/  @P0 LDG.E.64 R10, [R16.64] ;  /* 0x0000000c100a0981 */ /* 0x000168000c1e1b00 */
[----:B------:R0:W5:Y:S01]  /*07c0*/  @P0 LDG.E.64 R8, [R18.64] ;  /* 0x0000000c12080981 */ /* 0x000162000c1e1b00 */
[----:B------:R-:W-:Y:S01]  /*07d0*/  UMOV UR14, 0x3f800000 ;  /* 0x3f800000000e7882 */ /* 0x000fe20000000000 */
[----:B------:R-:W-:Y:S01]  /*07e0*/  BSSY B0, `(.L_x_1514) ;  /* 0x000001d000007945 */ /* 0x000fe20003800000 */
[----:B------:R-:W-:Y:S01]  /*07f0*/  MOV R43, RZ ;  /* 0x000000ff002b7202 */ /* 0x000fe20000000f00 */
[----:B------:R-:W-:Y:S01]  /*0800*/  CS2R R38, SRZ ;  /* 0x0000000000267805 */ /* 0x000fe2000001ff00 */
[----:B------:R-:W-:Y:S01]  /*0810*/  MOV R41, RZ ;  /* 0x000000ff00297202 */ /* 0x000fe20000000f00 */
[----:B--2---:R-:W-:-:S05]  /*0820*/  FFMA.FTZ R3, -R2, R2, R3 ;  /* 0x0000000202037223 */ /* 0x004fca0000010103 */
        /* <DEDUP_REMOVED lines=24> */
.L_x_1515:
[----:B0-----:R-:W-:Y:S05]  /*09b0*/  BSYNC B0 ;  /* 0x0000000000007941 */ /* 0x001fea0003800000 */
.L_x_1514:
[----:B------:R-:W-:Y:S01]  /*09c0*/  ISETP.NE.AND P2, PT, RZ, UR16, PT ;  /* 0x00000010ff007c0c */ /* 0x000fe2000bf45270 */
[C---:B-----5:R-:W-:Y:S01]  /*09d0*/  FADD.FTZ R3, -R2.reuse, R4 ;  /* 0x0000000402037221 */ /* 0x060fe20000010100 */
[----:B------:R-:W-:Y:S01]  /*09e0*/  MOV R12, R7 ;  /* 0x00000007000c7202 */ /* 0x000fe20000000f00 */
[C---:B------:R-:W-:Y:S02]  /*09f0*/  FADD.FTZ R13, -R2.reuse, R5 ;  /* 0x00000005020d7221 */ /* 0x040fe40000010100 */
[C---:B------:R-:W-:Y:S01]  /*0a00*/  FADD.FTZ R4, -R2.reuse, R10 ;  /* 0x0000000a02047221 */ /* 0x040fe20000010100 */
[----:B------:R-:W-:Y:S01]  /*0a10*/  MOV R10, R8 ;  /* 0x00000008000a7202 */ /* 0x000fe20000000f00 */
[----:B------:R-:W-:Y:S01]  /*0a20*/  FADD.FTZ R5, -R2, R11 ;  /* 0x0000000b02057221 */ /* 0x000fe20000010100 */
[----:B------:R-:W-:Y:S01]  /*0a30*/  MOV R11, R6 ;  /* 0x00000006000b7202 */ /* 0x000fe20000000f00 */
[----:B------:R-:W-:-:S02]  /*0a40*/  FMUL.FTZ R2, R3, UR14 ;  /* 0x0000000e03027c20 */ /* 0x000fc40008410000 */
[----:B------:R-:W-:Y:S02]  /*0a50*/  FMUL.FTZ R3, R13, UR14 ;  /* 0x0000000e0d037c20 */ /* 0x000fe40008410000 */
        /* <DEDUP_REMOVED lines=19> */
.L_x_1516:
        /* <DEDUP_REMOVED lines=26> */
.L_x_1517:
        /* <DEDUP_REMOVED lines=15> */
[----:B------:R-:W-:Y:S01]  /*0e20*/  FADD.FTZ R11, RZ, R11 ;  /* 0x0000000bff0b7221 */ /* 0x000fe20000010000 */
        /* <DEDUP_REMOVED lines=24> */
[----:B-1----:R-:W-:Y:S02]  /*0fb0*/  @!P0 FADD.FTZ R18, R18, R13 ;  /* 0x0000000d12128221 */ /* 0x002fe40000010000 */
[----:B------:R-:W-:Y:S02]  /*0fc0*/  FFMA.FTZ R13, R3, R12, RZ ;  /* 0x0000000c030d7223 */ /* 0x000fe400000100ff */
[----:B------:R-:W-:Y:S01]  /*0fd0*/  FFMA.FTZ R12, R4, R10, R19 ;  /* 0x0000000a040c7223 */ /* 0x000fe20000010013 */
[----:B------:R-:W-:Y:S01]  /*0fe0*/  MOV R10, R17 ;  /* 0x00000011000a7202 */ /* 0x000fe20000000f00 */
[----:B------:R-:W-:Y:S01]  /*0ff0*/  FFMA.FTZ R13, R5, R16, R13 ;  /* 0x00000010050d7223 */ /* 0x000fe2000001000d */
        /* <DEDUP_REMOVED lines=169> */
.L_x_1519:
[----:B-1----:R-:W-:Y:S05]  /*1a90*/  BSYNC B0 ;  /* 0x0000000000007941 */ /* 0x002fea0003800000 */
.L_x_1518:
        /* <DEDUP_REMOVED lines=21> */
.L_x_1521:
[----:B------:R-:W-:Y:S05]  /*1bf0*/  BSYNC B0 ;  /* 0x0000000000007941 */ /* 0x000fea0003800000 */
.L_x_1520:
[----:B------:R-:W-:Y:S02]  /*1c00*/  @!P3 FADD.FTZ R10, R47, R28 ;  /* 0x0000001c2f0ab221 */ /* 0x000fe40000010000 */
[----:B------:R-:W-:Y:S01]  /*1c10*/  @!P3 FADD.FTZ R11, R48, R29 ;  /* 0x0000001d300bb221 */ /* 0x000fe20000010000 */
        /* <DEDUP_REMOVED lines=27> */
.L_x_1524:
[----:B------:R-:W2:Y:S01]  /*1dd0*/  LDG.E.STRONG.GPU R14, [R12.64] ;  /* 0x0000000c0c0e7981 */ /* 0x000ea2000c1ef900 */
[----:B------:R-:W-:Y:S01]  /*1de0*/  YIELD ;  /* 0x0000000000007946 */ /* 0x000fe20003800000 */
[----:B--2---:R-:W-:Y:S01]  /*1df0*/  ISETP.NE.AND P0, PT, R14, R17, PT ;  /* 0x000000110e00720c */ /* 0x004fe20003f05270 */
[----:B------:R-:W-:-:S12]  /*1e00*/  CCTL.IVALL ;  /* 0x00000000ff00798f */ /* 0x000fd80002000000 */
[----:B------:R-:W-:Y:S05]  /*1e10*/  @P0 BRA `(.L_x_1524) ;  /* 0xffffffb000000947 */ /* 0x000fea000383ffff */
.L_x_1523:
        /* <DEDUP_REMOVED lines=17> */
.L_x_1528:
        /* <DEDUP_REMOVED lines=116> */
.L_x_1527:
        /* <DEDUP_REMOVED lines=62> */
.L_x_1529:
[----:B------:R-:W-:-:S13]  /*2a50*/  ISETP.NE.OR P0, PT, RZ, UR4, P0 ;  /* 0x00000004ff007c0c */ /* 0x000fda0008705670 */
[----:B------:R-:W-:Y:S05]  /*2a60*/  @!P0 BRA `(.L_x_1525) ;  /* 0x000001f000008947 */ /* 0x000fea0003800000 */
.L_x_1526:
        /* <DEDUP_REMOVED lines=31> */
.L_x_1525:
        /* <DEDUP_REMOVED lines=10> */
.L_x_1531:
[----:B------:R-:W-:Y:S05]  /*2d00*/  BSYNC B0 ;  /* 0x0000000000007941 */ /* 0x000fea0003800000 */
.L_x_1530:
        /* <DEDUP_REMOVED lines=19> */
.L_x_1522:
        /* <DEDUP_REMOVED lines=31> */
.L_x_1532:
        /* <DEDUP_REMOVED lines=17> */
.L_x_1534:
[----:B------:R-:W-:Y:S05]  /*3140*/  BSYNC B0 ;  /* 0x0000000000007941 */ /* 0x000fea0003800000 */
.L_x_1533:
[----:B------:R-:W-:Y:S05]  /*3150*/  @!P2 BRA `(.L_x_1535) ;  /* 0x000001200000a947 */ /* 0x000fea0003800000 */
[----:B------:R-:W-:Y:S02]  /*3160*/  FFMA.FTZ R41, R4, R43, R41 ;  /* 0x0000002b04297223 */ /* 0x000fe40000010029 */
[----:B------:R-:W-:Y:S02]  /*3170*/  FFMA.FTZ R39, R5, R38, R39 ;  /* 0x0000002605277223 */ /* 0x000fe40000010027 */
        /* <DEDUP_REMOVED lines=16> */
.L_x_1535:
        /* <DEDUP_REMOVED lines=17> */
.L_x_1537:
[----:B------:R-:W-:Y:S05]  /*3390*/  BSYNC B0 ;  /* 0x0000000000007941 */ /* 0x000fea0003800000 */
.L_x_1536:
[----:B------:R-:W-:Y:S02]  /*33a0*/  IADD3 R40, R40, c[0x0][0x10], RZ ;  /* 0x0000040028287a10 */ /* 0x000fe40007ffe0ff */
[----:B------:R-:W-:Y:S02]  /*33b0*/  IADD3 R42, R42, 0x1, RZ ;  /* 0x000000012a2a7810 */ /* 0x000fe40007ffe0ff */
[----:B------:R-:W-:-:S13]  /*33c0*/  ISETP.GE.AND P0, PT, R40, UR6, PT ;  /* 0x0000000628007c0c */ /* 0x000fda000bf06270 */
[----:B------:R-:W-:Y:S01]  /*33d0*/  @P0 CALL.REL.NOINC `(.L_x_1513) ;  /* 0x0000001000000944 */ /* 0x000fe20003c00000 */
[----:B------:R-:W-:Y:S05]  /*33e0*/  BRA `(.L_x_1538) ;  /* 0xffffcef000007947 */ /* 0x000fea000383ffff */
.L_x_1513:
        /* <DEDUP_REMOVED lines=22> */
.L_x_1540:
[----:B------:R-:W-:Y:S05]  /*3550*/  BSYNC B0 ;  /* 0x0000000000007941 */ /* 0x000fea0003800000 */
.L_x_1539:
[----:B------:R-:W-:Y:S05]  /*3560*/  @P0 EXIT ;  /* 0x000000000000094d */ /* 0x000fea0003800000 */
[----:B------:R-:W-:Y:S05]  /*3570*/  @P2 BRA `(.L_x_1541) ;  /* 0x0000008000002947 */ /* 0x000fea0003800000 */
[----:B------:R-:W-:-:S05]  /*3580*/  IMAD R0, R4, c[0x0][0x10], RZ ;  /* 0x0000040004007a24 */ /* 0x000fca00078e02ff */
[----:B------:R-:W-:-:S13]  /*3590*/  ISETP.NE.AND P0, PT, R0, -0x1, PT ;  /* 0xffffffff0000780c */ /* 0x000fda0003f05270 */
[----:B------:R-:W-:Y:S05]  /*35a0*/  @!P0 BRA `(.L_x_1541) ;  /* 0x0000005000008947 */ /* 0x000fea0003800000 */
.L_x_1542:
[----:B0-----:R-:W2:Y:S01]  /*35b0*/  LDG.E.STRONG.GPU R5, [R2.64] ;  /* 0x0000000c02057981 */ /* 0x001ea2000c1ef900 */
[----:B------:R-:W-:Y:S01]  /*35c0*/  YIELD ;  /* 0x0000000000007946 */ /* 0x000fe20003800000 */
[----:B--2---:R-:W-:Y:S01]  /*35d0*/  ISETP.NE.AND P0, PT, R5, R0, PT ;  /* 0x000000000500720c */ /* 0x004fe20003f05270 */
[----:B------:R-:W-:-:S12]  /*35e0*/  CCTL.IVALL ;  /* 0x00000000ff00798f */ /* 0x000fd80002000000 */
[----:B------:R-:W-:Y:S05]  /*35f0*/  @P0 BRA `(.L_x_1542) ;  /* 0xffffffb000000947 */ /* 0x000fea000383ffff */
.L_x_1541:
        /* <DEDUP_REMOVED lines=25> */
.L_x_1543:
        /* <DEDUP_REMOVED lines=26> */
.L_x_1544:
        /* <DEDUP_REMOVED lines=13> */
.L_x_3252:


//--------------------- .text._Z35group_norm_nhwc_bwd_one_pass_kernelI11Fp32IOBf16WLi128ELi8ELi128EEv26Group_norm_nhwc_bwd_params --------------------------
	.section	.text._Z35group_norm_nhwc_bwd_one_pass_kernelI11Fp32IOBf16WLi128ELi8ELi128EEv26Group_norm_nhwc_bwd_params,"ax",@progbits
	.sectioninfo	@"SHI_REGISTERS=64"
	.align	128
        .global         _Z35group_norm_nhwc_bwd_one_pass_kernelI11Fp32IOBf16WLi128ELi8ELi128EEv26Group_norm_nhwc_bwd_params
        .type           _Z35group_norm_nhwc_bwd_one_pass_kernelI11Fp32IOBf16WLi128ELi8ELi128EEv26Group_norm_nhwc_bwd_params,@function
        .size           _Z35group_norm_nhwc_bwd_one_pass_kernelI11Fp32IOBf16WLi128ELi8ELi128EEv26Group_norm_nhwc_bwd_params,(.L_x_3253 - _Z35group_norm_nhwc_bwd_one_pass_kernelI11Fp32IOBf16WLi128ELi8ELi128EEv26Group_norm_nhwc_bwd_params)
        .other          _Z35group_norm_nhwc_bwd_one_pass_kernelI11Fp32IOBf16WLi128ELi8ELi128EEv26Group_norm_nhwc_bwd_params,@"STO_CUDA_ENTRY STV_DEFAULT"
_Z35group_norm_nhwc_bwd_one_pass_kernelI11Fp32IOBf16WLi128ELi8ELi128EEv26Group_norm_nhwc_bwd_params:
.text._Z35group_norm_nhwc_bwd_one_pass_kernelI11Fp32IOBf16WLi128ELi8ELi128EEv26Group_norm_nhwc_bwd_params:
        /* <DEDUP_REMOVED lines=47> */
.L_x_1578:
        /* <DEDUP_REMOVED lines=53> */
[----:B------:R-:W-:Y:S02]  /*0640*/  @P2 IMAD R2, R42, c[0x0][0x1d8], RZ ;  /* 0x000076002a022a24 */ /* 0x000fe400078e02ff */
[----:B------:R-:W-:Y:S01]  /*0650*/  @P0 IMAD R11, R41, c[0x0][0x1dc], R4 ;  /* 0x00007700290b0a24 */ /* 0x000fe200078e0204 */
[-C--:B------:R-:W-:Y:S01]  /*0660*/  @P2 MOV R4, R58.reuse ;  /* 0x0000003a00042202 */ /* 0x080fe20000000f00 */
[----:B------:R-:W-:Y:S01]  /*0670*/  @P2 IMAD R23, R43, c[0x0][0x1dc], R2 ;  /* 0x000077002b172a24 */ /* 0x000fe200078e0202 */
[----:B------:R-:W-:Y:S02]  /*0680*/  @P2 MOV R5, R61 ;  /* 0x0000003d00052202 */ /* 0x000fe40000000f00 */
[----:B------:R-:W-:Y:S02]  /*0690*/  ISETP.LT.U32.AND P3, PT, R54, 0x80, !P3 ;  /* 0x000000803600780c */ /* 0x000fe40005f61070 */
[----:B------:R-:W-:-:S02]  /*06a0*/  @P0 MOV R2, R58 ;  /* 0x0000003a00020202 */ /* 0x000fc40000000f00 */
[----:B------:R-:W-:Y:S01]  /*06b0*/  @P0 MOV R3, R61 ;  /* 0x0000003d00030202 */ /* 0x000fe20000000f00 */
[----:B------:R-:W-:Y:S01]  /*06c0*/  @P2 IMAD.WIDE.U32 R4, R43, c[0x0][0x1d8], R4 ;  /* 0x000076002b042a25 */ /* 0x000fe200078e0004 */
[----:B------:R-:W-:-:S03]  /*06d0*/  @P1 MOV R60, R58 ;  /* 0x0000003a003c1202 */ /* 0x000fc60000000f00 */
[----:B------:R-:W-:Y:S02]  /*06e0*/  @P1 IMAD R0, R44, c[0x0][0x1d8], RZ ;  /* 0x000076002c001a24 */ /* 0x000fe400078e02ff */
[----:B------:R-:W-:Y:S01]  /*06f0*/  @P0 IMAD.WIDE.U32 R2, R41, c[0x0][0x1d8], R2 ;  /* 0x0000760029020a25 */ /* 0x000fe200078e0002 */
[----:B------:R-:W-:-:S03]  /*0700*/  @P2 IADD3 R23, R5, R23, RZ ;  /* 0x0000001705172210 */ /* 0x000fc60007ffe0ff */
[----:B------:R-:W-:Y:S01]  /*0710*/  @P1 IMAD R9, R45, c[0x0][0x1dc], R0 ;  /* 0x000077002d091a24 */ /* 0x000fe200078e0200 */
[----:B------:R-:W-:Y:S01]  /*0720*/  @P0 IADD3 R3, R3, R11, RZ ;  /* 0x0000000b03030210 */ /* 0x000fe20007ffe0ff */
[----:B------:R-:W-:Y:S01]  /*0730*/  @P1 IMAD.WIDE.U32 R6, R45, c[0x0][0x1d8], R60 ;  /* 0x000076002d061a25 */ /* 0x000fe200078e003c */
[C---:B------:R-:W-:Y:S02]  /*0740*/  @P2 SHF.L.U32 R28, R4.reuse, 0x2, RZ ;  /* 0x00000002041c2819 */ /* 0x040fe400000006ff */
[----:B------:R-:W-:Y:S01]  /*0750*/  @P2 SHF.L.U64.HI R23, R4, 0x2, R23 ;  /* 0x0000000204172819 */ /* 0x000fe20000010217 */
[----:B------:R-:W-:Y:S01]  /*0760*/  @P3 IMAD R4, R38, c[0x0][0x1d8], RZ ;  /* 0x0000760026043a24 */ /* 0x000fe200078e02ff */
[----:B------:R-:W-:Y:S02]  /*0770*/  @P1 IADD3 R7, R7, R9, RZ ;  /* 0x0000000907071210 */ /* 0x000fe40007ffe0ff */
[----:B------:R-:W-:Y:S02]  /*0780*/  @P1 SHF.L.U32 R10, R6, 0x2, RZ ;  /* 0x00000002060a1819 */ /* 0x000fe400000006ff */
[----:B------:R-:W-:-:S02]  /*0790*/  @P0 SHF.L.U32 R22, R2, 0x2, RZ ;  /* 0x0000000202160819 */ /* 0x000fc400000006ff */
[----:B------:R-:W-:Y:S02]  /*07a0*/  @P0 SHF.L.U64.HI R0, R2, 0x2, R3 ;  /* 0x0000000202000819 */ /* 0x000fe40000010203 */
[----:B------:R-:W-:Y:S02]  /*07b0*/  @P3 MOV R2, R58 ;  /* 0x0000003a00023202 */ /* 0x000fe40000000f00 */
[----:B------:R-:W-:Y:S01]  /*07c0*/  @P3 MOV R3, R61 ;  /* 0x0000003d00033202 */ /* 0x000fe20000000f00 */
[C---:B------:R-:W-:Y:S01]  /*07d0*/  @P3 IMAD R27, R39.reuse, c[0x0][0x1dc], R4 ;  /* 0x00007700271b3a24 */ /* 0x040fe200078e0204 */
[----:B------:R-:W-:Y:S02]  /*07e0*/  @P1 SHF.L.U64.HI R8, R6, 0x2, R7 ;  /* 0x0000000206081819 */ /* 0x000fe40000010207 */
[C---:B------:R-:W-:Y:S01]  /*07f0*/  @P1 IADD3 R4, P4, R10.reuse, c[0x0][0x180], RZ ;  /* 0x000060000a041a10 */ /* 0x040fe20007f9e0ff */
[----:B------:R-:W-:Y:S01]  /*0800*/  @P3 IMAD.WIDE.U32 R2, R39, c[0x0][0x1d8], R2 ;  /* 0x0000760027023a25 */ /* 0x000fe200078e0002 */
[----:B------:R-:W-:-:S02]  /*0810*/  @P1 IADD3 R10, P5, R10, c[0x0][0x178], RZ ;  /* 0x00005e000a0a1a10 */ /* 0x000fc40007fbe0ff */
[C---:B------:R-:W-:Y:S02]  /*0820*/  @P1 IADD3.X R5, R8.reuse, c[0x0][0x184], RZ, P4, !PT ;  /* 0x0000610008051a10 */ /* 0x040fe400027fe4ff */
[----:B------:R-:W-:Y:S02]  /*0830*/  @P1 IADD3.X R11, R8, c[0x0][0x17c], RZ, P5, !PT ;  /* 0x00005f00080b1a10 */ /* 0x000fe40002ffe4ff */
[C---:B------:R-:W-:Y:S02]  /*0840*/  @P2 IADD3 R12, P4, R28.reuse, c[0x0][0x180], RZ ;  /* 0x000060001c0c2a10 */ /* 0x040fe40007f9e0ff */
[----:B------:R-:W-:Y:S01]  /*0850*/  @P2 IADD3 R28, P5, R28, c[0x0][0x178], RZ ;  /* 0x00005e001c1c2a10 */ /* 0x000fe20007fbe0ff */
[----:B------:R-:W-:Y:S01]  /*0860*/  CS2R R16, SRZ ;  /* 0x0000000000107805 */ /* 0x000fe2000001ff00 */
[----:B------:R-:W-:Y:S01]  /*0870*/  @P3 IADD3 R27, R3, R27, RZ ;  /* 0x0000001b031b3210 */ /* 0x000fe20007ffe0ff */
[----:B------:R-:W-:Y:S01]  /*0880*/  CS2R R18, SRZ ;  /* 0x0000000000127805 */ /* 0x000fe2000001ff00 */
[----:B------:R-:W-:-:S02]  /*0890*/  @P3 SHF.L.U32 R26, R2, 0x2, RZ ;  /* 0x00000002021a3819 */ /* 0x000fc400000006ff */
[----:B------:R-:W-:Y:S01]  /*08a0*/  @P0 IADD3 R30, P6, R22, c[0x0][0x180], RZ ;  /* 0x00006000161e0a10 */ /* 0x000fe20007fde0ff */
[----:B------:R0:W5:Y:S01]  /*08b0*/  @P1 LDG.E.64 R16, [R4.64] ;  /* 0x0000000c04101981 */ /* 0x000162000c1e1b00 */
[C---:B------:R-:W-:Y:S02]  /*08c0*/  @P2 IADD3.X R13, R23.reuse, c[0x0][0x184], RZ, P4, !PT ;  /* 0x00006100170d2a10 */ /* 0x040fe400027fe4ff */
[----:B------:R-:W-:Y:S02]  /*08d0*/  @P2 IADD3.X R29, R23, c[0x0][0x17c], RZ, P5, !PT ;  /* 0x00005f00171d2a10 */ /* 0x000fe40002ffe4ff */
[----:B------:R-:W-:Y:S01]  /*08e0*/  @P3 SHF.L.U64.HI R27, R2, 0x2, R27 ;  /* 0x00000002021b3819 */ /* 0x000fe2000001021b */
[----:B------:R1:W5:Y:S01]  /*08f0*/  @P2 LDG.E.64 R18, [R12.64] ;  /* 0x0000000c0c122981 */ /* 0x000362000c1e1b00 */
[----:B------:R-:W-:Y:S02]  /*0900*/  @P0 IADD3.X R31, R0, c[0x0][0x184], RZ, P6, !PT ;  /* 0x00006100001f0a10 */ /* 0x000fe400037fe4ff */
[----:B------:R-:W-:-:S02]  /*0910*/  @P3 IADD3 R24, P5, R26, c[0x0][0x180], RZ ;  /* 0x000060001a183a10 */ /* 0x000fc40007fbe0ff */
[----:B------:R-:W-:Y:S01]  /*0920*/  @P3 IADD3 R26, P6, R26, c[0x0][0x178], RZ ;  /* 0x00005e001a1a3a10 */ /* 0x000fe20007fde0ff */
[----:B------:R-:W-:Y:S01]  /*0930*/  CS2R R8, SRZ ;  /* 0x0000000000087805 */ /* 0x000fe2000001ff00 */
[----:B0-----:R-:W-:Y:S01]  /*0940*/  CS2R R4, SRZ ;  /* 0x0000000000047805 */ /* 0x001fe2000001ff00 */
[C---:B------:R-:W-:Y:S01]  /*0950*/  @P3 IADD3.X R25, R27.reuse, c[0x0][0x184], RZ, P5, !PT ;  /* 0x000061001b193a10 */ /* 0x040fe20002ffe4ff */
[----:B-1----:R-:W-:Y:S01]  /*0960*/  CS2R R12, SRZ ;  /* 0x00000000000c7805 */ /* 0x002fe2000001ff00 */
[----:B------:R-:W-:Y:S02]  /*0970*/  @P3 IADD3.X R27, R27, c[0x0][0x17c], RZ, P6, !PT ;  /* 0x00005f001b1b3a10 */ /* 0x000fe400037fe4ff */
[----:B------:R0:W5:Y:S04]  /*0980*/  @P2 LDG.E.64 R8, [R28.64] ;  /* 0x0000000c1c082981 */ /* 0x000168000c1e1b00 */
[----:B------:R0:W5:Y:S04]  /*0990*/  @P3 LDG.E.64 R4, [R24.64] ;  /* 0x0000000c18043981 */ /* 0x000168000c1e1b00 */
[----:B------:R0:W5:Y:S01]  /*09a0*/  @P3 LDG.E.64 R12, [R26.64] ;  /* 0x0000000c1a0c3981 */ /* 0x000162000c1e1b00 */
[----:B------:R-:W-:Y:S01]  /*09b0*/  CS2R R6, SRZ ;  /* 0x0000000000067805 */ /* 0x000fe2000001ff00 */
[----:B------:R-:W-:-:S02]  /*09c0*/  @P0 IADD3 R22, P4, R22, c[0x0][0x178], RZ ;  /* 0x00005e0016160a10 */ /* 0x000fc40007f9e0ff */
[----:B------:R-:W-:Y:S02]  /*09d0*/  MOV R3, RZ ;  /* 0x000000ff00037202 */ /* 0x000fe40000000f00 */
[----:B------:R-:W-:Y:S01]  /*09e0*/  MOV R2, RZ ;  /* 0x000000ff00027202 */ /* 0x000fe20000000f00 */
[----:B------:R1:W5:Y:S01]  /*09f0*/  @P1 LDG.E.64 R6, [R10.64] ;  /* 0x0000000c0a061981 */ /* 0x000362000c1e1b00 */
[----:B------:R-:W-:-:S04]  /*0a00*/  @P0 IADD3.X R23, R0, c[0x0][0x17c], RZ, P4, !PT ;  /* 0x00005f0000170a10 */ /* 0x000fc800027fe4ff */
[----:B------:R0:W5:Y:S01]  /*0a10*/  @P0 LDG.E.64 R2, [R30.64] ;  /* 0x0000000c1e020981 */ /* 0x000162000c1e1b00 */
[----:B-1----:R-:W-:-:S06]  /*0a20*/  CS2R R10, SRZ ;  /* 0x00000000000a7805 */ /* 0x002fcc000001ff00 */
[----:B------:R0:W5:Y:S01]  /*0a30*/  @P0 LDG.E.64 R10, [R22.64] ;  /* 0x0000000c160a0981 */ /* 0x000162000c1e1b00 */
        /* <DEDUP_REMOVED lines=8> */
[----:B------:R-:W-:Y:S01]  /*0ac0*/  UMOV UR11, 0x3f800000 ;  /* 0x3f800000000b7882 */ /* 0x000fe20000000000 */
[----:B------:R-:W-:Y:S01]  /*0ad0*/  BSSY B0, `(.L_x_1546) ;  /* 0x0000015000007945 */ /* 0x000fe20003800000 */
[----:B------:R-:W-:Y:S01]  /*0ae0*/  MOV R53, RZ ;  /* 0x000000ff00357202 */ /* 0x000fe20000000f00 */
[----:B------:R-:W-:Y:S01]  /*0af0*/  CS2R R50, SRZ ;  /* 0x0000000000327805 */ /* 0x000fe2000001ff00 */
[----:B------:R-:W-:Y:S01]  /*0b00*/  MOV R49, RZ ;  /* 0x000000ff00317202 */ /* 0x000fe20000000f00 */
[----:B-1----:R-:W-:-:S07]  /*0b10*/  @UP0 UMOV UR11, UR4 ;  /* 0x00000004000b0c82 */ /* 0x002fce0008000000 */
        /* <DEDUP_REMOVED lines=16> */
.L_x_1547:
[----:B0-----:R-:W-:Y:S05]  /*0c20*/  BSYNC B0 ;  /* 0x0000000000007941 */ /* 0x001fea0003800000 */
.L_x_1546:
[----:B------:R-:W-:Y:S01]  /*0c30*/  ISETP.NE.AND P4, PT, RZ, UR16, PT ;  /* 0x00000010ff007c0c */ /* 0x000fe2000bf85270 */
[C---:B-----5:R-:W-:Y:S01]  /*0c40*/  FADD.FTZ R36, -R14.reuse, R16 ;  /* 0x000000100e247221 */ /* 0x060fe20000010100 */
[----:B------:R-:W-:Y:S01]  /*0c50*/  MOV R16, R8 ;  /* 0x0000000800107202 */ /* 0x000fe20000000f00 */
[C---:B------:R-:W-:Y:S01]  /*0c60*/  FADD.FTZ R35, -R14.reuse, R17 ;  /* 0x000000110e237221 */ /* 0x040fe20000010100 */
[----:B------:R-:W-:Y:S01]  /*0c70*/  MOV R17, R7 ;  /* 0x0000000700117202 */ /* 0x000fe20000000f00 */
[C---:B------:R-:W-:Y:S01]  /*0c80*/  FADD.FTZ R34, -R14.reuse, R18 ;  /* 0x000000120e227221 */ /* 0x040fe20000010100 */
[----:B------:R-:W-:Y:S01]  /*0c90*/  MOV R18, R6 ;  /* 0x0000000600127202 */ /* 0x000fe20000000f00 */
[----:B------:R-:W-:-:S02]  /*0ca0*/  FADD.FTZ R0, -R14, R19 ;  /* 0x000000130e007221 */ /* 0x000fc40000010100 */
[----:B------:R-:W-:Y:S02]  /*0cb0*/  FMUL.FTZ R36, R36, UR11 ;  /* 0x0000000b24247c20 */ /* 0x000fe40008410000 */
        /* <DEDUP_REMOVED lines=20> */
.L_x_1548:
        /* <DEDUP_REMOVED lines=26> */
.L_x_1549:
[----:B------:R-:W-:Y:S02]  /*0fa0*/  FFMA.FTZ R22, R35, R20, R19 ;  /* 0x0000001423167223 */ /* 0x000fe40000010013 */
[----:B------:R-:W-:Y:S02]  /*0fb0*/  FMUL.FTZ R19, R16, R53 ;  /* 0x0000003510137220 */ /* 0x000fe40000410000 */
[----:B------:R-:W-:Y:S02]  /*0fc0*/  FADD.FTZ R20, R20, R21 ;  /* 0x0000001514147221 */ /* 0x000fe40000010000 */
[C---:B------:R-:W-:Y:S02]  /*0fd0*/  FADD.FTZ R2, -R14.reuse, R2 ;  /* 0x000000020e027221 */ /* 0x040fe40000010100 */
[----:B------:R-:W-:-:S02]  /*0fe0*/  FADD.FTZ R3, -R14, R3 ;  /* 0x000000030e037221 */ /* 0x000fc40000010100 */
[----:B------:R-:W-:Y:S02]  /*0ff0*/  FFMA.FTZ R21, R34, R19, R22 ;  /* 0x0000001322157223 */ /* 0x000fe40000010016 */
        /* <DEDUP_REMOVED lines=25> */
.L_x_1550:
        /* <DEDUP_REMOVED lines=31> */
.L_x_1551:
[----:B------:R-:W-:Y:S01]  /*1380*/  FFMA.FTZ R14, R3, R22, R14 ;  /* 0x00000016030e7223 */ /* 0x000fe2000001000e */
[----:B------:R-:W-:Y:S01]  /*1390*/  ISETP.GT.AND P0, PT, R46, 0x1e, PT ;  /* 0x0000001e2e00780c */ /* 0x000fe20003f04270 */
[----:B------:R-:W-:Y:S01]  /*13a0*/  FMUL.FTZ R25, R24, R53 ;  /* 0x0000003518197220 */ /* 0x000fe20000410000 */
[----:B------:R-:W-:Y:S01]  /*13b0*/  ISETP.NE.AND P5, PT, R46, RZ, PT ;  /* 0x000000ff2e00720c */ /* 0x000fe20003fa5270 */
[----:B------:R-:W-:Y:S01]  /*13c0*/  FADD.FTZ R22, R22, R21 ;  /* 0x0000001516167221 */ /* 0x000fe20000010000 */
[----:B------:R-:W-:Y:S01]  /*13d0*/  ISETP.NE.AND P3, PT, R54, RZ, PT ;  /* 0x000000ff3600720c */ /* 0x000fe20003f65270 */
[----:B------:R-:W-:Y:S01]  /*13e0*/  FMUL.FTZ R21, R23, R50 ;  /* 0x0000003217157220 */ /* 0x000fe20000410000 */
[----:B------:R-:W-:Y:S01]  /*13f0*/  ULDC UR5, c[0x0][0xc] ;  /* 0x0000030000057ab9 */ /* 0x000fe20000000800 */
[----:B------:R-:W-:Y:S01]  /*1400*/  FADD.FTZ R22, R22, R25 ;  /* 0x0000001916167221 */ /* 0x000fe20000010000 */
[----:B------:R-:W-:Y:S01]  /*1410*/  BSSY B0, `(.L_x_1552) ;  /* 0x00000d1000007945 */ /* 0x000fe20003800000 */
[----:B------:R-:W-:-:S02]  /*1420*/  FFMA.FTZ R14, R4, R25, R14 ;  /* 0x00000019040e7223 */ /* 0x000fc4000001000e */
[----:B------:R-:W-:Y:S02]  /*1430*/  FADD.FTZ R25, R21, R22 ;  /* 0x0000001615197221 */ /* 0x000fe40000010000 */
[----:B------:R-:W-:Y:S02]  /*1440*/  FFMA.FTZ R14, R5, R21, R14 ;  /* 0x00000015050e7223 */ /* 0x000fe4000001000e */
[----:B------:R-:W-:Y:S01]  /*1450*/  FADD.FTZ R27, RZ, R18 ;  /* 0x00000012ff1b7221 */ /* 0x000fe20000010000 */
[----:B------:R-:W0:Y:S01]  /*1460*/  SHFL.DOWN PT, R22, R25, 0x1, 0x1f ;  /* 0x08201f0019167f89 */ /* 0x000e2200000e0000 */
[----:B------:R-:W-:Y:S02]  /*1470*/  FFMA.FTZ R29, R36, R18, RZ ;  /* 0x00000012241d7223 */ /* 0x000fe400000100ff */
[----:B------:R-:W-:Y:S01]  /*1480*/  FADD.FTZ R18, RZ, R17 ;  /* 0x00000011ff127221 */ /* 0x000fe20000010000 */
[----:B------:R-:W1:Y:S01]  /*1490*/  SHFL.DOWN PT, R21, R14, 0x1, 0x1f ;  /* 0x08201f000e157f89 */ /* 0x000e6200000e0000 */
[----:B------:R-:W-:-:S02]  /*14a0*/  FFMA.FTZ R17, R35, R17, RZ ;  /* 0x0000001123117223 */ /* 0x000fc400000100ff */
[----:B------:R-:W-:Y:S02]  /*14b0*/  FADD.FTZ R27, R27, R16 ;  /* 0x000000101b1b7221 */ /* 0x000fe40000010000 */
[----:B------:R-:W-:Y:S02]  /*14c0*/  FFMA.FTZ R29, R34, R16, R29 ;  /* 0x00000010221d7223 */ /* 0x000fe4000001001d */
[----:B------:R-:W-:Y:S02]  /*14d0*/  FFMA.FTZ R16, R0, R15, R17 ;  /* 0x0000000f00107223 */ /* 0x000fe40000010011 */
[----:B------:R-:W-:Y:S02]  /*14e0*/  FADD.FTZ R18, R18, R15 ;  /* 0x0000000f12127221 */ /* 0x000fe40000010000 */
[----:B------:R-:W-:Y:S02]  /*14f0*/  FFMA.FTZ R16, R3, R19, R16 ;  /* 0x0000001303107223 */ /* 0x000fe40000010010 */
[----:B------:R-:W-:-:S02]  /*1500*/  FADD.FTZ R27, R27, R20 ;  /* 0x000000141b1b7221 */ /* 0x000fc40000010000 */
[----:B------:R-:W-:Y:S02]  /*1510*/  FFMA.FTZ R29, R2, R20, R29 ;  /* 0x00000014021d7223 */ /* 0x000fe4000001001d */
[----:B------:R-:W-:Y:S02]  /*1520*/  FADD.FTZ R18, R18, R19 ;  /* 0x0000001312127221 */ /* 0x000fe40000010000 */
        /* <DEDUP_REMOVED lines=24> */
[----:B------:R-:W-:Y:S01]  /*16b0*/  MOV R15, R25 ;  /* 0x00000019000f7202 */ /* 0x000fe20000000f00 */
[----:B------:R-:W-:Y:S01]  /*16c0*/  FFMA.FTZ R21, R5, R23, R16 ;  /* 0x0000001705157223 */ /* 0x000fe20000010010 */
[----:B------:R-:W-:Y:S01]  /*16d0*/  ISETP.GT.U32.AND P0, PT, R54, 0x3, PT ;  /* 0x000000033600780c */ /* 0x000fe20003f04070 */
[----:B------:R-:W-:-:S05]  /*16e0*/  FADD.FTZ R23, R18, R23 ;  /* 0x0000001712177221 */ /* 0x000fca0000010000 */
        /* <DEDUP_REMOVED lines=163> */
.L_x_1553:
[----:B0-----:R-:W-:Y:S05]  /*2120*/  BSYNC B0 ;  /* 0x0000000000007941 */ /* 0x001fea0003800000 */
.L_x_1552:
        /* <DEDUP_REMOVED lines=19> */
.L_x_1555:
[----:B------:R-:W-:Y:S05]  /*2260*/  BSYNC B0 ;  /* 0x0000000000007941 */ /* 0x000fea0003800000 */
.L_x_1554:
        /* <DEDUP_REMOVED lines=37> */
.L_x_1558:
[----:B------:R-:W2:Y:S01]  /*24c0*/  LDG.E.STRONG.GPU R18, [R16.64] ;  /* 0x0000000c10127981 */ /* 0x000ea2000c1ef900 */
[----:B------:R-:W-:Y:S01]  /*24d0*/  YIELD ;  /* 0x0000000000007946 */ /* 0x000fe20003800000 */
[----:B--2---:R-:W-:Y:S01]  /*24e0*/  ISETP.NE.AND P0, PT, R18, R21, PT ;  /* 0x000000151200720c */ /* 0x004fe20003f05270 */
[----:B------:R-:W-:-:S12]  /*24f0*/  CCTL.IVALL ;  /* 0x00000000ff00798f */ /* 0x000fd80002000000 */
[----:B------:R-:W-:Y:S05]  /*2500*/  @P0 BRA `(.L_x_1558) ;  /* 0xffffffb000000947 */ /* 0x000fea000383ffff */
.L_x_1557:
        /* <DEDUP_REMOVED lines=20> */
.L_x_1562:
        /* <DEDUP_REMOVED lines=116> */
.L_x_1561:
        /* <DEDUP_REMOVED lines=62> */
.L_x_1563:
[----:B------:R-:W-:-:S13]  /*3170*/  ISETP.NE.OR P0, PT, RZ, UR4, P0 ;  /* 0x00000004ff007c0c */ /* 0x000fda0008705670 */
[----:B------:R-:W-:Y:S05]  /*3180*/  @!P0 BRA `(.L_x_1559) ;  /* 0x000001f000008947 */ /* 0x000fea0003800000 */
.L_x_1560:
        /* <DEDUP_REMOVED lines=31> */
.L_x_1559:
        /* <DEDUP_REMOVED lines=12> */
.L_x_1565:
[----:B------:R-:W-:Y:S05]  /*3440*/  BSYNC B0 ;  /* 0x0000000000007941 */ /* 0x000fea0003800000 */
.L_x_1564:
        /* <DEDUP_REMOVED lines=16> */
.L_x_1556:
        /* <DEDUP_REMOVED lines=30> */
.L_x_1566:
        /* <DEDUP_REMOVED lines=17> */
.L_x_1568:
[----:B------:R-:W-:Y:S05]  /*3840*/  BSYNC B0 ;  /* 0x0000000000007941 */ /* 0x000fea0003800000 */
.L_x_1567:
        /* <DEDUP_REMOVED lines=19> */
.L_x_1569:
        /* <DEDUP_REMOVED lines=17> */
.L_x_1571:
[----:B------:R-:W-:Y:S05]  /*3a90*/  BSYNC B0 ;  /* 0x0000000000007941 */ /* 0x000fea0003800000 */
.L_x_1570:
        /* <DEDUP_REMOVED lines=19> */
.L_x_1572:
        /* <DEDUP_REMOVED lines=17> */
.L_x_1574:
[----:B------:R-:W-:Y:S05]  /*3ce0*/  BSYNC B0 ;  /* 0x0000000000007941 */ /* 0x000fea0003800000 */
.L_x_1573:
        /* <DEDUP_REMOVED lines=19> */
.L_x_1575:
[----:B------:R-:W-:Y:S01]  /*3e20*/  BSSY B0, `(.L_x_1576) ;  /* 0x0000010000007945 */ /* 0x000fe20003800000 */
[----:B------:R-:W-:Y:S05]  /*3e30*/  @!P3 BRA `(.L_x_1577) ;  /* 0x000000e00000b947 */ /* 0x000fea0003800000 */
[----:B------:R-:W-:Y:S01]  /*3e40*/  MOV R59, R61 ;  /* 0x0000003d003b7202 */ /* 0x000fe20000000f00 */
[----:B------:R-:W-:Y:S02]  /*3e50*/  IMAD R0, R38, c[0x0][0x1d8], RZ ;  /* 0x0000760026007a24 */ /* 0x000fe400078e02ff */
[----:B------:R-:W-:Y:S02]  /*3e60*/  FFMA.FTZ R4, R4, R19, R18 ;  /* 0x0000001304047223 */ /* 0x000fe40000010012 */
[----:B------:R-:W-:-:S04]  /*3e70*/  IMAD.WIDE.U32 R58, R39, c[0x0][0x1d8], R58 ;  /* 0x00007600273a7a25 */ /* 0x000fc800078e003a */
[----:B0-----:R-:W-:Y:S01]  /*3e80*/  IMAD R3, R39, c[0x0][0x1dc], R0 ;  /* 0x0000770027037a24 */ /* 0x001fe200078e0200 */
        /* <DEDUP_REMOVED lines=9> */
.L_x_1577:
[----:B------:R-:W-:Y:S05]  /*3f20*/  BSYNC B0 ;  /* 0x0000000000007941 */ /* 0x000fea0003800000 */
.L_x_1576:
[----:B------:R-:W-:Y:S01]  /*3f30*/  ULDC UR4, c[0x0][0x10] ;  /* 0x0000040000047ab9 */ /* 0x000fe20000000800 */
[----:B------:R-:W-:Y:S01]  /*3f40*/  IADD3 R52, R52, 0x1, RZ ;  /* 0x0000000134347810 */ /* 0x000fe20007ffe0ff */
[----:B------:R-:W-:-:S04]  /*3f50*/  UIADD3 UR14, UR14, UR4, URZ ;  /* 0x000000040e0e7290 */ /* 0x000fc8000fffe03f */
[----:B------:R-:W-:-:S06]  /*3f60*/  UISETP.GE.AND UP0, UPT, UR14, UR6, UPT ;  /* 0x000000060e00728c */ /* 0x000fcc000bf06270 */
[----:B------:R-:W-:-:S13]  /*3f70*/  PLOP3.LUT P0, PT, PT, PT, UP0, 0x80, 0x0 ;  /* 0x000000000000781c */ /* 0x000fda0003f0f008 */
[----:B------:R-:W-:Y:S01]  /*3f80*/  @P0 CALL.REL.NOINC `(.L_x_1545) ;  /* 0x0000001000000944 */ /* 0x000fe20003c00000 */
[----:B------:R-:W-:Y:S05]  /*3f90*/  BRA `(.L_x_1578) ;  /* 0xffffc35000007947 */ /* 0x000fea000383ffff */
.L_x_1545:
[----:B012---:R-:W-:Y:S01]  /*3fa0*/  MOV R4, c[0x0][0xc] ;  /* 0x0000030000047a02 */ /* 0x007fe20000000f00 */
        /* <DEDUP_REMOVED lines=21> */
.L_x_1580:
[----:B------:R-:W-:Y:S05]  /*4100*/  BSYNC B0 ;  /* 0x0000000000007941 */ /* 0x000fea0003800000 */
.L_x_1579:
[----:B------:R-:W-:Y:S05]  /*4110*/  @P0 EXIT ;  /* 0x000000000000094d */ /* 0x000fea0003800000 */
[----:B------:R-:W-:Y:S05]  /*4120*/  @P2 BRA `(.L_x_1581) ;  /* 0x0000008000002947 */ /* 0x000fea0003800000 */
[----:B------:R-:W-:-:S05]  /*4130*/  IMAD R0, R4, c[0x0][0x10], RZ ;  /* 0x0000040004007a24 */ /* 0x000fca00078e02ff */
[----:B------:R-:W-:-:S13]  /*4140*/  ISETP.NE.AND P0, PT, R0, -0x1, PT ;  /* 0xffffffff0000780c */ /* 0x000fda0003f05270 */
[----:B------:R-:W-:Y:S05]  /*4150*/  @!P0 BRA `(.L_x_1581) ;  /* 0x0000005000008947 */ /* 0x000fea0003800000 */
.L_x_1582:
[----:B0-----:R-:W2:Y:S01]  /*4160*/  LDG.E.STRONG.GPU R5, [R2.64] ;  /* 0x0000000c02057981 */ /* 0x001ea2000c1ef900 */
[----:B------:R-:W-:Y:S01]  /*4170*/  YIELD ;  /* 0x0000000000007946 */ /* 0x000fe20003800000 */
[----:B--2---:R-:W-:Y:S01]  /*4180*/  ISETP.NE.AND P0, PT, R5, R0, PT ;  /* 0x000000000500720c */ /* 0x004fe20003f05270 */
[----:B------:R-:W-:-:S12]  /*4190*/  CCTL.IVALL ;  /* 0x00000000ff00798f */ /* 0x000fd80002000000 */
[----:B------:R-:W-:Y:S05]  /*41a0*/  @P0 BRA `(.L_x_1582) ;  /* 0xffffffb000000947 */ /* 0x000fea000383ffff */
.L_x_1581:
        /* <DEDUP_REMOVED lines=25> */
.L_x_1583:
        /* <DEDUP_REMOVED lines=26> */
.L_x_1584:
        /* <DEDUP_REMOVED lines=10> */
.L_x_3253:


//--------------------- .text._Z35group_norm_nhwc_bwd_one_pass_kernelI11Fp32IOBf16WLi256ELi8ELi128EEv26Group_norm_nhwc_bwd_params --------------------------
	.section	.text._Z35group_norm_nhwc_bwd_one_pass_kernelI11Fp32IOBf16WLi256ELi8ELi128EEv26Group_norm_nhwc_bwd_params,"ax",@progbits
	.sectioninfo	@"SHI_REGISTERS=96"
	.align	128
        .global         _Z35group_norm_nhwc_bwd_one_pass_kernelI11Fp32IOBf16WLi256ELi8ELi128EEv26Group_norm_nhwc_bwd_params
        .type           _Z35group_norm_nhwc_bwd_one_pass_kernelI11Fp32IOBf16WLi256ELi8ELi128EEv26Group_norm_nhwc_bwd_params,@function
        .size           _Z35group_norm_nhwc_bwd_one_pass_kernelI11Fp32IOBf16WLi256ELi8ELi128EEv26Group_norm_nhwc_bwd_params,(.L_x_3254 - _Z35group_norm_nhwc_bwd_one_pass_kernelI11Fp32IOBf16WLi256ELi8ELi128EEv26Group_norm_nhwc_bwd_params)
        .other          _Z35group_norm_nhwc_bwd_one_pass_kernelI11Fp32IOBf16WLi256ELi8ELi128EEv26Group_norm_nhwc_bwd_params,@"STO_CUDA_ENTRY STV_DEFAULT"
_Z35group_norm_nhwc_bwd_one_pass_kernelI11Fp32IOBf16WLi256ELi8ELi128EEv26Group_norm_nhwc_bwd_params:
.text._Z35group_norm_nhwc_bwd_one_pass_kernelI11Fp32IOBf16WLi256ELi8ELi128EEv26Group_norm_nhwc_bwd_params:
        /* <DEDUP_REMOVED lines=11> */
[----:B-12---:R-:W-:Y:S01]  /*00b0*/  SHF.R.U32.HI R63, RZ, 0x2, R71 ;  /* 0x00000002ff3f7819 */ /* 0x006fe20000011647 */
        /* <DEDUP_REMOVED lines=52> */
.L_x_1634:
[----:B------:R-:W-:Y:S01]  /*0400*/  IABS R7, c[0x0][0x1f0] ;  /* 0x00007c0000077a13 */ /* 0x000fe20000000000 */
[----:B------:R-:W-:Y:S01]  /*0410*/  ULDC UR4, c[0x0][0x1f0] ;  /* 0x00007c0000047ab9 */ /* 0x000fe20000000800 */
[----:B------:R-:W-:Y:S01]  /*0420*/  ISETP.NE.AND P6, PT, R72, RZ, PT ;  /* 0x000000ff4800720c */ /* 0x000fe20003fc5270 */
[----:B------:R-:W-:Y:S01]  /*0430*/  ULOP3.LUT UR4, UR14, UR4, URZ, 0x3c, !UPT ;  /* 0x000000040e047292 */ /* 0x000fe2000f8e3c3f */
[----:B0-----:R-:W0:Y:S01]  /*0440*/  I2F.RP R4, R7 ;  /* 0x0000000700047306 */ /* 0x001e220000209400 */
[----:B------:R-:W-:Y:S01]  /*0450*/  @P4 IMAD R8, R58, c[0x0][0x1d8], RZ ;  /* 0x000076003a084a24 */ /* 0x000fe200078e02ff */
[----:B------:R-:W-:-:S03]  /*0460*/  CS2R R34, SRZ ;  /* 0x0000000000227805 */ /* 0x000fc6000001ff00 */
[----:B------:R-:W-:Y:S02]  /*0470*/  @P4 IMAD R9, R59, c[0x0][0x1dc], R8 ;  /* 0x000077003b094a24 */ /* 0x000fe400078e0208 */
[----:B------:R-:W-:Y:S01]  /*0480*/  @P3 IMAD R8, R56, c[0x0][0x1d8], RZ ;  /* 0x0000760038083a24 */ /* 0x000fe200078e02ff */
        /* <DEDUP_REMOVED lines=8> */
[----:B------:R-:W-:-:S05]  /*0510*/  LOP3.LUT R2, RZ, c[0x0][0x1f0], RZ, 0x33, !PT ;  /* 0x00007c00ff027a12 */ /* 0x000fca00078e33ff */
        /* <DEDUP_REMOVED lines=11> */
[----:B------:R-:W-:Y:S01]  /*05d0*/  LOP3.LUT R37, R4, 0x6, RZ, 0xc0, !PT ;  /* 0x0000000604257812 */ /* 0x000fe200078ec0ff */
[----:B------:R-:W-:-:S04]  /*05e0*/  @P6 IMAD R4, R60, c[0x0][0x1d8], RZ ;  /* 0x000076003c046a24 */ /* 0x000fc800078e02ff */
[----:B------:R-:W-:Y:S02]  /*05f0*/  @P6 IMAD R7, R61, c[0x0][0x1dc], R4 ;  /* 0x000077003d076a24 */ /* 0x000fe400078e0204 */
        /* <DEDUP_REMOVED lines=21> */
[-C--:B------:R-:W-:Y:S02]  /*0750*/  @P6 MOV R5, R89.reuse ;  /* 0x0000005900056202 */ /* 0x080fe40000000f00 */
[C---:B------:R-:W-:Y:S02]  /*0760*/  @P5 SHF.L.U32 R16, R2.reuse, 0x2, RZ ;  /* 0x0000000202105819 */ /* 0x040fe400000006ff */
[----:B------:R-:W-:Y:S01]  /*0770*/  @P5 SHF.L.U64.HI R6, R2, 0x2, R3 ;  /* 0x0000000202065819 */ /* 0x000fe20000010203 */
[----:B------:R-:W-:Y:S01]  /*0780*/  @P6 IMAD.WIDE.U32 R4, R61, c[0x0][0x1d8], R4 ;  /* 0x000076003d046a25 */ /* 0x000fe200078e0004 */
[----:B------:R-:W-:Y:S02]  /*0790*/  @P4 MOV R2, R86 ;  /* 0x0000005600024202 */ /* 0x000fe40000000f00 */
[----:B------:R-:W-:-:S02]  /*07a0*/  @P4 MOV R3, R89 ;  /* 0x0000005900034202 */ /* 0x000fc40000000f00 */
[----:B------:R-:W-:Y:S02]  /*07b0*/  @P5 IADD3 R14, P0, R16, c[0x0][0x180], RZ ;  /* 0x00006000100e5a10 */ /* 0x000fe40007f1e0ff */
[----:B------:R-:W-:Y:S01]  /*07c0*/  @P6 IADD3 R5, R5, R7, RZ ;  /* 0x0000000705056210 */ /* 0x000fe20007ffe0ff */
[----:B------:R-:W-:Y:S01]  /*07d0*/  @P4 IMAD.WIDE.U32 R2, R59, c[0x0][0x1d8], R2 ;  /* 0x000076003b024a25 */ /* 0x000fe200078e0002 */
[----:B------:R-:W-:Y:S02]  /*07e0*/  @P5 IADD3.X R15, R6, c[0x0][0x184], RZ, P0, !PT ;  /* 0x00006100060f5a10 */ /* 0x000fe400007fe4ff */
[----:B------:R-:W-:Y:S02]  /*07f0*/  @P5 IADD3 R16, P0, R16, c[0x0][0x178], RZ ;  /* 0x00005e0010105a10 */ /* 0x000fe40007f1e0ff */
[----:B------:R-:W-:Y:S02]  /*0800*/  @P6 SHF.L.U32 R18, R4, 0x2, RZ ;  /* 0x0000000204126819 */ /* 0x000fe400000006ff */
[----:B------:R-:W-:Y:S01]  /*0810*/  @P4 IADD3 R7, R3, R9, RZ ;  /* 0x0000000903074210 */ /* 0x000fe20007ffe0ff */
[----:B------:R-:W-:Y:S01]  /*0820*/  @P3 IMAD R9, R57, c[0x0][0x1dc], R8 ;  /* 0x0000770039093a24 */ /* 0x000fe200078e0208 */
[----:B------:R-:W-:-:S02]  /*0830*/  @P5 IADD3.X R17, R6, c[0x0][0x17c], RZ, P0, !PT ;  /* 0x00005f0006115a10 */ /* 0x000fc400007fe4ff */
[----:B------:R-:W-:Y:S02]  /*0840*/  @P6 SHF.L.U64.HI R4, R4, 0x2, R5 ;  /* 0x0000000204046819 */ /* 0x000fe40000010205 */
[----:B------:R-:W-:Y:S02]  /*0850*/  @P4 SHF.L.U32 R24, R2, 0x2, RZ ;  /* 0x0000000202184819 */ /* 0x000fe400000006ff */
        /* <DEDUP_REMOVED lines=17> */
[C---:B------:R-:W-:Y:S01]  /*0970*/  @P3 SHF.L.U32 R22, R2.reuse, 0x2, RZ ;  /* 0x0000000202163819 */ /* 0x040fe200000006ff */
[----:B------:R-:W-:Y:S01]  /*0980*/  UMOV UR11, 0x8 ;  /* 0x00000008000b7882 */ /* 0x000fe20000000000 */
[----:B------:R-:W-:Y:S01]  /*0990*/  @P4 IADD3.X R25, R7, c[0x0][0x17c], RZ, P0, !PT ;  /* 0x00005f0007194a10 */ /* 0x000fe200007fe4ff */
[----:B------:R-:W-:Y:S01]  /*09a0*/  ULDC.64 UR4, c[0x0][0x198] ;  /* 0x0000660000047ab9 */ /* 0x000fe20000000a00 */
[----:B------:R-:W-:Y:S01]  /*09b0*/  @P3 SHF.L.U64.HI R6, R2, 0x2, R3 ;  /* 0x0000000202063819 */ /* 0x000fe20000010203 */
[----:B------:R-:W-:Y:S01]  /*09c0*/  @P1 IMAD R2, R52, c[0x0][0x1d8], RZ ;  /* 0x0000760034021a24 */ /* 0x000fe200078e02ff */
[----:B------:R-:W-:Y:S01]  /*09d0*/  @P3 IADD3 R20, P0, R22, c[0x0][0x180], RZ ;  /* 0x0000600016143a10 */ /* 0x000fe20007f1e0ff */
[----:B------:R-:W-:Y:S01]  /*09e0*/  CS2R R8, SRZ ;  /* 0x0000000000087805 */ /* 0x000fe2000001ff00 */
[----:B------:R-:W-:Y:S01]  /*09f0*/  @P2 IADD3 R3, R5, R11, RZ ;  /* 0x0000000b05032210 */ /* 0x000fe20007ffe0ff */
[----:B------:R-:W-:Y:S01]  /*0a00*/  @P1 IMAD R5, R53, c[0x0][0x1dc], R2 ;  /* 0x0000770035051a24 */ /* 0x000fe200078e0202 */
[----:B------:R-:W-:-:S02]  /*0a10*/  @P2 SHF.L.U32 R44, R4, 0x2, RZ ;  /* 0x00000002042c2819 */ /* 0x000fc400000006ff */
[----:B------:R-:W-:Y:S02]  /*0a20*/  @P3 IADD3.X R21, R6, c[0x0][0x184], RZ, P0, !PT ;  /* 0x0000610006153a10 */ /* 0x000fe400007fe4ff */
[----:B------:R-:W-:Y:S02]  /*0a30*/  @P2 SHF.L.U64.HI R4, R4, 0x2, R3 ;  /* 0x0000000204042819 */ /* 0x000fe40000010203 */
[----:B------:R-:W-:Y:S02]  /*0a40*/  @P3 IADD3 R22, P0, R22, c[0x0][0x178], RZ ;  /* 0x00005e0016163a10 */ /* 0x000fe40007f1e0ff */
[----:B------:R-:W-:Y:S02]  /*0a50*/  @P1 MOV R2, R86 ;  /* 0x0000005600021202 */ /* 0x000fe40000000f00 */
[----:B------:R-:W-:Y:S02]  /*0a60*/  @P1 MOV R3, R89 ;  /* 0x0000005900031202 */ /* 0x000fe40000000f00 */
[----:B------:R-:W-:-:S02]  /*0a70*/  @P3 IADD3.X R23, R6, c[0x0][0x17c], RZ, P0, !PT ;  /* 0x00005f0006173a10 */ /* 0x000fc400007fe4ff */
[----:B------:R-:W-:Y:S01]  /*0a80*/  @P2 IADD3 R68, P0, R44, c[0x0][0x180], RZ ;  /* 0x000060002c442a10 */ /* 0x000fe20007f1e0ff */
[----:B------:R-:W-:Y:S01]  /*0a90*/  @P1 IMAD.WIDE.U32 R2, R53, c[0x0][0x1d8], R2 ;  /* 0x0000760035021a25 */ /* 0x000fe200078e0002 */
[----:B------:R-:W-:Y:S02]  /*0aa0*/  SHF.R.U32.HI R7, RZ, 0x2, R71 ;  /* 0x00000002ff077819 */ /* 0x000fe40000011647 */
[----:B------:R-:W-:Y:S02]  /*0ab0*/  @P2 IADD3.X R69, R4, c[0x0][0x184], RZ, P0, !PT ;  /* 0x0000610004452a10 */ /* 0x000fe400007fe4ff */
[----:B------:R-:W-:Y:S01]  /*0ac0*/  @P2 IADD3 R44, P0, R44, c[0x0][0x178], RZ ;  /* 0x00005e002c2c2a10 */ /* 0x000fe20007f1e0ff */
[----:B------:R-:W-:Y:S01]  /*0ad0*/  IMAD R7, R66, c[0x0][0x1fc], R7 ;  /* 0x00007f0042077a24 */ /* 0x000fe200078e0207 */
[----:B------:R-:W-:Y:S02]  /*0ae0*/  @P1 IADD3 R3, R3, R5, RZ ;  /* 0x0000000503031210 */ /* 0x000fe40007ffe0ff */
[----:B------:R-:W-:-:S02]  /*0af0*/  @P1 SHF.L.U32 R42, R2, 0x2, RZ ;  /* 0x00000002022a1819 */ /* 0x000fc400000006ff */
[----:B------:R-:W-:Y:S02]  /*0b00*/  @P2 IADD3.X R45, R4, c[0x0][0x17c], RZ, P0, !PT ;  /* 0x00005f00042d2a10 */ /* 0x000fe400007fe4ff */
[----:B------:R-:W-:Y:S02]  /*0b10*/  @P1 SHF.L.U64.HI R3, R2, 0x2, R3 ;  /* 0x0000000202031819 */ /* 0x000fe40000010203 */
[C---:B------:R-:W-:Y:S02]  /*0b20*/  @P1 IADD3 R46, P0, R42.reuse, c[0x0][0x180], RZ ;  /* 0x000060002a2e1a10 */ /* 0x040fe40007f1e0ff */
[----:B------:R-:W-:Y:S02]  /*0b30*/  IADD3 R2, R7, 0xc0, RZ ;  /* 0x000000c007027810 */ /* 0x000fe40007ffe0ff */
[----:B------:R-:W-:Y:S02]  /*0b40*/  @P1 IADD3.X R47, R3, c[0x0][0x184], RZ, P0, !PT ;  /* 0x00006100032f1a10 */ /* 0x000fe400007fe4ff */
[----:B------:R-:W-:Y:S01]  /*0b50*/  @P1 IADD3 R42, P0, R42, c[0x0][0x178], RZ ;  /* 0x00005e002a2a1a10 */ /* 0x000fe20007f1e0ff */
[----:B------:R-:W-:Y:S01]  /*0b60*/  UIMAD.WIDE UR4, UR14, UR11, UR4 ;  /* 0x0000000b0e0472a5 */ /* 0x000fe2000f8e0204 */
[----:B------:R-:W-:-:S02]  /*0b70*/  IADD3 R6, R7, 0xe0, RZ ;  /* 0x000000e007067810 */ /* 0x000fc40007ffe0ff */
        /* <DEDUP_REMOVED lines=9> */
[----:B------:R-:W-:Y:S01]  /*0c10*/  @P0 IMAD.WIDE.U32 R2, R51, c[0x0][0x1d8], R2 ;  /* 0x0000760033020a25 */ /* 0x000fe200078e0002 */
[----:B------:R-:W-:-:S04]  /*0c20*/  MOV R32, UR4 ;  /* 0x0000000400207c02 */ /* 0x000fc80008000f00 */
[----:B------:R-:W-:Y:S02]  /*0c30*/  @P0 IADD3 R5, R3, R5, RZ ;  /* 0x0000000503050210 */ /* 0x000fe40007ffe0ff */
[C---:B------:R-:W-:Y:S02]  /*0c40*/  @P0 SHF.L.U32 R4, R2.reuse, 0x2, RZ ;  /* 0x0000000202040819 */ /* 0x040fe400000006ff */
[----:B------:R-:W-:Y:S02]  /*0c50*/  MOV R33, UR5 ;  /* 0x0000000500217c02 */ /* 0x000fe40008000f00 */
[----:B------:R-:W-:Y:S02]  /*0c60*/  @P0 SHF.L.U64.HI R5, R2, 0x2, R5 ;  /* 0x0000000202050819 */ /* 0x000fe40000010205 */
[----:B------:R-:W-:Y:S02]  /*0c70*/  @P0 IADD3 R2, P6, R4, c[0x0][0x180], RZ ;  /* 0x0000600004020a10 */ /* 0x000fe40007fde0ff */
[----:B------:R-:W2:Y:S02]  /*0c80*/  LDG.E.64 R32, [R32.64] ;  /* 0x0000000c20207981 */ /* 0x000ea4000c1e1b00 */
[----:B------:R-:W-:-:S02]  /*0c90*/  @P0 IADD3.X R3, R5, c[0x0][0x184], RZ, P6, !PT ;  /* 0x0000610005030a10 */ /* 0x000fc400037fe4ff */
[----:B------:R-:W-:-:S03]  /*0ca0*/  @P0 IADD3 R4, P6, R4, c[0x0][0x178], RZ ;  /* 0x00005e0004040a10 */ /* 0x000fc60007fde0ff */
[----:B------:R0:W5:Y:S01]  /*0cb0*/  @P0 LDG.E.64 R34, [R2.64] ;  /* 0x0000000c02220981 */ /* 0x000162000c1e1b00 */
[----:B------:R-:W-:-:S05]  /*0cc0*/  @P0 IADD3.X R5, R5, c[0x0][0x17c], RZ, P6, !PT ;  /* 0x00005f0005050a10 */ /* 0x000fca00037fe4ff */
[----:B------:R1:W5:Y:S01]  /*0cd0*/  @P0 LDG.E.64 R8, [R4.64] ;  /* 0x0000000c04080981 */ /* 0x000362000c1e1b00 */
        /* <DEDUP_REMOVED lines=16> */
[----:B------:R-:W-:Y:S01]  /*0de0*/  ISETP.NE.AND P6, PT, R72, RZ, PT ;  /* 0x000000ff4800720c */ /* 0x000fe20003fc5270 */
[----:B------:R-:W-:Y:S01]  /*0df0*/  CS2R R12, SRZ ;  /* 0x00000000000c7805 */ /* 0x000fe2000001ff00 */
[----:B------:R-:W-:Y:S01]  /*0e00*/  CS2R R6, SRZ ;  /* 0x0000000000067805 */ /* 0x000fe2000001ff00 */
[----:B------:R-:W-:-:S05]  /*0e10*/  CS2R R30, SRZ ;  /* 0x00000000001e7805 */ /* 0x000fca000001ff00 */
[----:B------:R3:W5:Y:S04]  /*0e20*/  @P4 LDG.E.64 R6, [R26.64] ;  /* 0x0000000c1a064981 */ /* 0x000768000c1e1b00 */
[----:B------:R4:W5:Y:S04]  /*0e30*/  @P3 LDG.E.64 R30, [R20.64] ;  /* 0x0000000c141e3981 */ /* 0x000968000c1e1b00 */
[----:B------:R0:W5:Y:S01]  /*0e40*/  @P6 LDG.E.64 R12, [R18.64] ;  /* 0x0000000c120c6981 */ /* 0x000162000c1e1b00 */
[----:B---3--:R-:W-:Y:S01]  /*0e50*/  CS2R R26, SRZ ;  /* 0x00000000001a7805 */ /* 0x008fe2000001ff00 */
[----:B----4-:R-:W-:-:S05]  /*0e60*/  CS2R R20, SRZ ;  /* 0x0000000000147805 */ /* 0x010fca000001ff00 */
[----:B------:R3:W5:Y:S01]  /*0e70*/  @P1 LDG.E.64 R26, [R46.64] ;  /* 0x0000000c2e1a1981 */ /* 0x000762000c1e1b00 */
[----:B0-----:R-:W-:-:S03]  /*0e80*/  CS2R R18, SRZ ;  /* 0x0000000000127805 */ /* 0x001fc6000001ff00 */
[----:B------:R3:W5:Y:S04]  /*0e90*/  @P1 LDG.E.64 R20, [R42.64] ;  /* 0x0000000c2a141981 */ /* 0x000768000c1e1b00 */
[----:B------:R3:W5:Y:S01]  /*0ea0*/  @P2 LDG.E.64 R18, [R44.64] ;  /* 0x0000000c2c122981 */ /* 0x000762000c1e1b00 */
[----:B------:R-:W-:Y:S01]  /*0eb0*/  MOV R3, RZ ;  /* 0x000000ff00037202 */ /* 0x000fe20000000f00 */
[----:B------:R-:W-:Y:S01]  /*0ec0*/  CS2R R10, SRZ ;  /* 0x00000000000a7805 */ /* 0x000fe2000001ff00 */
[----:B------:R-:W-:-:S05]  /*0ed0*/  MOV R2, RZ ;  /* 0x000000ff00027202 */ /* 0x000fca0000000f00 */
[----:B------:R0:W5:Y:S04]  /*0ee0*/  @P5 LDG.E.64 R10, [R16.64] ;  /* 0x0000000c100a5981 */ /* 0x000168000c1e1b00 */
[----:B------:R4:W5:Y:S01]  /*0ef0*/  @P5 LDG.E.64 R2, [R14.64] ;  /* 0x0000000c0e025981 */ /* 0x000962000c1e1b00 */
[----:B0-----:R-:W-:Y:S01]  /*0f00*/  CS2R R16, SRZ ;  /* 0x0000000000107805 */ /* 0x001fe2000001ff00 */
[----:B----4-:R-:W-:-:S05]  /*0f10*/  CS2R R14, SRZ ;  /* 0x00000000000e7805 */ /* 0x010fca000001ff00 */
[----:B------:R0:W5:Y:S04]  /*0f20*/  @P3 LDG.E.64 R16, [R22.64] ;  /* 0x0000000c16103981 */ /* 0x000168000c1e1b00 */
[----:B------:R4:W5:Y:S01]  /*0f30*/  @P4 LDG.E.64 R14, [R24.64] ;  /* 0x0000000c180e4981 */ /* 0x000962000c1e1b00 */
[----:B0-----:R-:W-:Y:S01]  /*0f40*/  CS2R R22, SRZ ;  /* 0x0000000000167805 */ /* 0x001fe2000001ff00 */
[----:B----4-:R-:W-:-:S05]  /*0f50*/  CS2R R24, SRZ ;  /* 0x0000000000187805 */ /* 0x010fca000001ff00 */
[----:B------:R3:W5:Y:S04]  /*0f60*/  @P0 LDG.E.64 R22, [R40.64] ;  /* 0x0000000c28160981 */ /* 0x000768000c1e1b00 */
[----:B------:R3:W5:Y:S01]  /*0f70*/  @P0 LDG.E.64 R24, [R38.64] ;  /* 0x0000000c26180981 */ /* 0x000762000c1e1b00 */
[----:B------:R-:W-:Y:S01]  /*0f80*/  UMOV UR11, 0x3f800000 ;  /* 0x3f800000000b7882 */ /* 0x000fe20000000000 */
[----:B-1----:R-:W-:Y:S01]  /*0f90*/  CS2R R4, SRZ ;  /* 0x0000000000047805 */ /* 0x002fe2000001ff00 */
[----:B------:R-:W-:Y:S05]  /*0fa0*/  BSSY B0, `(.L_x_1586) ;  /* 0x0000021000007945 */ /* 0x000fea0003800000 */
[----:B------:R0:W5:Y:S01]  /*0fb0*/  @P6 LDG.E.64 R4, [R28.64] ;  /* 0x0000000c1c046981 */ /* 0x000162000c1e1b00 */
[----:B------:R-:W-:-:S02]  /*0fc0*/  MOV R74, RZ ;  /* 0x000000ff004a7202 */ /* 0x000fc40000000f00 */
[----:B------:R-:W-:Y:S01]  /*0fd0*/  MOV R67, RZ ;  /* 0x000000ff00437202 */ /* 0x000fe20000000f00 */
[----:B0-----:R-:W-:-:S06]  /*0fe0*/  CS2R R28, SRZ ;  /* 0x00000000001c7805 */ /* 0x001fcc000001ff00 */
[----:B------:R0:W5:Y:S02]  /*0ff0*/  @P2 LDG.E.64 R28, [R68.64] ;  /* 0x0000000c441c2981 */ /* 0x000164000c1e1b00 */
[----:B0-----:R-:W-:Y:S01]  /*1000*/  CS2R R68, SRZ ;  /* 0x0000000000447805 */ /* 0x001fe2000001ff00 */
[----:B--2---:R-:W-:-:S05]  /*1010*/  FFMA.FTZ R33, -R32, R32, R33 ;  /* 0x0000002020217223 */ /* 0x004fca0000010121 */
        /* <DEDUP_REMOVED lines=25> */
.L_x_1587:
[----:B---3--:R-:W-:Y:S05]  /*11b0*/  BSYNC B0 ;  /* 0x0000000000007941 */ /* 0x008fea0003800000 */
.L_x_1586:
[----:B------:R-:W-:Y:S01]  /*11c0*/  ISETP.NE.AND P0, PT, RZ, UR16, PT ;  /* 0x00000010ff007c0c */ /* 0x000fe2000bf05270 */
[C---:B-----5:R-:W-:Y:S01]  /*11d0*/  FADD.FTZ R2, -R32.reuse, R2 ;  /* 0x0000000220027221 */ /* 0x060fe20000010100 */
[----:B------:R-:W-:Y:S01]  /*11e0*/  MOV R39, R10 ;  /* 0x0000000a00277202 */ /* 0x000fe20000000f00 */
[C---:B------:R-:W-:Y:S01]  /*11f0*/  FADD.FTZ R3, -R32.reuse, R3 ;  /* 0x0000000320037221 */ /* 0x040fe20000010100 */
[----:B------:R-:W-:Y:S01]  /*1200*/  MOV R36, R11 ;  /* 0x0000000b00247202 */ /* 0x000fe20000000f00 */
[C---:B------:R-:W-:Y:S01]  /*1210*/  FADD.FTZ R43, -R32.reuse, R4 ;  /* 0x00000004202b7221 */ /* 0x040fe20000010100 */
[----:B------:R-:W-:Y:S01]  /*1220*/  P2R R4, PR, RZ, 0x1 ;  /* 0x00000001ff047803 */ /* 0x000fe20000000000 */
[----:B------:R-:W-:Y:S01]  /*1230*/  FADD.FTZ R44, -R32, R5 ;  /* 0x00000005202c7221 */ /* 0x000fe20000010100 */
[----:B------:R-:W-:Y:S01]  /*1240*/  MOV R37, R12 ;  /* 0x0000000c00257202 */ /* 0x000fe20000000f00 */
[----:B0-----:R-:W-:-:S02]  /*1250*/  FMUL.FTZ R2, R2, UR11 ;  /* 0x0000000b02027c20 */ /* 0x001fc40008410000 */
        /* <DEDUP_REMOVED lines=20> */
.L_x_1588:
[----:B------:R-:W-:Y:S01]  /*13a0*/  FMUL.FTZ R5, R39, R74 ;  /* 0x0000004a27057220 */ /* 0x000fe20000410000 */
[----:B------:R-:W-:Y:S01]  /*13b0*/  MOV R33, R13 ;  /* 0x0000000d00217202 */ /* 0x000fe20000000f00 */
[----:B------:R-:W-:Y:S02]  /*13c0*/  FMUL.FTZ R4, R43, UR11 ;  /* 0x0000000b2b047c20 */ /* 0x000fe40008410000 */
[----:B------:R-:W-:Y:S02]  /*13d0*/  FFMA.FTZ R38, R2, R5, RZ ;  /* 0x0000000502267223 */ /* 0x000fe400000100ff */
[----:B------:R-:W-:Y:S02]  /*13e0*/  FADD.FTZ R41, RZ, R5 ;  /* 0x00000005ff297221 */ /* 0x000fe40000010000 */
        /* <DEDUP_REMOVED lines=21> */
.L_x_1589:
        /* <DEDUP_REMOVED lines=31> */
.L_x_1590:
        /* <DEDUP_REMOVED lines=31> */
.L_x_1591:
        /* <DEDUP_REMOVED lines=31> */
.L_x_1592:
        /* <DEDUP_REMOVED lines=31> */
.L_x_1593:
        /* <DEDUP_REMOVED lines=31> */
.L_x_1594:
[----:B------:R-:W-:Y:S02]  /*1ef0*/  FFMA.FTZ R43, R78, R45, R43 ;  /* 0x0000002d4e2b7223 */ /* 0x000fe4000001002b */
[----:B------:R-:W-:Y:S02]  /*1f00*/  FMUL.FTZ R42, R34, R74 ;  /* 0x0000004a222a7220 */ /* 0x000fe40000410000 */
[----:B------:R-:W-:Y:S01]  /*1f10*/  FADD.FTZ R45, R45, R40 ;  /* 0x000000282d2d7221 */ /* 0x000fe20000010000 */
[----:B------:R-:W-:Y:S01]  /*1f20*/  MOV R40, R22 ;  /* 0x0000001600287202 */ /* 0x000fe20000000f00 */
[C---:B------:R-:W-:Y:S02]  /*1f30*/  FADD.FTZ R83, -R32.reuse, R24 ;  /* 0x0000001820537221 */ /* 0x040fe40000010100 */
[----:B------:R-:W-:Y:S02]  /*1f40*/  FADD.FTZ R82, -R32, R25 ;  /* 0x0000001920527221 */ /* 0x000fe40000010100 */
        /* <DEDUP_REMOVED lines=25> */
.L_x_1595:
        /* <DEDUP_REMOVED lines=14> */
[----:B------:R-:W-:Y:S02]  /*21c0*/  FFMA.FTZ R42, R2, R39, RZ ;  /* 0x00000027022a7223 */ /* 0x000fe400000100ff */
[----:B------:R-:W-:Y:S01]  /*21d0*/  FADD.FTZ R36, RZ, R36 ;  /* 0x00000024ff247221 */ /* 0x000fe20000010000 */
[----:B------:R-:W1:Y:S01]  /*21e0*/  SHFL.DOWN PT, R32, R25, 0x1, 0x1f ;  /* 0x08201f0019207f89 */ /* 0x000e6200000e0000 */
[----:B------:R-:W-:-:S02]  /*21f0*/  FFMA.FTZ R44, R5, R33, R44 ;  /* 0x00000021052c7223 */ /* 0x000fc4000001002c */
[----:B------:R-:W-:Y:S02]  /*2200*/  FFMA.FTZ R42, R4, R37, R42 ;  /* 0x00000025042a7223 */ /* 0x000fe4000001002a */
[----:B------:R-:W-:Y:S02]  /*2210*/  FADD.FTZ R33, R36, R33 ;  /* 0x0000002124217221 */ /* 0x000fe40000010000 */
[----:B------:R-:W-:Y:S02]  /*2220*/  FFMA.FTZ R44, R7, R38, R44 ;  /* 0x00000026072c7223 */ /* 0x000fe4000001002c */
[----:B------:R-:W-:Y:S02]  /*2230*/  FFMA.FTZ R42, R6, R41, R42 ;  /* 0x00000029062a7223 */ /* 0x000fe4000001002a */
[----:B------:R-:W-:Y:S02]  /*2240*/  FADD.FTZ R33, R33, R38 ;  /* 0x0000002621217221 */ /* 0x000fe40000010000 */
[----:B------:R-:W-:-:S02]  /*2250*/  FFMA.FTZ R44, R73, R30, R44 ;  /* 0x0000001e492c7223 */ /* 0x000fc4000001002c */
[----:B------:R-:W-:Y:S02]  /*2260*/  FFMA.FTZ R42, R75, R31, R42 ;  /* 0x0000001f4b2a7223 */ /* 0x000fe4000001002a */
[----:B------:R-:W-:Y:S02]  /*2270*/  FADD.FTZ R30, R33, R30 ;  /* 0x0000001e211e7221 */ /* 0x000fe40000010000 */
[----:B------:R-:W-:Y:S02]  /*2280*/  FFMA.FTZ R44, R76, R29, R44 ;  /* 0x0000001d4c2c7223 */ /* 0x000fe4000001002c */
[----:B0-----:R-:W-:Y:S02]  /*2290*/  @!P0 FADD.FTZ R24, R24, R43 ;  /* 0x0000002b18188221 */ /* 0x001fe40000010000 */
[----:B------:R-:W-:Y:S02]  /*22a0*/  FADD.FTZ R30, R30, R29 ;  /* 0x0000001d1e1e7221 */ /* 0x000fe40000010000 */
[----:B-1----:R-:W-:Y:S01]  /*22b0*/  @!P0 FADD.FTZ R25, R25, R32 ;  /* 0x0000002019198221 */ /* 0x002fe20000010000 */
[----:B------:R-:W-:Y:S01]  /*22c0*/  ISETP.GT.AND P0, PT, R64, 0x1d, PT ;  /* 0x0000001d4000780c */ /* 0x000fe20003f04270 */
[----:B------:R-:W0:Y:S01]  /*22d0*/  SHFL.DOWN PT, R43, R24, 0x2, 0x1f ;  /* 0x08401f00182b7f89 */ /* 0x000e2200000e0000 */
[----:B------:R-:W-:-:S02]  /*22e0*/  FFMA.FTZ R42, R77, R28, R42 ;  /* 0x0000001c4d2a7223 */ /* 0x000fc4000001002a */
[----:B------:R-:W-:Y:S01]  /*22f0*/  FFMA.FTZ R44, R78, R27, R44 ;  /* 0x0000001b4e2c7223 */ /* 0x000fe2000001002c */
[----:B------:R-:W1:Y:S01]  /*2300*/  SHFL.DOWN PT, R32, R25, 0x2, 0x1f ;  /* 0x08401f0019207f89 */ /* 0x000e6200000e0000 */
[----:B------:R-:W-:Y:S02]  /*2310*/  FADD.FTZ R30, R30, R27 ;  /* 0x0000001b1e1e7221 */ /* 0x000fe40000010000 */
[----:B------:R-:W-:Y:S02]  /*2320*/  FFMA.FTZ R42, R79, R26, R42 ;  /* 0x0000001a4f2a7223 */ /* 0x000fe4000001002a */
[----:B------:R-:W-:Y:S02]  /*2330*/  FFMA.FTZ R44, R80, R35, R44 ;  /* 0x00000023502c7223 */ /* 0x000fe4000001002c */
[----:B------:R-:W-:Y:S02]  /*2340*/  FADD.FTZ R30, R30, R35 ;  /* 0x000000231e1e7221 */ /* 0x000fe40000010000 */
[----:B------:R-:W-:-:S02]  /*2350*/  FFMA.FTZ R42, R81, R34, R42 ;  /* 0x00000022512a7223 */ /* 0x000fc4000001002a */
        /* <DEDUP_REMOVED lines=19> */
[----:B------:R-:W-:Y:S01]  /*2490*/  ISETP.NE.AND P0, PT, R64, RZ, PT ;  /* 0x000000ff4000720c */ /* 0x000fe20003f05270 */
[----:B------:R-:W-:-:S04]  /*24a0*/  FADD.FTZ R32, RZ, R39 ;  /* 0x00000027ff207221 */ /* 0x000fc80000010000 */
[----:B------:R-:W-:-:S04]  /*24b0*/  FADD.FTZ R32, R32, R37 ;  /* 0x0000002520207221 */ /* 0x000fc80000010000 */
[----:B------:R-:W-:-:S04]  /*24c0*/  FADD.FTZ R32, R32, R41 ;  /* 0x0000002920207221 */ /* 0x000fc80000010000 */
[----:B------:R-:W-:Y:S02]  /*24d0*/  FADD.FTZ R31, R32, R31 ;  /* 0x0000001f201f7221 */ /* 0x000fe40000010000 */
[----:B------:R-:W-:Y:S02]  /*24e0*/  FFMA.FTZ R32, R83, R40, R42 ;  /* 0x0000002853207223 */ /* 0x000fe4000001002a */
[----:B------:R-:W-:-:S04]  /*24f0*/  FADD.FTZ R31, R31, R28 ;  /* 0x0000001c1f1f7221 */ /* 0x000fc80000010000 */
[----:B------:R-:W-:-:S04]  /*2500*/  FADD.FTZ R31, R31, R26 ;  /* 0x0000001a1f1f7221 */ /* 0x000fc80000010000 */
[----:B------:R-:W-:-:S04]  /*2510*/  FADD.FTZ R31, R31, R34 ;  /* 0x000000221f1f7221 */ /* 0x000fc80000010000 */
        /* <DEDUP_REMOVED lines=168> */
.L_x_1597:
[----:B-1----:R-:W-:Y:S05]  /*2fa0*/  BSYNC B0 ;  /* 0x0000000000007941 */ /* 0x002fea0003800000 */
.L_x_1596:
        /* <DEDUP_REMOVED lines=20> */
.L_x_1599:
[----:B------:R-:W-:Y:S05]  /*30f0*/  BSYNC B0 ;  /* 0x0000000000007941 */ /* 0x000fea0003800000 */
.L_x_1598:
        /* <DEDUP_REMOVED lines=8> */
[C---:B0-----:R-:W-:Y:S01]  /*3180*/  IMAD R28, R26.reuse, c[0x0][0xc], RZ ;  /* 0x000003001a1c7a24 */ /* 0x041fe200078e02ff */
        /* <DEDUP_REMOVED lines=27> */
.L_x_1602:
[----:B------:R-:W2:Y:S01]  /*3340*/  LDG.E.STRONG.GPU R28, [R26.64] ;  /* 0x0000000c1a1c7981 */ /* 0x000ea2000c1ef900 */
[----:B------:R-:W-:Y:S01]  /*3350*/  YIELD ;  /* 0x0000000000007946 */ /* 0x000fe20003800000 */
[----:B--2---:R-:W-:Y:S01]  /*3360*/  ISETP.NE.AND P6, PT, R28, R33, PT ;  /* 0x000000211c00720c */ /* 0x004fe20003fc5270 */
[----:B------:R-:W-:-:S12]  /*3370*/  CCTL.IVALL ;  /* 0x00000000ff00798f */ /* 0x000fd80002000000 */
[----:B------:R-:W-:Y:S05]  /*3380*/  @P6 BRA `(.L_x_1602) ;  /* 0xffffffb000006947 */ /* 0x000fea000383ffff */
.L_x_1601:
        /* <DEDUP_REMOVED lines=24> */
.L_x_1606:
        /* <DEDUP_REMOVED lines=116> */
.L_x_1605:
        /* <DEDUP_REMOVED lines=63> */
.L_x_1607:
[----:B------:R-:W-:-:S04]  /*4040*/  ISETP.NE.AND P6, PT, R29, RZ, PT ;  /* 0x000000ff1d00720c */ /* 0x000fc80003fc5270 */
[----:B------:R-:W-:-:S13]  /*4050*/  ISETP.NE.OR P6, PT, RZ, UR4, P6 ;  /* 0x00000004ff007c0c */ /* 0x000fda000b7c5670 */
[----:B------:R-:W-:Y:S05]  /*4060*/  @!P6 BRA `(.L_x_1603) ;  /* 0x000002000000e947 */ /* 0x000fea0003800000 */
.L_x_1604:
        /* <DEDUP_REMOVED lines=32> */
.L_x_1603:
[----:B0-----:R-:W-:-:S04]  /*4270*/  MOV R29, c[0x0][0xc] ;  /* 0x00000300001d7a02 */ /* 0x001fc80000000f00 */
        /* <DEDUP_REMOVED lines=10> */
.L_x_1609:
[----:B------:R-:W-:Y:S05]  /*4320*/  BSYNC B0 ;  /* 0x0000000000007941 */ /* 0x000fea0003800000 */
.L_x_1608:
        /* <DEDUP_REMOVED lines=17> */
.L_x_1600:
        /* <DEDUP_REMOVED lines=29> */
.L_x_1610:
        /* <DEDUP_REMOVED lines=17> */
.L_x_1612:
[----:B------:R-:W-:Y:S05]  /*4720*/  BSYNC B0 ;  /* 0x0000000000007941 */ /* 0x000fea0003800000 */
.L_x_1611:
        /* <DEDUP_REMOVED lines=19> */
.L_x_1613:
        /* <DEDUP_REMOVED lines=8> */
[----:B------:R-:W-:-:S05]  /*48e0*/  IMAD.WIDE.U32 R2, R61, c[0x0][0x1d8], R2 ;  /* 0x000076003d027a25 */ /* 0x000fca00078e0002 */
[----:B------:R-:W-:Y:S01]  /*48f0*/  IADD3 R11, R3, R11, RZ ;  /* 0x0000000b030b7210 */ /* 0x000fe20007ffe0ff */
[----:B------:R-:W-:Y:S01]  /*4900*/  FFMA.FTZ R3, R4, R30, R31 ;  /* 0x0000001e04037223 */ /* 0x000fe2000001001f */
[----:B------:R-:W-:-:S04]  /*4910*/  LEA R10, P0, R2, c[0x0][0x160], 0x2 ;  /* 0x00005800020a7a11 */ /* 0x000fc800078010ff */
[----:B------:R-:W-:Y:S01]  /*4920*/  LEA.HI.X R11, R2, c[0x0][0x164], R11, 0x2, P0 ;  /* 0x00005900020b7a11 */ /* 0x000fe200000f140b */
[----:B------:R-:W-:Y:S02]  /*4930*/  FFMA.FTZ R2, R74, R12, -R3 ;  /* 0x0000000c4a027223 */ /* 0x000fe40000010803 */
[----:B------:R-:W-:Y:S02]  /*4940*/  FFMA.FTZ R3, R68, R13, -R5 ;  /* 0x0000000d44037223 */ /* 0x000fe40000010805 */
[----:B------:R-:W-:Y:S02]  /*4950*/  FMUL.FTZ R2, R2, UR11 ;  /* 0x0000000b02027c20 */ /* 0x000fe40008410000 */
[----:B------:R-:W-:-:S05]  /*4960*/  FMUL.FTZ R3, R3, UR11 ;  /* 0x0000000b03037c20 */ /* 0x000fca0008410000 */
[----:B------:R0:W-:Y:S02]  /*4970*/  STG.E.64 [R10.64], R2 ;  /* 0x000000020a007986 */ /* 0x0001e4000c101b0c */
.L_x_1615:
[----:B------:R-:W-:Y:S05]  /*4980*/  BSYNC B0 ;  /* 0x0000000000007941 */ /* 0x000fea0003800000 */
.L_x_1614:
        /* <DEDUP_REMOVED lines=20> */
.L_x_1616:
[----:B------:R-:W-:Y:S01]  /*4ad0*/  BSSY B0, `(.L_x_1617) ;  /* 0x0000011000007945 */ /* 0x000fe20003800000 */
        /* <DEDUP_REMOVED lines=16> */
.L_x_1618:
[----:B------:R-:W-:Y:S05]  /*4be0*/  BSYNC B0 ;  /* 0x0000000000007941 */ /* 0x000fea0003800000 */
.L_x_1617:
        /* <DEDUP_REMOVED lines=19> */
.L_x_1619:
        /* <DEDUP_REMOVED lines=17> */
.L_x_1621:
[----:B------:R-:W-:Y:S05]  /*4e30*/  BSYNC B0 ;  /* 0x0000000000007941 */ /* 0x000fea0003800000 */
.L_x_1620:
        /* <DEDUP_REMOVED lines=19> */
.L_x_1622:
        /* <DEDUP_REMOVED lines=17> */
.L_x_1624:
[----:B------:R-:W-:Y:S05]  /*5080*/  BSYNC B0 ;  /* 0x0000000000007941 */ /* 0x000fea0003800000 */
.L_x_1623:
        /* <DEDUP_REMOVED lines=19> */
.L_x_1625:
        /* <DEDUP_REMOVED lines=17> */
.L_x_1627:
[----:B------:R-:W-:Y:S05]  /*52d0*/  BSYNC B0 ;  /* 0x0000000000007941 */ /* 0x000fea0003800000 */
.L_x_1626:
        /* <DEDUP_REMOVED lines=19> */
.L_x_1628:
        /* <DEDUP_REMOVED lines=10> */
[-CC-:B------:R-:W-:Y:S02]  /*54b0*/  FFMA.FTZ R81, R81, R30.reuse, R31.reuse ;  /* 0x0000001e51517223 */ /* 0x180fe4000001001f */
[----:B------:R-:W-:Y:S02]  /*54c0*/  FFMA.FTZ R80, R80, R30, R31 ;  /* 0x0000001e50507223 */ /* 0x000fe4000001001f */
[----:B------:R-:W-:-:S04]  /*54d0*/  IMAD.WIDE.U32 R4, R51, c[0x0][0x1d8], R2 ;  /* 0x0000760033047a25 */ /* 0x000fc800078e0002 */
[----:B------:R-:W-:Y:S01]  /*54e0*/  IMAD R3, R51, c[0x0][0x1dc], R6 ;  /* 0x0000770033037a24 */ /* 0x000fe200078e0206 */
[----:B------:R-:W-:Y:S01]  /*54f0*/  LEA R2, P0, R4, c[0x0][0x160], 0x2 ;  /* 0x0000580004027a11 */ /* 0x000fe200078010ff */
[----:B------:R-:W-:-:S03]  /*5500*/  FFMA.FTZ R81, R74, R8, -R81 ;  /* 0x000000084a517223 */ /* 0x000fc60000010851 */
[----:B------:R-:W-:Y:S01]  /*5510*/  IADD3 R3, R5, R3, RZ ;  /* 0x0000000305037210 */ /* 0x000fe20007ffe0ff */
[----:B------:R-:W-:-:S03]  /*5520*/  FFMA.FTZ R5, R68, R9, -R80 ;  /* 0x0000000944057223 */ /* 0x000fc60000010850 */
[----:B------:R-:W-:Y:S01]  /*5530*/  LEA.HI.X R3, R4, c[0x0][0x164], R3, 0x2, P0 ;  /* 0x0000590004037a11 */ /* 0x000fe200000f1403 */
[----:B------:R-:W-:Y:S02]  /*5540*/  FMUL.FTZ R4, R81, UR11 ;  /* 0x0000000b51047c20 */ /* 0x000fe40008410000 */
[----:B------:R-:W-:-:S05]  /*5550*/  FMUL.FTZ R5, R5, UR11 ;  /* 0x0000000b05057c20 */ /* 0x000fca0008410000 */
[----:B------:R0:W-:Y:S02]  /*5560*/  STG.E.64 [R2.64], R4 ;  /* 0x0000000402007986 */ /* 0x0001e4000c101b0c */
.L_x_1630:
[----:B------:R-:W-:Y:S05]  /*5570*/  BSYNC B0 ;  /* 0x0000000000007941 */ /* 0x000fea0003800000 */
.L_x_1629:
[----:B------:R-:W-:-:S04]  /*5580*/  ISETP.GE.U32.AND P0, PT, R29, c[0x0][0x1e0], PT ;  /* 0x000078001d007a0c */ /* 0x000fc80003f06070 */
[----:B------:R-:W-:-:S04]  /*5590*/  ISETP.GE.AND.EX P0, PT, R7, c[0x0][0x1e4], PT, P0 ;  /* 0x0000790007007a0c */ /* 0x000fc80003f06300 */
[----:B------:R-:W-:Y:S01]  /*55a0*/  ISETP.LT.U32.AND P0, PT, R71, 0x80, !P0 ;  /* 0x000000804700780c */ /* 0x000fe20004701070 */
[----:B------:R-:W-:Y:S11]  /*55b0*/  @!P6 BRA `(.L_x_1631) ;  /* 0x000001200000e947 */ /* 0x000ff60003800000 */
        /* <DEDUP_REMOVED lines=18> */
.L_x_1631:
        /* <DEDUP_REMOVED lines=16> */
.L_x_1633:
[----:B------:R-:W-:Y:S05]  /*57e0*/  BSYNC B0 ;  /* 0x0000000000007941 */ /* 0x000fea0003800000 */
.L_x_1632:
[----:B------:R-:W-:Y:S01]  /*57f0*/  ULDC UR4, c[0x0][0x10] ;  /* 0x0000040000047ab9 */ /* 0x000fe20000000800 */
[----:B------:R-:W-:Y:S01]  /*5800*/  IADD3 R70, R70, 0x1, RZ ;  /* 0x0000000146467810 */ /* 0x000fe20007ffe0ff */
[----:B------:R-:W-:-:S04]  /*5810*/  UIADD3 UR14, UR14, UR4, URZ ;  /* 0x000000040e0e7290 */ /* 0x000fc8000fffe03f */
[----:B------:R-:W-:-:S06]  /*5820*/  UISETP.GE.AND UP0, UPT, UR14, UR6, UPT ;  /* 0x000000060e00728c */ /* 0x000fcc000bf06270 */
[----:B------:R-:W-:-:S13]  /*5830*/  PLOP3.LUT P0, PT, PT, PT, UP0, 0x80, 0x0 ;  /* 0x000000000000781c */ /* 0x000fda0003f0f008 */
[----:B------:R-:W-:Y:S01]  /*5840*/  @P0 CALL.REL.NOINC `(.L_x_1585) ;  /* 0x0000001000000944 */ /* 0x000fe20003c00000 */
[----:B------:R-:W-:Y:S05]  /*5850*/  BRA `(.L_x_1634) ;  /* 0xffffaba000007947 */ /* 0x000fea000383ffff */
.L_x_1585:
        /* <DEDUP_REMOVED lines=22> */
.L_x_1636:
[----:B------:R-:W-:Y:S05]  /*59c0*/  BSYNC B0 ;  /* 0x0000000000007941 */ /* 0x000fea0003800000 */
.L_x_1635:
[----:B------:R-:W-:Y:S05]  /*59d0*/  @P0 EXIT ;  /* 0x000000000000094d */ /* 0x000fea0003800000 */
[----:B------:R-:W-:Y:S05]  /*59e0*/  @P2 BRA `(.L_x_1637) ;  /* 0x0000008000002947 */ /* 0x000fea0003800000 */
[----:B------:R-:W-:-:S05]  /*59f0*/  IMAD R0, R4, c[0x0][0x10], RZ ;  /* 0x0000040004007a24 */ /* 0x000fca00078e02ff */
[----:B------:R-:W-:-:S13]  /*5a00*/  ISETP.NE.AND P0, PT, R0, -0x1, PT ;  /* 0xffffffff0000780c */ /* 0x000fda0003f05270 */
[----:B------:R-:W-:Y:S05]  /*5a10*/  @!P0 BRA `(.L_x_1637) ;  /* 0x0000005000008947 */ /* 0x000fea0003800000 */
.L_x_1638:
[----:B0-----:R-:W2:Y:S01]  /*5a20*/  LDG.E.STRONG.GPU R5, [R2.64] ;  /* 0x0000000c02057981 */ /* 0x001ea2000c1ef900 */
[----:B------:R-:W-:Y:S01]  /*5a30*/  YIELD ;  /* 0x0000000000007946 */ /* 0x000fe20003800000 */
[----:B--2---:R-:W-:Y:S01]  /*5a40*/  ISETP.NE.AND P0, PT, R5, R0, PT ;  /* 0x000000000500720c */ /* 0x004fe20003f05270 */
[----:B------:R-:W-:-:S12]  /*5a50*/  CCTL.IVALL ;  /* 0x00000000ff00798f */ /* 0x000fd80002000000 */
[----:B------:R-:W-:Y:S05]  /*5a60*/  @P0 BRA `(.L_x_1638) ;  /* 0xffffffb000000947 */ /* 0x000fea000383ffff */
.L_x_1637:
        /* <DEDUP_REMOVED lines=25> */
.L_x_1639:
        /* <DEDUP_REMOVED lines=26> */
.L_x_1640:
        /* <DEDUP_REMOVED lines=14> */
.L_x_3254:


//--------------------- .text._Z35group_norm_nhwc_bwd_one_pass_kernelI11Fp32IOBf16WLi512ELi8ELi128EEv26Group_norm_nhwc_bwd_params --------------------------
	.section	.text._Z35group_norm_nhwc_bwd_one_pass_kernelI11Fp32IOBf16WLi512ELi8ELi128EEv26Group_norm_nhwc_bwd_params,"ax",@progbits
	.sectioninfo	@"SHI_REGISTERS=168"
	.align	128
        .global         _Z35group_norm_nhwc_bwd_one_pass_kernelI11Fp32IOBf16WLi512ELi8ELi128EEv26Group_norm_nhwc_bwd_params
        .type           _Z35group_norm_nhwc_bwd_one_pass_kernelI11Fp32IOBf16WLi512ELi8ELi128EEv26Group_norm_nhwc_bwd_params,@function
        .size           _Z35group_norm_nhwc_bwd_one_pass_kernelI11Fp32IOBf16WLi512ELi8ELi128EEv26Group_norm_nhwc_bwd_params,(.L_x_3255 - _Z35group_norm_nhwc_bwd_one_pass_kernelI11Fp32IOBf16WLi512ELi8ELi128EEv26Group_norm_nhwc_bwd_params)
        .other          _Z35group_norm_nhwc_bwd_one_pass_kernelI11Fp32IOBf16WLi512ELi8ELi128EEv26Group_norm_nhwc_bwd_params,@"STO_CUDA_ENTRY STV_DEFAULT"
_Z35group_norm_nhwc_bwd_one_pass_kernelI11Fp32IOBf16WLi512ELi8ELi128EEv26Group_norm_nhwc_bwd_params:
.text._Z35group_norm_nhwc_bwd_one_pass_kernelI11Fp32IOBf16WLi512ELi8ELi128EEv26Group_norm_nhwc_bwd_params:
        /* <DEDUP_REMOVED lines=104> */
.L_x_1722:
        /* <DEDUP_REMOVED lines=329> */
[----:B---3--:R-:W-:Y:S01]  /*1b10*/  CS2R R34, SRZ ;  /* 0x0000000000227805 */ /* 0x008fe2000001ff00 */
[----:B0-----:R-:W-:-:S04]  /*1b20*/  CS2R R70, SRZ ;  /* 0x0000000000467805 */ /* 0x001fc8000001ff00 */
[----:B------:R0:W5:Y:S04]  /*1b30*/  @P0 LDG.E.64 R66, [R38.64] ;  /* 0x0000000c26420981 */ /* 0x000168000c1e1b00 */
[----:B------:R3:W5:Y:S04]  /*1b40*/  @P0 LDG.E.64 R34, [R40.64] ;  /* 0x0000000c28220981 */ /* 0x000768000c1e1b00 */
[----:B------:R4:W5:Y:S04]  /*1b50*/  @P6 LDG.E.64 R64, [R36.64] ;  /* 0x0000000c24406981 */ /* 0x000968000c1e1b00 */
[----:B------:R1:W5:Y:S01]  /*1b60*/  @P6 LDG.E.64 R32, [R72.64] ;  /* 0x0000000c48206981 */ /* 0x000362000c1e1b00 */
[----:B------:R-:W-:Y:S01]  /*1b70*/  ISETP.NE.AND P6, PT, R109, RZ, PT ;  /* 0x000000ff6d00720c */ /* 0x000fe20003fc5270 */
[----:B0-----:R-:W-:Y:S01]  /*1b80*/  CS2R R38, SRZ ;  /* 0x0000000000267805 */ /* 0x001fe2000001ff00 */
[----:B---3--:R-:W-:Y:S01]  /*1b90*/  CS2R R40, SRZ ;  /* 0x0000000000287805 */ /* 0x008fe2000001ff00 */
[----:B------:R0:W5:Y:S01]  /*1ba0*/  @P5 LDG.E.64 R70, [R42.64] ;  /* 0x0000000c2a465981 */ /* 0x000162000c1e1b00 */
[----:B----4-:R-:W-:-:S03]  /*1bb0*/  CS2R R36, SRZ ;  /* 0x0000000000247805 */ /* 0x010fc6000001ff00 */
        /* <DEDUP_REMOVED lines=8> */
[----:B------:R1:W5:Y:S01]  /*1c40*/  @P3 LDG.E.64 R42, [R126.64] ;  /* 0x0000000c7e2a3981 */ /* 0x000362000c1e1b00 */
[----:B0-----:R-:W-:-:S03]  /*1c50*/  CS2R R74, SRZ ;  /* 0x00000000004a7805 */ /* 0x001fc6000001ff00 */
[----:B------:R1:W5:Y:S01]  /*1c60*/  @P1 LDG.E.64 R78, [R84.64] ;  /* 0x0000000c544e1981 */ /* 0x000362000c1e1b00 */
[----:B---3--:R-:W-:-:S03]  /*1c70*/  CS2R R44, SRZ ;  /* 0x00000000002c7805 */ /* 0x008fc6000001ff00 */
[----:B------:R1:W5:Y:S04]  /*1c80*/  @P3 LDG.E.64 R74, [R128.64] ;  /* 0x0000000c804a3981 */ /* 0x000368000c1e1b00 */
[----:B------:R1:W5:Y:S04]  /*1c90*/  @P2 LDG.E.64 R44, [R124.64] ;  /* 0x0000000c7c2c2981 */ /* 0x000368000c1e1b00 */
[----:B------:R1:W5:Y:S01]  /*1ca0*/  @P1 LDG.E.64 R46, [R82.64] ;  /* 0x0000000c522e1981 */ /* 0x000362000c1e1b00 */
[----:B------:R-:W-:Y:S01]  /*1cb0*/  ISETP.GT.U32.AND P0, PT, R116, 0x7f, PT ;  /* 0x0000007f7400780c */ /* 0x000fe20003f04070 */
[----:B--2---:R-:W-:Y:S01]  /*1cc0*/  CS2R R68, SRZ ;  /* 0x0000000000447805 */ /* 0x004fe2000001ff00 */
[----:B------:R-:W-:Y:S05]  /*1cd0*/  BSSY B0, `(.L_x_1642) ;  /* 0x0000017000007945 */ /* 0x000fea0003800000 */
[----:B------:R0:W5:Y:S01]  /*1ce0*/  @P6 LDG.E.64 R68, [R76.64] ;  /* 0x0000000c4c446981 */ /* 0x000162000c1e1b00 */
[----:B------:R-:W-:-:S02]  /*1cf0*/  MOV R112, RZ ;  /* 0x000000ff00707202 */ /* 0x000fc40000000f00 */
[----:B------:R-:W-:Y:S01]  /*1d00*/  MOV R109, RZ ;  /* 0x000000ff006d7202 */ /* 0x000fe20000000f00 */
[----:B0-----:R-:W-:-:S06]  /*1d10*/  CS2R R76, SRZ ;  /* 0x00000000004c7805 */ /* 0x001fcc000001ff00 */
[----:B------:R0:W5:Y:S02]  /*1d20*/  @P2 LDG.E.64 R76, [R110.64] ;  /* 0x0000000c6e4c2981 */ /* 0x000164000c1e1b00 */
[----:B0-----:R-:W-:Y:S01]  /*1d30*/  CS2R R110, SRZ ;  /* 0x00000000006e7805 */ /* 0x001fe2000001ff00 */
[----:B------:R-:W-:Y:S05]  /*1d40*/  @P0 BRA `(.L_x_1643) ;  /* 0x000000f000000947 */ /* 0x000fea0003800000 */
[----:B-1----:R-:W-:Y:S02]  /*1d50*/  ISETP.NE.AND P0, PT, RZ, UR16, PT ;  /* 0x00000010ff007c0c */ /* 0x002fe4000bf05270 */
[C---:B------:R-:W-:Y:S02]  /*1d60*/  SHF.L.U32 R82, R80.reuse, 0x1, RZ ;  /* 0x0000000150527819 */ /* 0x040fe400000006ff */
[----:B------:R-:W-:-:S09]  /*1d70*/  SHF.L.U64.HI R83, R80, 0x1, R81 ;  /* 0x0000000150537819 */ /* 0x000fd20000010251 */
[----:B------:R-:W-:-:S04]  /*1d80*/  @P0 IADD3 R80, P6, R82, c[0x0][0x190], RZ ;  /* 0x0000640052500a10 */ /* 0x000fc80007fde0ff */
[----:B------:R-:W-:Y:S02]  /*1d90*/  @P0 IADD3.X R81, R83, c[0x0][0x194], RZ, P6, !PT ;  /* 0x0000650053510a10 */ /* 0x000fe400037fe4ff */
[----:B------:R-:W-:-:S03]  /*1da0*/  IADD3 R82, P6, R82, c[0x0][0x188], RZ ;  /* 0x0000620052527a10 */ /* 0x000fc60007fde0ff */
[----:B------:R-:W2:Y:S01]  /*1db0*/  @P0 LDG.E.U16 R85, [R80.64] ;  /* 0x0000000c50550981 */ /* 0x000ea2000c1e1500 */
[----:B------:R-:W-:-:S03]  /*1dc0*/  IADD3.X R83, R83, c[0x0][0x18c], RZ, P6, !PT ;  /* 0x0000630053537a10 */ /* 0x000fc600037fe4ff */
[----:B------:R-:W3:Y:S04]  /*1dd0*/  @P0 LDG.E.U16 R84, [R80.64+0x2] ;  /* 0x0000020c50540981 */ /* 0x000ee8000c1e1500 */
[----:B------:R-:W4:Y:S04]  /*1de0*/  LDG.E.U16 R112, [R82.64] ;  /* 0x0000000c52707981 */ /* 0x000f28000c1e1500 */
[----:B------:R-:W4:Y:S01]  /*1df0*/  LDG.E.U16 R110, [R82.64+0x2] ;  /* 0x0000020c526e7981 */ /* 0x000f22000c1e1500 */
[----:B--2---:R-:W-:Y:S02]  /*1e00*/  @P0 PRMT R111, RZ, 0x5410, R85 ;  /* 0x00005410ff6f0816 */ /* 0x004fe40000000055 */
[----:B---3--:R-:W-:-:S02]  /*1e10*/  @P0 PRMT R109, RZ, 0x5410, R84 ;  /* 0x00005410ff6d0816 */ /* 0x008fc40000000054 */
[----:B----4-:R-:W-:Y:S02]  /*1e20*/  PRMT R112, RZ, 0x5410, R112 ;  /* 0x00005410ff707816 */ /* 0x010fe40000000070 */
[----:B------:R-:W-:Y:S02]  /*1e30*/  PRMT R110, RZ, 0x5410, R110 ;  /* 0x00005410ff6e7816 */ /* 0x000fe4000000006e */
.L_x_1643:
[----:B-1----:R-:W-:Y:S05]  /*1e40*/  BSYNC B0 ;  /* 0x0000000000007941 */ /* 0x002fea0003800000 */
.L_x_1642:
        /* <DEDUP_REMOVED lines=30> */
.L_x_1644:
        /* <DEDUP_REMOVED lines=26> */
.L_x_1645:
        /* <DEDUP_REMOVED lines=31> */
.L_x_1646:
        /* <DEDUP_REMOVED lines=31> */
.L_x_1647:
        /* <DEDUP_REMOVED lines=31> */
.L_x_1648:
        /* <DEDUP_REMOVED lines=31> */
.L_x_1649:
        /* <DEDUP_REMOVED lines=31> */
.L_x_1650:
        /* <DEDUP_REMOVED lines=31> */
.L_x_1651:
        /* <DEDUP_REMOVED lines=31> */
.L_x_1652:
        /* <DEDUP_REMOVED lines=31> */
.L_x_1653:
        /* <DEDUP_REMOVED lines=31> */
.L_x_1654:
        /* <DEDUP_REMOVED lines=31> */
.L_x_1655:
        /* <DEDUP_REMOVED lines=31> */
.L_x_1656:
        /* <DEDUP_REMOVED lines=31> */
.L_x_1657:
        /* <DEDUP_REMOVED lines=28> */
[----:B------:R-:W-:-:S04]  /*3ad0*/  FFMA.FTZ R53, R53, R158, 1 ;  /* 0x3f80000035357423 */ /* 0x000fc8000001009e */
[----:B------:R-:W-:Y:S02]  /*3ae0*/  FMUL.FTZ R52, R52, R53 ;  /* 0x0000003534347220 */ /* 0x000fe40000410000 */
[----:B------:R-:W-:Y:S02]  /*3af0*/  FMUL.FTZ R53, R156, R157 ;  /* 0x0000009d9c357220 */ /* 0x000fe40000410000 */
.L_x_1658:
[----:B------:R-:W-:Y:S02]  /*3b00*/  FFMA.FTZ R81, R150, R83, R81 ;  /* 0x0000005396517223 */ /* 0x000fe40000010051 */
[----:B------:R-:W-:Y:S02]  /*3b10*/  FMUL.FTZ R82, R52, R112 ;  /* 0x0000007034527220 */ /* 0x000fe40000410000 */
[----:B------:R-:W-:Y:S02]  /*3b20*/  FADD.FTZ R83, R83, R80 ;  /* 0x0000005053537221 */ /* 0x000fe40000010000 */
[----:B------:R-:W-:Y:S01]  /*3b30*/  FADD.FTZ R155, R54, -UR4 ;  /* 0x80000004369b7e21 */ /* 0x000fe20008010000 */
[----:B------:R-:W-:Y:S01]  /*3b40*/  MOV R54, R22 ;  /* 0x0000001600367202 */ /* 0x000fe20000000f00 */
[----:B------:R-:W-:-:S02]  /*3b50*/  FADD.FTZ R154, R55, -UR4 ;  /* 0x80000004379a7e21 */ /* 0x000fc40008010000 */
[----:B------:R-:W-:Y:S01]  /*3b60*/  FADD.FTZ R80, R83, R82 ;  /* 0x0000005253507221 */ /* 0x000fe20000010000 */
[----:B------:R-:W-:Y:S01]  /*3b70*/  MOV R83, R23 ;  /* 0x0000001700537202 */ /* 0x000fe20000000f00 */
        /* <DEDUP_REMOVED lines=23> */
.L_x_1659:
        /* <DEDUP_REMOVED lines=53> */
[----:B------:R-:W-:Y:S02]  /*4040*/  FADD.FTZ R55, RZ, R58 ;  /* 0x0000003aff377221 */ /* 0x000fe40000010000 */
[----:B-1----:R-:W-:Y:S01]  /*4050*/  @!P0 FADD.FTZ R85, R85, R80 ;  /* 0x0000005055558221 */ /* 0x002fe20000010000 */
[----:B------:R-:W-:Y:S01]  /*4060*/  ISETP.NE.AND P0, PT, R106, RZ, PT ;  /* 0x000000ff6a00720c */ /* 0x000fe20003f05270 */
[----:B------:R-:W-:Y:S02]  /*4070*/  FADD.FTZ R80, RZ, R59 ;  /* 0x0000003bff507221 */ /* 0x000fe40000010000 */
[----:B------:R-:W-:Y:S02]  /*4080*/  FFMA.FTZ R59, R127, R58, RZ ;  /* 0x0000003a7f3b7223 */ /* 0x000fe400000100ff */
        /* <DEDUP_REMOVED lines=44> */
[----:B------:R-:W-:-:S05]  /*4350*/  FADD.FTZ R82, R55, R54 ;  /* 0x0000003637527221 */ /* 0x000fca0000010000 */
        /* <DEDUP_REMOVED lines=170> */
.L_x_1661:
[----:B------:R-:W-:Y:S05]  /*4e00*/  BSYNC B0 ;  /* 0x0000000000007941 */ /* 0x000fea0003800000 */
.L_x_1660:
        /* <DEDUP_REMOVED lines=17> */
.L_x_1663:
[----:B------:R-:W-:Y:S05]  /*4f20*/  BSYNC B0 ;  /* 0x0000000000007941 */ /* 0x000fea0003800000 */
.L_x_1662:
        /* <DEDUP_REMOVED lines=30> */
.L_x_1666:
[----:B------:R-:W2:Y:S01]  /*5110*/  LDG.E.STRONG.GPU R50, [R48.64] ;  /* 0x0000000c30327981 */ /* 0x000ea2000c1ef900 */
[----:B------:R-:W-:Y:S01]  /*5120*/  YIELD ;  /* 0x0000000000007946 */ /* 0x000fe20003800000 */
[----:B--2---:R-:W-:Y:S01]  /*5130*/  ISETP.NE.AND P6, PT, R50, R55, PT ;  /* 0x000000373200720c */ /* 0x004fe20003fc5270 */
[----:B------:R-:W-:-:S12]  /*5140*/  CCTL.IVALL ;  /* 0x00000000ff00798f */ /* 0x000fd80002000000 */
[----:B------:R-:W-:Y:S05]  /*5150*/  @P6 BRA `(.L_x_1666) ;  /* 0xffffffb000006947 */ /* 0x000fea000383ffff */
.L_x_1665:
        /* <DEDUP_REMOVED lines=17> */
.L_x_1670:
        /* <DEDUP_REMOVED lines=116> */
.L_x_1669:
        /* <DEDUP_REMOVED lines=62> */
.L_x_1671:
[----:B------:R-:W-:-:S06]  /*5d90*/  UISETP.NE.OR UP0, UPT, UR4, URZ, UP0 ;  /* 0x0000003f0400728c */ /* 0x000fcc0008705670 */
[----:B------:R-:W-:-:S13]  /*5da0*/  PLOP3.LUT P6, PT, PT, PT, UP0, 0x80, 0x0 ;  /* 0x000000000000781c */ /* 0x000fda0003fcf008 */
[----:B------:R-:W-:Y:S05]  /*5db0*/  @!P6 BRA `(.L_x_1667) ;  /* 0x000001f00000e947 */ /* 0x000fea0003800000 */
.L_x_1668:
        /* <DEDUP_REMOVED lines=31> */
.L_x_1667:
        /* <DEDUP_REMOVED lines=10> */
.L_x_1673:
[----:B------:R-:W-:Y:S05]  /*6050*/  BSYNC B0 ;  /* 0x0000000000007941 */ /* 0x000fea0003800000 */
.L_x_1672:
        /* <DEDUP_REMOVED lines=19> */
.L_x_1664:
        /* <DEDUP_REMOVED lines=30> */
.L_x_1674:
        /* <DEDUP_REMOVED lines=18> */
.L_x_1676:
[----:B------:R-:W-:Y:S05]  /*6490*/  BSYNC B0 ;  /* 0x0000000000007941 */ /* 0x000fea0003800000 */
.L_x_1675:
        /* <DEDUP_REMOVED lines=20> */
.L_x_1677:
        /* <DEDUP_REMOVED lines=18> */
.L_x_1679:
[----:B------:R-:W-:Y:S05]  /*6700*/  BSYNC B0 ;  /* 0x0000000000007941 */ /* 0x000fea0003800000 */
.L_x_1678:
        /* <DEDUP_REMOVED lines=20> */
.L_x_1680:
        /* <DEDUP_REMOVED lines=18> */
.L_x_1682:
[----:B------:R-:W-:Y:S05]  /*6970*/  BSYNC B0 ;  /* 0x0000000000007941 */ /* 0x000fea0003800000 */
.L_x_1681:
        /* <DEDUP_REMOVED lines=20> */
.L_x_1683:
        /* <DEDUP_REMOVED lines=18> */
.L_x_1685:
[----:B------:R-:W-:Y:S05]  /*6be0*/  BSYNC B0 ;  /* 0x0000000000007941 */ /* 0x000fea0003800000 */
.L_x_1684:
        /* <DEDUP_REMOVED lines=20> */
.L_x_1686:
        /* <DEDUP_REMOVED lines=18> */
.L_x_1688:
[----:B------:R-:W-:Y:S05]  /*6e50*/  BSYNC B0 ;  /* 0x0000000000007941 */ /* 0x000fea0003800000 */
.L_x_1687:
        /* <DEDUP_REMOVED lines=20> */
.L_x_1689:
        /* <DEDUP_REMOVED lines=18> */
.L_x_1691:
[----:B------:R-:W-:Y:S05]  /*70c0*/  BSYNC B0 ;  /* 0x0000000000007941 */ /* 0x000fea0003800000 */
.L_x_1690:
        /* <DEDUP_REMOVED lines=20> */
.L_x_1692:
        /* <DEDUP_REMOVED lines=18> */
.L_x_1694:
[----:B------:R-:W-:Y:S05]  /*7330*/  BSYNC B0 ;  /* 0x0000000000007941 */ /* 0x000fea0003800000 */
.L_x_1693:
        /* <DEDUP_REMOVED lines=20> */
.L_x_1695:
        /* <DEDUP_REMOVED lines=17> */
.L_x_1697:
[----:B------:R-:W-:Y:S05]  /*7590*/  BSYNC B0 ;  /* 0x0000000000007941 */ /* 0x000fea0003800000 */
.L_x_1696:
        /* <DEDUP_REMOVED lines=19> */
.L_x_1698:
        /* <DEDUP_REMOVED lines=17> */
.L_x_1700:
[----:B------:R-:W-:Y:S05]  /*77e0*/  BSYNC B0 ;  /* 0x0000000000007941 */ /* 0x000fea0003800000 */
.L_x_1699:
        /* <DEDUP_REMOVED lines=19> */
.L_x_1701:
        /* <DEDUP_REMOVED lines=17> */
.L_x_1703:
[----:B------:R-:W-:Y:S05]  /*7a30*/  BSYNC B0 ;  /* 0x0000000000007941 */ /* 0x000fea0003800000 */
.L_x_1702:
        /* <DEDUP_REMOVED lines=19> */
.L_x_1704:
        /* <DEDUP_REMOVED lines=17> */
.L_x_1706:
[----:B------:R-:W-:Y:S05]  /*7c80*/  BSYNC B0 ;  /* 0x0000000000007941 */ /* 0x000fea0003800000 */
.L_x_1705:
        /* <DEDUP_REMOVED lines=19> */
.L_x_1707:
        /* <DEDUP_REMOVED lines=17> */
.L_x_1709:
[----:B------:R-:W-:Y:S05]  /*7ed0*/  BSYNC B0 ;  /* 0x0000000000007941 */ /* 0x000fea0003800000 */
.L_x_1708:
        /* <DEDUP_REMOVED lines=19> */
.L_x_1710:
        /* <DEDUP_REMOVED lines=22> */
.L_x_1712:
[----:B------:R-:W-:Y:S05]  /*8170*/  BSYNC B0 ;  /* 0x0000000000007941 */ /* 0x000fea0003800000 */
.L_x_1711:
        /* <DEDUP_REMOVED lines=19> */
.L_x_1713:
        /* <DEDUP_REMOVED lines=22> */
.L_x_1715:
[----:B------:R-:W-:Y:S05]  /*8410*/  BSYNC B0 ;  /* 0x0000000000007941 */ /* 0x000fea0003800000 */
.L_x_1714:
        /* <DEDUP_REMOVED lines=19> */
.L_x_1716:
        /* <DEDUP_REMOVED lines=22> */
.L_x_1718:
[----:B------:R-:W-:Y:S05]  /*86b0*/  BSYNC B0 ;  /* 0x0000000000007941 */ /* 0x000fea0003800000 */
.L_x_1717:
        /* <DEDUP_REMOVED lines=19> */
.L_x_1719:
        /* <DEDUP_REMOVED lines=19> */
.L_x_1721:
[----:B------:R-:W-:Y:S05]  /*8920*/  BSYNC B0 ;  /* 0x0000000000007941 */ /* 0x000fea0003800000 */
.L_x_1720:
[----:B------:R-:W-:Y:S02]  /*8930*/  IADD3 R113, R113, c[0x0][0x10], RZ ;  /* 0x0000040071717a10 */ /* 0x000fe40007ffe0ff */
[----:B------:R-:W-:Y:S02]  /*8940*/  IADD3 R114, R114, 0x1, RZ ;  /* 0x0000000172727810 */ /* 0x000fe40007ffe0ff */
[----:B------:R-:W-:-:S13]  /*8950*/  ISETP.GE.AND P0, PT, R113, UR6, PT ;  /* 0x0000000671007c0c */ /* 0x000fda000bf06270 */
[----:B------:R-:W-:Y:S01]  /*8960*/  @P0 CALL.REL.NOINC `(.L_x_1641) ;  /* 0x0000001000000944 */ /* 0x000fe20003c00000 */
[----:B------:R-:W-:Y:S05]  /*8970*/  BRA `(.L_x_1722) ;  /* 0xffff7d0000007947 */ /* 0x000fea000383ffff */
.L_x_1641:
        /* <DEDUP_REMOVED lines=22> */
.L_x_1724:
[----:B------:R-:W-:Y:S05]  /*8ae0*/  BSYNC B0 ;  /* 0x0000000000007941 */ /* 0x000fea0003800000 */
.L_x_1723:
[----:B------:R-:W-:Y:S05]  /*8af0*/  @P0 EXIT ;  /* 0x000000000000094d */ /* 0x000fea0003800000 */
[----:B------:R-:W-:Y:S05]  /*8b00*/  @P2 BRA `(.L_x_1725) ;  /* 0x0000008000002947 */ /* 0x000fea0003800000 */
[----:B------:R-:W-:-:S05]  /*8b10*/  IMAD R0, R4, c[0x0][0x10], RZ ;  /* 0x0000040004007a24 */ /* 0x000fca00078e02ff */
[----:B------:R-:W-:-:S13]  /*8b20*/  ISETP.NE.AND P0, PT, R0, -0x1, PT ;  /* 0xffffffff0000780c */ /* 0x000fda0003f05270 */
[----:B------:R-:W-:Y:S05]  /*8b30*/  @!P0 BRA `(.L_x_1725) ;  /* 0x0000005000008947 */ /* 0x000fea0003800000 */
.L_x_1726:
[----:B-1----:R-:W2:Y:S01]  /*8b40*/  LDG.E.STRONG.GPU R5, [R2.64] ;  /* 0x0000000c02057981 */ /* 0x002ea2000c1ef900 */
[----:B------:R-:W-:Y:S01]  /*8b50*/  YIELD ;  /* 0x0000000000007946 */ /* 0x000fe20003800000 */
[----:B--2---:R-:W-:Y:S01]  /*8b60*/  ISETP.NE.AND P0, PT, R5, R0, PT ;  /* 0x000000000500720c */ /* 0x004fe20003f05270 */
[----:B------:R-:W-:-:S12]  /*8b70*/  CCTL.IVALL ;  /* 0x00000000ff00798f */ /* 0x000fd80002000000 */
[----:B------:R-:W-:Y:S05]  /*8b80*/  @P0 BRA `(.L_x_1726) ;  /* 0xffffffb000000947 */ /* 0x000fea000383ffff */
.L_x_1725:
[----:B------:R-:W-:Y:S02]  /*8b90*/  WARPSYNC 0xffffffff ;  /* 0xffffffff00007948 */ /* 0x000fe40003800000 */
[----:B0-----:R-:W-:Y:S01]  /*8ba0*/  MOV R19, c[0x0][0x1dc] ;  /* 0x0000770000137a02 */ /* 0x001fe20000000f00 */
        /* <DEDUP_REMOVED lines=23> */
.L_x_1727:
        /* <DEDUP_REMOVED lines=26> */
.L_x_1728:
        /* <DEDUP_REMOVED lines=12> */
.L_x_3255:


//--------------------- .text._Z35group_norm_nhwc_bwd_one_pass_kernelI11Fp32IOFp16WLi64ELi8ELi128EEv26Group_norm_nhwc_bwd_params --------------------------
	.section	.text._Z35group_norm_nhwc_bwd_one_pass_kernelI11Fp32IOFp16WLi64ELi8ELi128EEv26Group_norm_nhwc_bwd_params,"ax",@progbits
	.sectioninfo	@"SHI_REGISTERS=56"
	.align	128
        .global         _Z35group_norm_nhwc_bwd_one_pass_kernelI11Fp32IOFp16WLi64ELi8ELi128EEv26Group_norm_nhwc_bwd_params
        .type           _Z35group_norm_nhwc_bwd_one_pass_kernelI11Fp32IOFp16WLi64ELi8ELi128EEv26Group_norm_nhwc_bwd_params,@function
        .size           _Z35group_norm_nhwc_bwd_one_pass_kernelI11Fp32IOFp16WLi64ELi8ELi128EEv26Group_norm_nhwc_bwd_params,(.L_x_3256 - _Z35group_norm_nhwc_bwd_one_pass_kernelI11Fp32IOFp16WLi64ELi8ELi128EEv26Group_norm_nhwc_bwd_params)
        .other          _Z35group_norm_nhwc_bwd_one_pass_kernelI11Fp32IOFp16WLi64ELi8ELi128EEv26Group_norm_nhwc_bwd_params,@"STO_CUDA_ENTRY STV_DEFAULT"
_Z35group_norm_nhwc_bwd_one_pass_kernelI11Fp32IOFp16WLi64ELi8ELi128EEv26Group_norm_nhwc_bwd_params:
.text._Z35group_norm_nhwc_bwd_one_pass_kernelI11Fp32IOFp16WLi64ELi8ELi128EEv26Group_norm_nhwc_bwd_params:
        /* <DEDUP_REMOVED lines=46> */
.L_x_1754:
        /* <DEDUP_REMOVED lines=109> */
.L_x_1731:
[----:B0-----:R-:W-:Y:S05]  /*09b0*/  BSYNC B0 ;  /* 0x0000000000007941 */ /* 0x001fea0003800000 */
.L_x_1730:
        /* <DEDUP_REMOVED lines=29> */
.L_x_1732:
        /* <DEDUP_REMOVED lines=26> */
.L_x_1733:
        /* <DEDUP_REMOVED lines=214> */
.L_x_1735:
[----:B-1----:R-:W-:Y:S05]  /*1a90*/  BSYNC B0 ;  /* 0x0000000000007941 */ /* 0x002fea0003800000 */
.L_x_1734:
        /* <DEDUP_REMOVED lines=21> */
.L_x_1737:
[----:B------:R-:W-:Y:S05]  /*1bf0*/  BSYNC B0 ;  /* 0x0000000000007941 */ /* 0x000fea0003800000 */
.L_x_1736:
        /* <DEDUP_REMOVED lines=29> */
.L_x_1740:
[----:B------:R-:W2:Y:S01]  /*1dd0*/  LDG.E.STRONG.GPU R14, [R12.64] ;  /* 0x0000000c0c0e7981 */ /* 0x000ea2000c1ef900 */
[----:B------:R-:W-:Y:S01]  /*1de0*/  YIELD ;  /* 0x0000000000007946 */ /* 0x000fe20003800000 */
[----:B--2---:R-:W-:Y:S01]  /*1df0*/  ISETP.NE.AND P0, PT, R14, R17, PT ;  /* 0x000000110e00720c */ /* 0x004fe20003f05270 */
[----:B------:R-:W-:-:S12]  /*1e00*/  CCTL.IVALL ;  /* 0x00000000ff00798f */ /* 0x000fd80002000000 */
[----:B------:R-:W-:Y:S05]  /*1e10*/  @P0 BRA `(.L_x_1740) ;  /* 0xffffffb000000947 */ /* 0x000fea000383ffff */
.L_x_1739:
        /* <DEDUP_REMOVED lines=17> */
.L_x_1744:
        /* <DEDUP_REMOVED lines=116> */
.L_x_1743:
        /* <DEDUP_REMOVED lines=62> */
.L_x_1745:
[----:B------:R-:W-:-:S13]  /*2a50*/  ISETP.NE.OR P0, PT, RZ, UR4, P0 ;  /* 0x00000004ff007c0c */ /* 0x000fda0008705670 */
[----:B------:R-:W-:Y:S05]  /*2a60*/  @!P0 BRA `(.L_x_1741) ;  /* 0x000001f000008947 */ /* 0x000fea0003800000 */
.L_x_1742:
        /* <DEDUP_REMOVED lines=31> */
.L_x_1741:
        /* <DEDUP_REMOVED lines=10> */
.L_x_1747:
[----:B------:R-:W-:Y:S05]  /*2d00*/  BSYNC B0 ;  /* 0x0000000000007941 */ /* 0x000fea0003800000 */
.L_x_1746:
        /* <DEDUP_REMOVED lines=19> */
.L_x_1738:
        /* <DEDUP_REMOVED lines=31> */
.L_x_1748:
        /* <DEDUP_REMOVED lines=17> */
.L_x_1750:
[----:B------:R-:W-:Y:S05]  /*3140*/  BSYNC B0 ;  /* 0x0000000000007941 */ /* 0x000fea0003800000 */
.L_x_1749:
        /* <DEDUP_REMOVED lines=19> */
.L_x_1751:
        /* <DEDUP_REMOVED lines=17> */
.L_x_1753:
[----:B------:R-:W-:Y:S05]  /*3390*/  BSYNC B0 ;  /* 0x0000000000007941 */ /* 0x000fea0003800000 */
.L_x_1752:
[----:B------:R-:W-:Y:S02]  /*33a0*/  IADD3 R40, R40, c[0x0][0x10], RZ ;  /* 0x0000040028287a10 */ /* 0x000fe40007ffe0ff */
[----:B------:R-:W-:Y:S02]  /*33b0*/  IADD3 R42, R42, 0x1, RZ ;  /* 0x000000012a2a7810 */ /* 0x000fe40007ffe0ff */
[----:B------:R-:W-:-:S13]  /*33c0*/  ISETP.GE.AND P0, PT, R40, UR6, PT ;  /* 0x0000000628007c0c */ /* 0x000fda000bf06270 */
[----:B------:R-:W-:Y:S01]  /*33d0*/  @P0 CALL.REL.NOINC `(.L_x_1729) ;  /* 0x0000001000000944 */ /* 0x000fe20003c00000 */
[----:B------:R-:W-:Y:S05]  /*33e0*/  BRA `(.L_x_1754) ;  /* 0xffffcef000007947 */ /* 0x000fea000383ffff */
.L_x_1729:
        /* <DEDUP_REMOVED lines=22> */
.L_x_1756:
[----:B------:R-:W-:Y:S05]  /*3550*/  BSYNC B0 ;  /* 0x0000000000007941 */ /* 0x000fea0003800000 */
.L_x_1755:
[----:B------:R-:W-:Y:S05]  /*3560*/  @P0 EXIT ;  /* 0x000000000000094d */ /* 0x000fea0003800000 */
[----:B------:R-:W-:Y:S05]  /*3570*/  @P2 BRA `(.L_x_1757) ;  /* 0x0000008000002947 */ /* 0x000fea0003800000 */
[----:B------:R-:W-:-:S05]  /*3580*/  IMAD R0, R4, c[0x0][0x10], RZ ;  /* 0x0000040004007a24 */ /* 0x000fca00078e02ff */
[----:B------:R-:W-:-:S13]  /*3590*/  ISETP.NE.AND P0, PT, R0, -0x1, PT ;  /* 0xffffffff0000780c */ /* 0x000fda0003f05270 */
[----:B------:R-:W-:Y:S05]  /*35a0*/  @!P0 BRA `(.L_x_1757) ;  /* 0x0000005000008947 */ /* 0x000fea0003800000 */
.L_x_1758:
[----:B0-----:R-:W2:Y:S01]  /*35b0*/  LDG.E.STRONG.GPU R5, [R2.64] ;  /* 0x0000000c02057981 */ /* 0x001ea2000c1ef900 */
[----:B------:R-:W-:Y:S01]  /*35c0*/  YIELD ;  /* 0x0000000000007946 */ /* 0x000fe20003800000 */
[----:B--2---:R-:W-:Y:S01]  /*35d0*/  ISETP.NE.AND P0, PT, R5, R0, PT ;  /* 0x000000000500720c */ /* 0x004fe20003f05270 */
[----:B------:R-:W-:-:S12]  /*35e0*/  CCTL.IVALL ;  /* 0x00000000ff00798f */ /* 0x000fd80002000000 */
[----:B------:R-:W-:Y:S05]  /*35f0*/  @P0 BRA `(.L_x_1758) ;  /* 0xffffffb000000947 */ /* 0x000fea000383ffff */
.L_x_1757:
        /* <DEDUP_REMOVED lines=25> */
.L_x_1759:
        /* <DEDUP_REMOVED lines=26> */
.L_x_1760:
        /* <DEDUP_REMOVED lines=13> */
.L_x_3256:


//--------------------- .text._Z35group_norm_nhwc_bwd_one_pass_kernelI11Fp32IOFp16WLi128ELi8ELi128EEv26Group_norm_nhwc_bwd_params --------------------------
	.section	.text._Z35group_norm_nhwc_bwd_one_pass_kernelI11Fp32IOFp16WLi128ELi8ELi128EEv26Group_norm_nhwc_bwd_params,"ax",@progbits
	.sectioninfo	@"SHI_REGISTERS=64"
	.align	128
        .global         _Z35group_norm_nhwc_bwd_one_pass_kernelI11Fp32IOFp16WLi128ELi8ELi128EEv26Group_norm_nhwc_bwd_params
        .type           _Z35group_norm_nhwc_bwd_one_pass_kernelI11Fp32IOFp16WLi128ELi8ELi128EEv26Group_norm_nhwc_bwd_params,@function
        .size           _Z35group_norm_nhwc_bwd_one_pass_kernelI11Fp32IOFp16WLi128ELi8ELi128EEv26Group_norm_nhwc_bwd_params,(.L_x_3257 - _Z35group_norm_nhwc_bwd_one_pass_kernelI11Fp32IOFp16WLi128ELi8ELi128EEv26Group_norm_nhwc_bwd_params)
        .other          _Z35group_norm_nhwc_bwd_one_pass_kernelI11Fp32IOFp16WLi128ELi8ELi128EEv26Group_norm_nhwc_bwd_params,@"STO_CUDA_ENTRY STV_DEFAULT"
_Z35group_norm_nhwc_bwd_one_pass_kernelI11Fp32IOFp16WLi128ELi8ELi128EEv26Group_norm_nhwc_bwd_params:
.text._Z35group_norm_nhwc_bwd_one_pass_kernelI11Fp32IOFp16WLi128ELi8ELi128EEv26Group_norm_nhwc_bwd_params:
        /* <DEDUP_REMOVED lines=47> */
.L_x_1794:
        /* <DEDUP_REMOVED lines=147> */
.L_x_1763:
[----:B0-----:R-:W-:Y:S05]  /*0c20*/  BSYNC B0 ;  /* 0x0000000000007941 */ /* 0x001fea0003800000 */
.L_x_1762:
        /* <DEDUP_REMOVED lines=29> */
.L_x_1764:
        /* <DEDUP_REMOVED lines=26> */
.L_x_1765:
        /* <DEDUP_REMOVED lines=31> */
.L_x_1766:
        /* <DEDUP_REMOVED lines=31> */
.L_x_1767:
        /* <DEDUP_REMOVED lines=218> */
.L_x_1769:
[----:B0-----:R-:W-:Y:S05]  /*2120*/  BSYNC B0 ;  /* 0x0000000000007941 */ /* 0x001fea0003800000 */
.L_x_1768:
        /* <DEDUP_REMOVED lines=19> */
.L_x_1771:
[----:B------:R-:W-:Y:S05]  /*2260*/  BSYNC B0 ;  /* 0x0000000000007941 */ /* 0x000fea0003800000 */
.L_x_1770:
        /* <DEDUP_REMOVED lines=37> */
.L_x_1774:
[----:B------:R-:W2:Y:S01]  /*24c0*/  LDG.E.STRONG.GPU R18, [R16.64] ;  /* 0x0000000c10127981 */ /* 0x000ea2000c1ef900 */
[----:B------:R-:W-:Y:S01]  /*24d0*/  YIELD ;  /* 0x0000000000007946 */ /* 0x000fe20003800000 */
[----:B--2---:R-:W-:Y:S01]  /*24e0*/  ISETP.NE.AND P0, PT, R18, R21, PT ;  /* 0x000000151200720c */ /* 0x004fe20003f05270 */
[----:B------:R-:W-:-:S12]  /*24f0*/  CCTL.IVALL ;  /* 0x00000000ff00798f */ /* 0x000fd80002000000 */
[----:B------:R-:W-:Y:S05]  /*2500*/  @P0 BRA `(.L_x_1774) ;  /* 0xffffffb000000947 */ /* 0x000fea000383ffff */
.L_x_1773:
        /* <DEDUP_REMOVED lines=20> */
.L_x_1778:
        /* <DEDUP_REMOVED lines=116> */
.L_x_1777:
        /* <DEDUP_REMOVED lines=62> */
.L_x_1779:
[----:B------:R-:W-:-:S13]  /*3170*/  ISETP.NE.OR P0, PT, RZ, UR4, P0 ;  /* 0x00000004ff007c0c */ /* 0x000fda0008705670 */
[----:B------:R-:W-:Y:S05]  /*3180*/  @!P0 BRA `(.L_x_1775) ;  /* 0x000001f000008947 */ /* 0x000fea0003800000 */
.L_x_1776:
        /* <DEDUP_REMOVED lines=31> */
.L_x_1775:
        /* <DEDUP_REMOVED lines=12> */
.L_x_1781:
[----:B------:R-:W-:Y:S05]  /*3440*/  BSYNC B0 ;  /* 0x0000000000007941 */ /* 0x000fea0003800000 */
.L_x_1780:
        /* <DEDUP_REMOVED lines=16> */
.L_x_1772:
        /* <DEDUP_REMOVED lines=30> */
.L_x_1782:
        /* <DEDUP_REMOVED lines=17> */
.L_x_1784:
[----:B------:R-:W-:Y:S05]  /*3840*/  BSYNC B0 ;  /* 0x0000000000007941 */ /* 0x000fea0003800000 */
.L_x_1783:
        /* <DEDUP_REMOVED lines=19> */
.L_x_1785:
        /* <DEDUP_REMOVED lines=17> */
.L_x_1787:
[----:B------:R-:W-:Y:S05]  /*3a90*/  BSYNC B0 ;  /* 0x0000000000007941 */ /* 0x000fea0003800000 */
.L_x_1786:
        /* <DEDUP_REMOVED lines=19> */
.L_x_1788:
        /* <DEDUP_REMOVED lines=17> */
.L_x_1790:
[----:B------:R-:W-:Y:S05]  /*3ce0*/  BSYNC B0 ;  /* 0x0000000000007941 */ /* 0x000fea0003800000 */
.L_x_1789:
        /* <DEDUP_REMOVED lines=19> */
.L_x_1791:
        /* <DEDUP_REMOVED lines=16> */
.L_x_1793:
[----:B------:R-:W-:Y:S05]  /*3f20*/  BSYNC B0 ;  /* 0x0000000000007941 */ /* 0x000fea0003800000 */
.L_x_1792:
[----:B------:R-:W-:Y:S01]  /*3f30*/  ULDC UR4, c[0x0][0x10] ;  /* 0x0000040000047ab9 */ /* 0x000fe20000000800 */
[----:B------:R-:W-:Y:S01]  /*3f40*/  IADD3 R52, R52, 0x1, RZ ;  /* 0x0000000134347810 */ /* 0x000fe20007ffe0ff */
[----:B------:R-:W-:-:S04]  /*3f50*/  UIADD3 UR14, UR14, UR4, URZ ;  /* 0x000000040e0e7290 */ /* 0x000fc8000fffe03f */
[----:B------:R-:W-:-:S06]  /*3f60*/  UISETP.GE.AND UP0, UPT, UR14, UR6, UPT ;  /* 0x000000060e00728c */ /* 0x000fcc000bf06270 */
[----:B------:R-:W-:-:S13]  /*3f70*/  PLOP3.LUT P0, PT, PT, PT, UP0, 0x80, 0x0 ;  /* 0x000000000000781c */ /* 0x000fda0003f0f008 */
[----:B------:R-:W-:Y:S01]  /*3f80*/  @P0 CALL.REL.NOINC `(.L_x_1761) ;  /* 0x0000001000000944 */ /* 0x000fe20003c00000 */
[----:B------:R-:W-:Y:S05]  /*3f90*/  BRA `(.L_x_1794) ;  /* 0xffffc35000007947 */ /* 0x000fea000383ffff */
.L_x_1761:
        /* <DEDUP_REMOVED lines=22> */
.L_x_1796:
[----:B------:R-:W-:Y:S05]  /*4100*/  BSYNC B0 ;  /* 0x0000000000007941 */ /* 0x000fea0003800000 */
.L_x_1795:
[----:B------:R-:W-:Y:S05]  /*4110*/  @P0 EXIT ;  /* 0x000000000000094d */ /* 0x000fea0003800000 */
[----:B------:R-:W-:Y:S05]  /*4120*/  @P2 BRA `(.L_x_1797) ;  /* 0x0000008000002947 */ /* 0x000fea0003800000 */
[----:B------:R-:W-:-:S05]  /*4130*/  IMAD R0, R4, c[0x0][0x10], RZ ;  /* 0x0000040004007a24 */ /* 0x000fca00078e02ff */
[----:B------:R-:W-:-:S13]  /*4140*/  ISETP.NE.AND P0, PT, R0, -0x1, PT ;  /* 0xffffffff0000780c */ /* 0x000fda0003f05270 */
[----:B------:R-:W-:Y:S05]  /*4150*/  @!P0 BRA `(.L_x_1797) ;  /* 0x0000005000008947 */ /* 0x000fea0003800000 */
.L_x_1798:
[----:B0-----:R-:W2:Y:S01]  /*4160*/  LDG.E.STRONG.GPU R5, [R2.64] ;  /* 0x0000000c02057981 */ /* 0x001ea2000c1ef900 */
[----:B------:R-:W-:Y:S01]  /*4170*/  YIELD ;  /* 0x0000000000007946 */ /* 0x000fe20003800000 */
[----:B--2---:R-:W-:Y:S01]  /*4180*/  ISETP.NE.AND P0, PT, R5, R0, PT ;  /* 0x000000000500720c */ /* 0x004fe20003f05270 */
[----:B------:R-:W-:-:S12]  /*4190*/  CCTL.IVALL ;  /* 0x00000000ff00798f */ /* 0x000fd80002000000 */
[----:B------:R-:W-:Y:S05]  /*41a0*/  @P0 BRA `(.L_x_1798) ;  /* 0xffffffb000000947 */ /* 0x000fea000383ffff */
.L_x_1797:
        /* <DEDUP_REMOVED lines=25> */
.L_x_1799:
        /* <DEDUP_REMOVED lines=26> */
.L_x_1800:
        /* <DEDUP_REMOVED lines=10> */
.L_x_3257:


//--------------------- .text._Z35group_norm_nhwc_bwd_one_pass_kernelI11Fp32IOFp16WLi256ELi8ELi128EEv26Group_norm_nhwc_bwd_params --------------------------
	.section	.text._Z35group_norm_nhwc_bwd_one_pass_kernelI11Fp32IOFp16WLi256ELi8ELi128EEv26Group_norm_nhwc_bwd_params,"ax",@progbits
	.sectioninfo	@"SHI_REGISTERS=96"
	.align	128
        .global         _Z35group_norm_nhwc_bwd_one_pass_kernelI11Fp32IOFp16WLi256ELi8ELi128EEv26Group_norm_nhwc_bwd_params
        .type           _Z35group_norm_nhwc_bwd_one_pass_kernelI11Fp32IOFp16WLi256ELi8ELi128EEv26Group_norm_nhwc_bwd_params,@function
        .size           _Z35group_norm_nhwc_bwd_one_pass_kernelI11Fp32IOFp16WLi256ELi8ELi128EEv26Group_norm_nhwc_bwd_params,(.L_x_3258 - _Z35group_norm_nhwc_bwd_one_pass_kernelI11Fp32IOFp16WLi256ELi8ELi128EEv26Group_norm_nhwc_bwd_params)
        .other          _Z35group_norm_nhwc_bwd_one_pass_kernelI11Fp32IOFp16WLi256ELi8ELi128EEv26Group_norm_nhwc_bwd_params,@"STO_CUDA_ENTRY STV_DEFAULT"
_Z35group_norm_nhwc_bwd_one_pass_kernelI11Fp32IOFp16WLi256ELi8ELi128EEv26Group_norm_nhwc_bwd_params:
.text._Z35group_norm_nhwc_bwd_one_pass_kernelI11Fp32IOFp16WLi256ELi8ELi128EEv26Group_norm_nhwc_bwd_params:
        /* <DEDUP_REMOVED lines=64> */
.L_x_1850:
        /* <DEDUP_REMOVED lines=219> */
.L_x_1803:
[----:B---3--:R-:W-:Y:S05]  /*11b0*/  BSYNC B0 ;  /* 0x0000000000007941 */ /* 0x008fea0003800000 */
.L_x_1802:
        /* <DEDUP_REMOVED lines=30> */
.L_x_1804:
        /* <DEDUP_REMOVED lines=26> */
.L_x_1805:
        /* <DEDUP_REMOVED lines=31> */
.L_x_1806:
        /* <DEDUP_REMOVED lines=31> */
.L_x_1807:
        /* <DEDUP_REMOVED lines=31> */
.L_x_1808:
        /* <DEDUP_REMOVED lines=31> */
.L_x_1809:
        /* <DEDUP_REMOVED lines=31> */
.L_x_1810:
        /* <DEDUP_REMOVED lines=31> */
.L_x_1811:
        /* <DEDUP_REMOVED lines=236> */
.L_x_1813:
[----:B-1----:R-:W-:Y:S05]  /*2fa0*/  BSYNC B0 ;  /* 0x0000000000007941 */ /* 0x002fea0003800000 */
.L_x_1812:
        /* <DEDUP_REMOVED lines=20> */
.L_x_1815:
[----:B------:R-:W-:Y:S05]  /*30f0*/  BSYNC B0 ;  /* 0x0000000000007941 */ /* 0x000fea0003800000 */
.L_x_1814:
        /* <DEDUP_REMOVED lines=36> */
.L_x_1818:
[----:B------:R-:W2:Y:S01]  /*3340*/  LDG.E.STRONG.GPU R28, [R26.64] ;  /* 0x0000000c1a1c7981 */ /* 0x000ea2000c1ef900 */
[----:B------:R-:W-:Y:S01]  /*3350*/  YIELD ;  /* 0x0000000000007946 */ /* 0x000fe20003800000 */
[----:B--2---:R-:W-:Y:S01]  /*3360*/  ISETP.NE.AND P6, PT, R28, R33, PT ;  /* 0x000000211c00720c */ /* 0x004fe20003fc5270 */
[----:B------:R-:W-:-:S12]  /*3370*/  CCTL.IVALL ;  /* 0x00000000ff00798f */ /* 0x000fd80002000000 */
[----:B------:R-:W-:Y:S05]  /*3380*/  @P6 BRA `(.L_x_1818) ;  /* 0xffffffb000006947 */ /* 0x000fea000383ffff */
.L_x_1817:
        /* <DEDUP_REMOVED lines=24> */
.L_x_1822:
        /* <DEDUP_REMOVED lines=116> */
.L_x_1821:
        /* <DEDUP_REMOVED lines=63> */
.L_x_1823:
[----:B------:R-:W-:-:S04]  /*4040*/  ISETP.NE.AND P6, PT, R29, RZ, PT ;  /* 0x000000ff1d00720c */ /* 0x000fc80003fc5270 */
[----:B------:R-:W-:-:S13]  /*4050*/  ISETP.NE.OR P6, PT, RZ, UR4, P6 ;  /* 0x00000004ff007c0c */ /* 0x000fda000b7c5670 */
[----:B------:R-:W-:Y:S05]  /*4060*/  @!P6 BRA `(.L_x_1819) ;  /* 0x000002000000e947 */ /* 0x000fea0003800000 */
.L_x_1820:
        /* <DEDUP_REMOVED lines=32> */
.L_x_1819:
        /* <DEDUP_REMOVED lines=11> */
.L_x_1825:
[----:B------:R-:W-:Y:S05]  /*4320*/  BSYNC B0 ;  /* 0x0000000000007941 */ /* 0x000fea0003800000 */
.L_x_1824:
        /* <DEDUP_REMOVED lines=17> */
.L_x_1816:
        /* <DEDUP_REMOVED lines=29> */
.L_x_1826:
        /* <DEDUP_REMOVED lines=17> */
.L_x_1828:
[----:B------:R-:W-:Y:S05]  /*4720*/  BSYNC B0 ;  /* 0x0000000000007941 */ /* 0x000fea0003800000 */
.L_x_1827:
        /* <DEDUP_REMOVED lines=19> */
.L_x_1829:
        /* <DEDUP_REMOVED lines=18> */
.L_x_1831:
[----:B------:R-:W-:Y:S05]  /*4980*/  BSYNC B0 ;  /* 0x0000000000007941 */ /* 0x000fea0003800000 */
.L_x_1830:
        /* <DEDUP_REMOVED lines=20> */
.L_x_1832:
        /* <DEDUP_REMOVED lines=17> */
.L_x_1834:
[----:B------:R-:W-:Y:S05]  /*4be0*/  BSYNC B0 ;  /* 0x0000000000007941 */ /* 0x000fea0003800000 */
.L_x_1833:
        /* <DEDUP_REMOVED lines=19> */
.L_x_1835:
        /* <DEDUP_REMOVED lines=17> */
.L_x_1837:
[----:B------:R-:W-:Y:S05]  /*4e30*/  BSYNC B0 ;  /* 0x0000000000007941 */ /* 0x000fea0003800000 */
.L_x_1836:
        /* <DEDUP_REMOVED lines=19> */
.L_x_1838:
        /* <DEDUP_REMOVED lines=17> */
.L_x_1840:
[----:B------:R-:W-:Y:S05]  /*5080*/  BSYNC B0 ;  /* 0x0000000000007941 */ /* 0x000fea0003800000 */
.L_x_1839:
        /* <DEDUP_REMOVED lines=19> */
.L_x_1841:
        /* <DEDUP_REMOVED lines=17> */
.L_x_1843:
[----:B------:R-:W-:Y:S05]  /*52d0*/  BSYNC B0 ;  /* 0x0000000000007941 */ /* 0x000fea0003800000 */
.L_x_1842:
        /* <DEDUP_REMOVED lines=19> */
.L_x_1844:
        /* <DEDUP_REMOVED lines=22> */
.L_x_1846:
[----:B------:R-:W-:Y:S05]  /*5570*/  BSYNC B0 ;  /* 0x0000000000007941 */ /* 0x000fea0003800000 */
.L_x_1845:
        /* <DEDUP_REMOVED lines=22> */
.L_x_1847:
        /* <DEDUP_REMOVED lines=16> */
.L_x_1849:
[----:B------:R-:W-:Y:S05]  /*57e0*/  BSYNC B0 ;  /* 0x0000000000007941 */ /* 0x000fea0003800000 */
.L_x_1848:
[----:B------:R-:W-:Y:S01]  /*57f0*/  ULDC UR4, c[0x0][0x10] ;  /* 0x0000040000047ab9 */ /* 0x000fe20000000800 */
[----:B------:R-:W-:Y:S01]  /*5800*/  IADD3 R70, R70, 0x1, RZ ;  /* 0x0000000146467810 */ /* 0x000fe20007ffe0ff */
[----:B------:R-:W-:-:S04]  /*5810*/  UIADD3 UR14, UR14, UR4, URZ ;  /* 0x000000040e0e7290 */ /* 0x000fc8000fffe03f */
[----:B------:R-:W-:-:S06]  /*5820*/  UISETP.GE.AND UP0, UPT, UR14, UR6, UPT ;  /* 0x000000060e00728c */ /* 0x000fcc000bf06270 */
[----:B------:R-:W-:-:S13]  /*5830*/  PLOP3.LUT P0, PT, PT, PT, UP0, 0x80, 0x0 ;  /* 0x000000000000781c */ /* 0x000fda0003f0f008 */
[----:B------:R-:W-:Y:S01]  /*5840*/  @P0 CALL.REL.NOINC `(.L_x_1801) ;  /* 0x0000001000000944 */ /* 0x000fe20003c00000 */
[----:B------:R-:W-:Y:S05]  /*5850*/  BRA `(.L_x_1850) ;  /* 0xffffaba000007947 */ /* 0x000fea000383ffff */
.L_x_1801:
        /* <DEDUP_REMOVED lines=22> */
.L_x_1852:
[----:B------:R-:W-:Y:S05]  /*59c0*/  BSYNC B0 ;  /* 0x0000000000007941 */ /* 0x000fea0003800000 */
.L_x_1851:
[----:B------:R-:W-:Y:S05]  /*59d0*/  @P0 EXIT ;  /* 0x000000000000094d */ /* 0x000fea0003800000 */
[----:B------:R-:W-:Y:S05]  /*59e0*/  @P2 BRA `(.L_x_1853) ;  /* 0x0000008000002947 */ /* 0x000fea0003800000 */
[----:B------:R-:W-:-:S05]  /*59f0*/  IMAD R0, R4, c[0x0][0x10], RZ ;  /* 0x0000040004007a24 */ /* 0x000fca00078e02ff */
[----:B------:R-:W-:-:S13]  /*5a00*/  ISETP.NE.AND P0, PT, R0, -0x1, PT ;  /* 0xffffffff0000780c */ /* 0x000fda0003f05270 */
[----:B------:R-:W-:Y:S05]  /*5a10*/  @!P0 BRA `(.L_x_1853) ;  /* 0x0000005000008947 */ /* 0x000fea0003800000 */
.L_x_1854:
[----:B0-----:R-:W2:Y:S01]  /*5a20*/  LDG.E.STRONG.GPU R5, [R2.64] ;  /* 0x0000000c02057981 */ /* 0x001ea2000c1ef900 */
[----:B------:R-:W-:Y:S01]  /*5a30*/  YIELD ;  /* 0x0000000000007946 */ /* 0x000fe20003800000 */
[----:B--2---:R-:W-:Y:S01]  /*5a40*/  ISETP.NE.AND P0, PT, R5, R0, PT ;  /* 0x000000000500720c */ /* 0x004fe20003f05270 */
[----:B------:R-:W-:-:S12]  /*5a50*/  CCTL.IVALL ;  /* 0x00000000ff00798f */ /* 0x000fd80002000000 */
[----:B------:R-:W-:Y:S05]  /*5a60*/  @P0 BRA `(.L_x_1854) ;  /* 0xffffffb000000947 */ /* 0x000fea000383ffff */
.L_x_1853:
        /* <DEDUP_REMOVED lines=25> */
.L_x_1855:
        /* <DEDUP_REMOVED lines=26> */
.L_x_1856:
        /* <DEDUP_REMOVED lines=14> */
.L_x_3258:


//--------------------- .text._Z35group_norm_nhwc_bwd_one_pass_kernelI11Fp32IOFp16WLi512ELi8ELi128EEv26Group_norm_nhwc_bwd_params --------------------------
	.section	.text._Z35group_norm_nhwc_bwd_one_pass_kernelI11Fp32IOFp16WLi512ELi8ELi128EEv26Group_norm_nhwc_bwd_params,"ax",@progbits
	.sectioninfo	@"SHI_REGISTERS=168"
	.align	128
        .global         _Z35group_norm_nhwc_bwd_one_pass_kernelI11Fp32IOFp16WLi512ELi8ELi128EEv26Group_norm_nhwc_bwd_params
        .type           _Z35group_norm_nhwc_bwd_one_pass_kernelI11Fp32IOFp16WLi512ELi8ELi128EEv26Group_norm_nhwc_bwd_params,@function
        .size           _Z35group_norm_nhwc_bwd_one_pass_kernelI11Fp32IOFp16WLi512ELi8ELi128EEv26Group_norm_nhwc_bwd_params,(.L_x_3259 - _Z35group_norm_nhwc_bwd_one_pass_kernelI11Fp32IOFp16WLi512ELi8ELi128EEv26Group_norm_nhwc_bwd_params)
        .other          _Z35group_norm_nhwc_bwd_one_pass_kernelI11Fp32IOFp16WLi512ELi8ELi128EEv26Group_norm_nhwc_bwd_params,@"STO_CUDA_ENTRY STV_DEFAULT"
_Z35group_norm_nhwc_bwd_one_pass_kernelI11Fp32IOFp16WLi512ELi8ELi128EEv26Group_norm_nhwc_bwd_params:
.text._Z35group_norm_nhwc_bwd_one_pass_kernelI11Fp32IOFp16WLi512ELi8ELi128EEv26Group_norm_nhwc_bwd_params:
        /* <DEDUP_REMOVED lines=104> */
.L_x_1938:
        /* <DEDUP_REMOVED lines=376> */
[----:B--2---:R-:W-:Y:S02]  /*1e00*/  @P0 HADD2.F32 R111, -RZ, R85.H0_H0 ;  /* 0x20000055ff6f0230 */ /* 0x004fe40000004100 */
[----:B---3--:R-:W-:-:S02]  /*1e10*/  @P0 HADD2.F32 R109, -RZ, R84.H0_H0 ;  /* 0x20000054ff6d0230 */ /* 0x008fc40000004100 */
[----:B----4-:R-:W-:Y:S02]  /*1e20*/  HADD2.F32 R112, -RZ, R112.H0_H0 ;  /* 0x20000070ff707230 */ /* 0x010fe40000004100 */
[----:B------:R-:W-:Y:S02]  /*1e30*/  HADD2.F32 R110, -RZ, R110.H0_H0 ;  /* 0x2000006eff6e7230 */ /* 0x000fe40000004100 */
.L_x_1859:
[----:B-1----:R-:W-:Y:S05]  /*1e40*/  BSYNC B0 ;  /* 0x0000000000007941 */ /* 0x002fea0003800000 */
.L_x_1858:
        /* <DEDUP_REMOVED lines=30> */
.L_x_1860:
        /* <DEDUP_REMOVED lines=26> */
.L_x_1861:
        /* <DEDUP_REMOVED lines=31> */
.L_x_1862:
        /* <DEDUP_REMOVED lines=31> */
.L_x_1863:
        /* <DEDUP_REMOVED lines=31> */
.L_x_1864:
        /* <DEDUP_REMOVED lines=31> */
.L_x_1865:
        /* <DEDUP_REMOVED lines=31> */
.L_x_1866:
        /* <DEDUP_REMOVED lines=31> */
.L_x_1867:
        /* <DEDUP_REMOVED lines=31> */
.L_x_1868:
        /* <DEDUP_REMOVED lines=31> */
.L_x_1869:
        /* <DEDUP_REMOVED lines=31> */
.L_x_1870:
        /* <DEDUP_REMOVED lines=31> */
.L_x_1871:
        /* <DEDUP_REMOVED lines=31> */
.L_x_1872:
        /* <DEDUP_REMOVED lines=31> */
.L_x_1873:
        /* <DEDUP_REMOVED lines=31> */
.L_x_1874:
        /* <DEDUP_REMOVED lines=31> */
.L_x_1875:
        /* <DEDUP_REMOVED lines=273> */
.L_x_1877:
[----:B------:R-:W-:Y:S05]  /*4e00*/  BSYNC B0 ;  /* 0x0000000000007941 */ /* 0x000fea0003800000 */
.L_x_1876:
        /* <DEDUP_REMOVED lines=17> */
.L_x_1879:
[----:B------:R-:W-:Y:S05]  /*4f20*/  BSYNC B0 ;  /* 0x0000000000007941 */ /* 0x000fea0003800000 */
.L_x_1878:
        /* <DEDUP_REMOVED lines=30> */
.L_x_1882:
[----:B------:R-:W2:Y:S01]  /*5110*/  LDG.E.STRONG.GPU R50, [R48.64] ;  /* 0x0000000c30327981 */ /* 0x000ea2000c1ef900 */
[----:B------:R-:W-:Y:S01]  /*5120*/  YIELD ;  /* 0x0000000000007946 */ /* 0x000fe20003800000 */
[----:B--2---:R-:W-:Y:S01]  /*5130*/  ISETP.NE.AND P6, PT, R50, R55, PT ;  /* 0x000000373200720c */ /* 0x004fe20003fc5270 */
[----:B------:R-:W-:-:S12]  /*5140*/  CCTL.IVALL ;  /* 0x00000000ff00798f */ /* 0x000fd80002000000 */
[----:B------:R-:W-:Y:S05]  /*5150*/  @P6 BRA `(.L_x_1882) ;  /* 0xffffffb000006947 */ /* 0x000fea000383ffff */
.L_x_1881:
        /* <DEDUP_REMOVED lines=17> */
.L_x_1886:
        /* <DEDUP_REMOVED lines=116> */
.L_x_1885:
        /* <DEDUP_REMOVED lines=62> */
.L_x_1887:
[----:B------:R-:W-:-:S06]  /*5d90*/  UISETP.NE.OR UP0, UPT, UR4, URZ, UP0 ;  /* 0x0000003f0400728c */ /* 0x000fcc0008705670 */
[----:B------:R-:W-:-:S13]  /*5da0*/  PLOP3.LUT P6, PT, PT, PT, UP0, 0x80, 0x0 ;  /* 0x000000000000781c */ /* 0x000fda0003fcf008 */
[----:B------:R-:W-:Y:S05]  /*5db0*/  @!P6 BRA `(.L_x_1883) ;  /* 0x000001f00000e947 */ /* 0x000fea0003800000 */
.L_x_1884:
        /* <DEDUP_REMOVED lines=31> */
.L_x_1883:
        /* <DEDUP_REMOVED lines=10> */
.L_x_1889:
[----:B------:R-:W-:Y:S05]  /*6050*/  BSYNC B0 ;  /* 0x0000000000007941 */ /* 0x000fea0003800000 */
.L_x_1888:
        /* <DEDUP_REMOVED lines=19> */
.L_x_1880:
        /* <DEDUP_REMOVED lines=30> */
.L_x_1890:
        /* <DEDUP_REMOVED lines=18> */
.L_x_1892:
[----:B------:R-:W-:Y:S05]  /*6490*/  BSYNC B0 ;  /* 0x0000000000007941 */ /* 0x000fea0003800000 */
.L_x_1891:
        /* <DEDUP_REMOVED lines=20> */
.L_x_1893:
        /* <DEDUP_REMOVED lines=18> */
.L_x_1895:
[----:B------:R-:W-:Y:S05]  /*6700*/  BSYNC B0 ;  /* 0x0000000000007941 */ /* 0x000fea0003800000 */
.L_x_1894:
        /* <DEDUP_REMOVED lines=20> */
.L_x_1896:
        /* <DEDUP_REMOVED lines=18> */
.L_x_1898:
[----:B------:R-:W-:Y:S05]  /*6970*/  BSYNC B0 ;  /* 0x0000000000007941 */ /* 0x000fea0003800000 */
.L_x_1897:
        /* <DEDUP_REMOVED lines=20> */
.L_x_1899:
        /* <DEDUP_REMOVED lines=18> */
.L_x_1901:
[----:B------:R-:W-:Y:S05]  /*6be0*/  BSYNC B0 ;  /* 0x0000000000007941 */ /* 0x000fea0003800000 */
.L_x_1900:
        /* <DEDUP_REMOVED lines=20> */
.L_x_1902:
        /* <DEDUP_REMOVED lines=18> */
.L_x_1904:
[----:B------:R-:W-:Y:S05]  /*6e50*/  BSYNC B0 ;  /* 0x0000000000007941 */ /* 0x000fea0003800000 */
.L_x_1903:
        /* <DEDUP_REMOVED lines=20> */
.L_x_1905:
        /* <DEDUP_REMOVED lines=18> */
.L_x_1907:
[----:B------:R-:W-:Y:S05]  /*70c0*/  BSYNC B0 ;  /* 0x0000000000007941 */ /* 0x000fea0003800000 */
.L_x_1906:
        /* <DEDUP_REMOVED lines=20> */
.L_x_1908:
        /* <DEDUP_REMOVED lines=18> */
.L_x_1910:
[----:B------:R-:W-:Y:S05]  /*7330*/  BSYNC B0 ;  /* 0x0000000000007941 */ /* 0x000fea0003800000 */
.L_x_1909:
        /* <DEDUP_REMOVED lines=20> */
.L_x_1911:
        /* <DEDUP_REMOVED lines=17> */
.L_x_1913:
[----:B------:R-:W-:Y:S05]  /*7590*/  BSYNC B0 ;  /* 0x0000000000007941 */ /* 0x000fea0003800000 */
.L_x_1912:
        /* <DEDUP_REMOVED lines=19> */
.L_x_1914:
        /* <DEDUP_REMOVED lines=17> */
.L_x_1916:
[----:B------:R-:W-:Y:S05]  /*77e0*/  BSYNC B0 ;  /* 0x0000000000007941 */ /* 0x000fea0003800000 */
.L_x_1915:
        /* <DEDUP_REMOVED lines=19> */
.L_x_1917:
        /* <DEDUP_REMOVED lines=17> */
.L_x_1919:
[----:B------:R-:W-:Y:S05]  /*7a30*/  BSYNC B0 ;  /* 0x0000000000007941 */ /* 0x000fea0003800000 */
.L_x_1918:
        /* <DEDUP_REMOVED lines=19> */
.L_x_1920:
        /* <DEDUP_REMOVED lines=17> */
.L_x_1922:
[----:B------:R-:W-:Y:S05]  /*7c80*/  BSYNC B0 ;  /* 0x0000000000007941 */ /* 0x000fea0003800000 */
.L_x_1921:
        /* <DEDUP_REMOVED lines=19> */
.L_x_1923:
        /* <DEDUP_REMOVED lines=17> */
.L_x_1925:
[----:B------:R-:W-:Y:S05]  /*7ed0*/  BSYNC B0 ;  /* 0x0000000000007941 */ /* 0x000fea0003800000 */
.L_x_1924:
        /* <DEDUP_REMOVED lines=19> */
.L_x_1926:
        /* <DEDUP_REMOVED lines=22> */
.L_x_1928:
[----:B------:R-:W-:Y:S05]  /*8170*/  BSYNC B0 ;  /* 0x0000000000007941 */ /* 0x000fea0003800000 */
.L_x_1927:
        /* <DEDUP_REMOVED lines=19> */
.L_x_1929:
        /* <DEDUP_REMOVED lines=22> */
.L_x_1931:
[----:B------:R-:W-:Y:S05]  /*8410*/  BSYNC B0 ;  /* 0x0000000000007941 */ /* 0x000fea0003800000 */
.L_x_1930:
        /* <DEDUP_REMOVED lines=19> */
.L_x_1932:
        /* <DEDUP_REMOVED lines=22> */
.L_x_1934:
[----:B------:R-:W-:Y:S05]  /*86b0*/  BSYNC B0 ;  /* 0x0000000000007941 */ /* 0x000fea0003800000 */
.L_x_1933:
        /* <DEDUP_REMOVED lines=19> */
.L_x_1935:
        /* <DEDUP_REMOVED lines=19> */
.L_x_1937:
[----:B------:R-:W-:Y:S05]  /*8920*/  BSYNC B0 ;  /* 0x0000000000007941 */ /* 0x000fea0003800000 */
.L_x_1936:
[----:B------:R-:W-:Y:S02]  /*8930*/  IADD3 R113, R113, c[0x0][0x10], RZ ;  /* 0x0000040071717a10 */ /* 0x000fe40007ffe0ff */
[----:B------:R-:W-:Y:S02]  /*8940*/  IADD3 R114, R114, 0x1, RZ ;  /* 0x0000000172727810 */ /* 0x000fe40007ffe0ff */
[----:B------:R-:W-:-:S13]  /*8950*/  ISETP.GE.AND P0, PT, R113, UR6, PT ;  /* 0x0000000671007c0c */ /* 0x000fda000bf06270 */
[----:B------:R-:W-:Y:S01]  /*8960*/  @P0 CALL.REL.NOINC `(.L_x_1857) ;  /* 0x0000001000000944 */ /* 0x000fe20003c00000 */
[----:B------:R-:W-:Y:S05]  /*8970*/  BRA `(.L_x_1938) ;  /* 0xffff7d0000007947 */ /* 0x000fea000383ffff */
.L_x_1857:
        /* <DEDUP_REMOVED lines=22> */
.L_x_1940:
[----:B------:R-:W-:Y:S05]  /*8ae0*/  BSYNC B0 ;  /* 0x0000000000007941 */ /* 0x000fea0003800000 */
.L_x_1939:
[----:B------:R-:W-:Y:S05]  /*8af0*/  @P0 EXIT ;  /* 0x000000000000094d */ /* 0x000fea0003800000 */
[----:B------:R-:W-:Y:S05]  /*8b00*/  @P2 BRA `(.L_x_1941) ;  /* 0x0000008000002947 */ /* 0x000fea0003800000 */
[----:B------:R-:W-:-:S05]  /*8b10*/  IMAD R0, R4, c[0x0][0x10], RZ ;  /* 0x0000040004007a24 */ /* 0x000fca00078e02ff */
[----:B------:R-:W-:-:S13]  /*8b20*/  ISETP.NE.AND P0, PT, R0, -0x1, PT ;  /* 0xffffffff0000780c */ /* 0x000fda0003f05270 */
[----:B------:R-:W-:Y:S05]  /*8b30*/  @!P0 BRA `(.L_x_1941) ;  /* 0x0000005000008947 */ /* 0x000fea0003800000 */
.L_x_1942:
[----:B-1----:R-:W2:Y:S01]  /*8b40*/  LDG.E.STRONG.GPU R5, [R2.64] ;  /* 0x0000000c02057981 */ /* 0x002ea2000c1ef900 */
[----:B------:R-:W-:Y:S01]  /*8b50*/  YIELD ;  /* 0x0000000000007946 */ /* 0x000fe20003800000 */
[----:B--2---:R-:W-:Y:S01]  /*8b60*/  ISETP.NE.AND P0, PT, R5, R0, PT ;  /* 0x000000000500720c */ /* 0x004fe20003f05270 */
[----:B------:R-:W-:-:S12]  /*8b70*/  CCTL.IVALL ;  /* 0x00000000ff00798f */ /* 0x000fd80002000000 */
[----:B------:R-:W-:Y:S05]  /*8b80*/  @P0 BRA `(.L_x_1942) ;  /* 0xffffffb000000947 */ /* 0x000fea000383ffff */
.L_x_1941:
        /* <DEDUP_REMOVED lines=25> */
.L_x_1943:
        /* <DEDUP_REMOVED lines=26> */
.L_x_1944:
        /* <DEDUP_REMOVED lines=12> */
.L_x_3259:


//--------------------- .text._Z35group_norm_nhwc_fwd_one_pass_kernelI11Bf16IOFp32WLi64ELi8ELi128EEv26Group_norm_nhwc_fwd_params --------------------------
	.section	.text._Z35group_norm_nhwc_fwd_one_pass_kernelI11Bf16IOFp32WLi64ELi8ELi128EEv26Group_norm_nhwc_fwd_params,"ax",@progbits
	.sectioninfo	@"SHI_REGISTERS=32"
	.align	128
        .global         _Z35group_norm_nhwc_fwd_one_pass_kernelI11Bf16IOFp32WLi64ELi8ELi128EEv26Group_norm_nhwc_fwd_params
        .type           _Z35group_norm_nhwc_fwd_one_pass_kernelI11Bf16IOFp32WLi64ELi8ELi128EEv26Group_norm_nhwc_fwd_params,@function
        .size           _Z35group_norm_nhwc_fwd_one_pass_kernelI11Bf16IOFp32WLi64ELi8ELi128EEv26Group_norm_nhwc_fwd_params,(.L_x_3260 - _Z35group_norm_nhwc_fwd_one_pass_kernelI11Bf16IOFp32WLi64ELi8ELi128EEv26Group_norm_nhwc_fwd_params)
        .other          _Z35group_norm_nhwc_fwd_one_pass_kernelI11Bf16IOFp32WLi64ELi8ELi128EEv26Group_norm_nhwc_fwd_params,@"STO_CUDA_ENTRY STV_DEFAULT"
_Z35group_norm_nhwc_fwd_one_pass_kernelI11Bf16IOFp32WLi64ELi8ELi128EEv26Group_norm_nhwc_fwd_params:
.text._Z35group_norm_nhwc_fwd_one_pass_kernelI11Bf16IOFp32WLi64ELi8ELi128EEv26Group_norm_nhwc_fwd_params:
[----:B------:R-:W-:Y:S02]  /*0000*/  MOV R1, c[0x0][0x28] ;  /* 0x00000a0000017a02 */ /* 0x000fe40000000f00 */
[----:B------:R-:W0:Y:S01]  /*0010*/  S2UR UR6, SR_CTAID.Y ;  /* 0x00000000000679c3 */ /* 0x000e220000002600 */
[----:B------:R-:W-:Y:S02]  /*0020*/  ULDC UR4, c[0x0][0x1d8] ;  /* 0x0000760000047ab9 */ /* 0x000fe40000000800 */
[----:B------:R-:W-:Y:S02]  /*0030*/  ULDC UR5, c[0x0][0x1a8] ;  /* 0x00006a0000057ab9 */ /* 0x000fe40000000800 */
[----:B------:R-:W-:Y:S01]  /*0040*/  UIMAD UR4, UR4, UR5, URZ ;  /* 0x00000005040472a4 */ /* 0x000fe2000f8e023f */
[----:B0-----:R-:W-:-:S05]  /*0050*/  MOV R6, UR6 ;  /* 0x0000000600067c02 */ /* 0x001fca0008000f00 */
[----:B------:R-:W-:-:S13]  /*0060*/  ISETP.GE.AND P0, PT, R6, UR4, PT ;  /* 0x0000000406007c0c */ /* 0x000fda000bf06270 */
[----:B------:R-:W-:Y:S05]  /*0070*/  @P0 EXIT ;  /* 0x000000000000094d */ /* 0x000fea0003800000 */
[----:B------:R-:W0:Y:S01]  /*0080*/  S2R R4, SR_TID.X ;  /* 0x0000000000047919 */ /* 0x000e220000002100 */
[----:B------:R-:W-:Y:S01]  /*0090*/  MOV R7, R6 ;  /* 0x0000000600077202 */ /* 0x000fe20000000f00 */
[----:B------:R-:W-:Y:S02]  /*00a0*/  ULDC.U8 UR5, c[0x0][0x1dc] ;  /* 0x0000770000057ab9 */ /* 0x000fe40000000000 */
[----:B------:R-:W1:Y:S01]  /*00b0*/  S2R R3, SR_CTAID.X ;  /* 0x0000000000037919 */ /* 0x000e620000002500 */
[----:B------:R-:W-:-:S03]  /*00c0*/  ULDC.64 UR6, c[0x0][0x118] ;  /* 0x0000460000067ab9 */ /* 0x000fc60000000a00 */
[----:B------:R-:W2:Y:S01]  /*00d0*/  S2R R2, SR_LANEID ;  /* 0x0000000000027919 */ /* 0x000ea20000000000 */
[--C-:B0-----:R-:W-:Y:S02]  /*00e0*/  SHF.R.U32.HI R0, RZ, 0x2, R4.reuse ;  /* 0x00000002ff007819 */ /* 0x101fe40000011604 */
[----:B------:R-:W-:-:S03]  /*00f0*/  SHF.R.S32.HI R5, RZ, 0x1f, R4 ;  /* 0x0000001fff057819 */ /* 0x000fc60000011404 */
[----:B-1----:R-:W-:Y:S01]  /*0100*/  IMAD R21, R3, c[0x0][0x1e4], R0 ;  /* 0x0000790003157a24 */ /* 0x002fe200078e0200 */
[----:B------:R-:W-:Y:S01]  /*0110*/  LEA.HI R12, R5, R4, RZ, 0x5 ;  /* 0x00000004050c7211 */ /* 0x000fe200078f28ff */
[----:B------:R-:W-:-:S03]  /*0120*/  HFMA2.MMA R5, -RZ, RZ, 0, 0 ;  /* 0x00000000ff057435 */ /* 0x000fc600000001ff */
[C---:B------:R-:W-:Y:S02]  /*0130*/  ISETP.GE.U32.AND P1, PT, R21.reuse, c[0x0][0x1c8], PT ;  /* 0x0000720015007a0c */ /* 0x040fe40003f26070 */
[----:B------:R-:W-:Y:S02]  /*0140*/  SHF.R.S32.HI R0, RZ, 0x1f, R21 ;  /* 0x0000001fff007819 */ /* 0x000fe40000011415 */
[----:B------:R-:W-:Y:S02]  /*0150*/  IADD3 R20, R21, 0x20, RZ ;  /* 0x0000002015147810 */ /* 0x000fe40007ffe0ff */
[----:B------:R-:W-:Y:S02]  /*0160*/  ISETP.GE.AND.EX P1, PT, R0, c[0x0][0x1cc], PT, P1 ;  /* 0x0000730000007a0c */ /* 0x000fe40003f26310 */
[----:B------:R-:W-:Y:S02]  /*0170*/  SHF.R.S32.HI R12, RZ, 0x5, R12 ;  /* 0x00000005ff0c7819 */ /* 0x000fe4000001140c */
[----:B------:R-:W-:-:S02]  /*0180*/  ISETP.LT.U32.AND P1, PT, R4, 0x80, !P1 ;  /* 0x000000800400780c */ /* 0x000fc40004f21070 */
[----:B--2---:R-:W-:Y:S02]  /*0190*/  SHF.R.S32.HI R13, RZ, 0x1f, R20 ;  /* 0x0000001fff0d7819 */ /* 0x004fe40000011414 */
.L_x_1962:
        /* <DEDUP_REMOVED lines=10> */
[----:B------:R-:W-:-:S04]  /*0240*/  LOP3.LUT R8, R7, c[0x0][0x1d8], RZ, 0x3c, !PT ;  /* 0x0000760007087a12 */ /* 0x000fc800078e3cff */
[----:B------:R-:W-:Y:S01]  /*0250*/  ISETP.GE.AND P3, PT, R8, RZ, PT ;  /* 0x000000ff0800720c */ /* 0x000fe20003f66270 */
[----:B------:R-:W-:Y:S01]  /*0260*/  IMAD.HI.U32 R9, R9, R14, RZ ;  /* 0x0000000e09097227 */ /* 0x000fe200078e00ff */
[----:B------:R-:W-:-:S04]  /*0270*/  SHF.L.U32 R8, R4, 0x1, RZ ;  /* 0x0000000104087819 */ /* 0x000fc800000006ff */
[----:B------:R-:W-:Y:S02]  /*0280*/  IADD3 R10, -R9, RZ, RZ ;  /* 0x000000ff090a7210 */ /* 0x000fe40007ffe1ff */
[----:B------:R-:W-:-:S03]  /*0290*/  LOP3.LUT R27, R8, 0x6, RZ, 0xc0, !PT ;  /* 0x00000006081b7812 */ /* 0x000fc600078ec0ff */
[----:B------:R-:W-:-:S05]  /*02a0*/  IMAD R10, R11, R10, R14 ;  /* 0x0000000a0b0a7224 */ /* 0x000fca00078e020e */
[----:B------:R-:W-:-:S13]  /*02b0*/  ISETP.GT.U32.AND P2, PT, R11, R10, PT ;  /* 0x0000000a0b00720c */ /* 0x000fda0003f44070 */
[-C--:B------:R-:W-:Y:S02]  /*02c0*/  @!P2 IADD3 R10, R10, -R11.reuse, RZ ;  /* 0x8000000b0a0aa210 */ /* 0x080fe40007ffe0ff */
[----:B------:R-:W-:Y:S02]  /*02d0*/  @!P2 IADD3 R9, R9, 0x1, RZ ;  /* 0x000000010909a810 */ /* 0x000fe40007ffe0ff */
[----:B------:R-:W-:Y:S02]  /*02e0*/  ISETP.GE.U32.AND P0, PT, R10, R11, PT ;  /* 0x0000000b0a00720c */ /* 0x000fe40003f06070 */
[----:B------:R-:W-:-:S11]  /*02f0*/  ISETP.NE.AND P2, PT, RZ, c[0x0][0x1d8], PT ;  /* 0x00007600ff007a0c */ /* 0x000fd60003f45270 */
[----:B------:R-:W-:Y:S02]  /*0300*/  @P0 IADD3 R9, R9, 0x1, RZ ;  /* 0x0000000109090810 */ /* 0x000fe40007ffe0ff */
[----:B------:R-:W-:Y:S02]  /*0310*/  ISETP.GE.U32.AND P0, PT, R20, c[0x0][0x1c8], PT ;  /* 0x0000720014007a0c */ /* 0x000fe40003f06070 */
[----:B------:R-:W-:Y:S02]  /*0320*/  @!P3 IADD3 R9, -R9, RZ, RZ ;  /* 0x000000ff0909b210 */ /* 0x000fe40007ffe1ff */
[----:B------:R-:W-:Y:S02]  /*0330*/  @!P2 LOP3.LUT R9, RZ, c[0x0][0x1d8], RZ, 0x33, !PT ;  /* 0x00007600ff09aa12 */ /* 0x000fe400078e33ff */
[----:B------:R-:W-:Y:S02]  /*0340*/  ISETP.GE.AND.EX P0, PT, R13, c[0x0][0x1cc], PT, P0 ;  /* 0x000073000d007a0c */ /* 0x000fe40003f06300 */
[----:B------:R-:W-:-:S02]  /*0350*/  IADD3 R26, -R9, RZ, RZ ;  /* 0x000000ff091a7210 */ /* 0x000fc40007ffe1ff */
[----:B------:R-:W-:Y:S02]  /*0360*/  SHF.R.S32.HI R8, RZ, 0x1f, R9 ;  /* 0x0000001fff087819 */ /* 0x000fe40000011409 */
[----:B------:R-:W-:Y:S01]  /*0370*/  ISETP.LT.U32.AND P0, PT, R4, 0x80, !P0 ;  /* 0x000000800400780c */ /* 0x000fe20004701070 */
[----:B------:R-:W-:Y:S02]  /*0380*/  IMAD R26, R26, c[0x0][0x1d8], R7 ;  /* 0x000076001a1a7a24 */ /* 0x000fe400078e0207 */
[----:B------:R-:W-:-:S03]  /*0390*/  IMAD R8, R8, c[0x0][0x1d0], RZ ;  /* 0x0000740008087a24 */ /* 0x000fc600078e02ff */
[----:B------:R-:W-:Y:S01]  /*03a0*/  LEA R26, R26, R27, 0x3 ;  /* 0x0000001b1a1a7211 */ /* 0x000fe200078e18ff */
[----:B------:R-:W-:Y:S02]  /*03b0*/  IMAD R23, R9, c[0x0][0x1d4], R8 ;  /* 0x0000750009177a24 */ /* 0x000fe400078e0208 */
[----:B------:R-:W-:Y:S01]  /*03c0*/  @P1 IMAD R8, R0, c[0x0][0x1c0], RZ ;  /* 0x0000700000081a24 */ /* 0x000fe200078e02ff */
[----:B------:R-:W-:-:S03]  /*03d0*/  SHF.R.S32.HI R27, RZ, 0x1f, R26 ;  /* 0x0000001fff1b7819 */ /* 0x000fc6000001141a */
[----:B------:R-:W-:Y:S02]  /*03e0*/  @P1 IMAD R11, R21, c[0x0][0x1c4], R8 ;  /* 0x00007100150b1a24 */ /* 0x000fe400078e0208 */
[----:B------:R-:W-:-:S04]  /*03f0*/  IMAD.WIDE.U32 R24, R9, c[0x0][0x1d0], R26 ;  /* 0x0000740009187a25 */ /* 0x000fc800078e001a */
[----:B------:R-:W-:Y:S01]  /*0400*/  @P0 IMAD R9, R13, c[0x0][0x1c0], RZ ;  /* 0x000070000d090a24 */ /* 0x000fe200078e02ff */
[----:B------:R-:W-:Y:S02]  /*0410*/  IADD3 R23, R25, R23, RZ ;  /* 0x0000001719177210 */ /* 0x000fe40007ffe0ff */
[-C--:B------:R-:W-:Y:S01]  /*0420*/  @P0 MOV R22, R24.reuse ;  /* 0x0000001800160202 */ /* 0x080fe20000000f00 */
[C---:B------:R-:W-:Y:S01]  /*0430*/  @P0 IMAD R9, R20.reuse, c[0x0][0x1c4], R9 ;  /* 0x0000710014090a24 */ /* 0x040fe200078e0209 */
[----:B------:R-:W-:Y:S02]  /*0440*/  @P1 MOV R16, R24 ;  /* 0x0000001800101202 */ /* 0x000fe40000000f00 */
[----:B------:R-:W-:Y:S01]  /*0450*/  @P1 MOV R17, R23 ;  /* 0x0000001700111202 */ /* 0x000fe20000000f00 */
[----:B------:R-:W-:-:S04]  /*0460*/  @P0 IMAD.WIDE.U32 R14, R20, c[0x0][0x1c0], R22 ;  /* 0x00007000140e0a25 */ /* 0x000fc800078e0016 */
[----:B------:R-:W-:Y:S01]  /*0470*/  @P1 IMAD.WIDE.U32 R16, R21, c[0x0][0x1c0], R16 ;  /* 0x0000700015101a25 */ /* 0x000fe200078e0010 */
[----:B------:R-:W-:Y:S02]  /*0480*/  @P0 IADD3 R9, R15, R9, RZ ;  /* 0x000000090f090210 */ /* 0x000fe40007ffe0ff */
[----:B------:R-:W-:Y:S02]  /*0490*/  @P0 LEA R8, P3, R14, c[0x0][0x170], 0x1 ;  /* 0x00005c000e080a11 */ /* 0x000fe400078608ff */
[----:B------:R-:W-:Y:S02]  /*04a0*/  @P1 IADD3 R11, R17, R11, RZ ;  /* 0x0000000b110b1210 */ /* 0x000fe40007ffe0ff */
[----:B------:R-:W-:Y:S02]  /*04b0*/  @P1 LEA R10, P2, R16, c[0x0][0x170], 0x1 ;  /* 0x00005c00100a1a11 */ /* 0x000fe400078408ff */
[----:B------:R-:W-:Y:S02]  /*04c0*/  @P0 LEA.HI.X R9, R14, c[0x0][0x174], R9, 0x1, P3 ;  /* 0x00005d000e090a11 */ /* 0x000fe400018f0c09 */
[----:B------:R-:W-:Y:S01]  /*04d0*/  CS2R R14, SRZ ;  /* 0x00000000000e7805 */ /* 0x000fe2000001ff00 */
[----:B------:R-:W-:-:S05]  /*04e0*/  @P1 LEA.HI.X R11, R16, c[0x0][0x174], R11, 0x1, P2 ;  /* 0x00005d00100b1a11 */ /* 0x000fca00010f0c0b */
[----:B------:R-:W2:Y:S04]  /*04f0*/  @P1 LDG.E R15, [R10.64] ;  /* 0x000000060a0f1981 */ /* 0x000ea8000c1e1900 */
[----:B------:R2:W3:Y:S01]  /*0500*/  @P0 LDG.E R14, [R8.64] ;  /* 0x00000006080e0981 */ /* 0x0004e2000c1e1900 */
[C---:B------:R-:W-:Y:S02]  /*0510*/  ISETP.GT.AND P0, PT, R2.reuse, 0x1e, PT ;  /* 0x0000001e0200780c */ /* 0x040fe40003f04270 */
[----:B------:R-:W-:Y:S02]  /*0520*/  ISETP.NE.AND P3, PT, R2, RZ, PT ;  /* 0x000000ff0200720c */ /* 0x000fe40003f65270 */
[----:B------:R-:W-:Y:S02]  /*0530*/  ISETP.NE.AND P2, PT, R4, RZ, PT ;  /* 0x000000ff0400720c */ /* 0x000fe40003f45270 */
[----:B--2---:R-:W-:-:S02]  /*0540*/  PRMT R9, RZ, 0x7610, R15 ;  /* 0x00007610ff097816 */ /* 0x004fc4000000000f */
[----:B------:R-:W-:-:S03]  /*0550*/  PRMT R8, RZ, 0x5410, R15 ;  /* 0x00005410ff087816 */ /* 0x000fc6000000000f */
[----:B------:R-:W-:Y:S01]  /*0560*/  FMUL.FTZ R17, R9, R9 ;  /* 0x0000000909117220 */ /* 0x000fe20000410000 */
[--C-:B---3--:R-:W-:Y:S01]  /*0570*/  PRMT R11, RZ, 0x7610, R14.reuse ;  /* 0x00007610ff0b7816 */ /* 0x108fe2000000000e */
[C---:B------:R-:W-:Y:S02]  /*0580*/  FADD.FTZ R16, R8.reuse, R9 ;  /* 0x0000000908107221 */ /* 0x040fe40000010000 */
[----:B------:R-:W-:Y:S01]  /*0590*/  FFMA.FTZ R17, R8, R8, R17 ;  /* 0x0000000808117223 */ /* 0x000fe20000010011 */
[----:B------:R-:W-:Y:S01]  /*05a0*/  PRMT R8, RZ, 0x5410, R14 ;  /* 0x00005410ff087816 */ /* 0x000fe2000000000e */
[----:B------:R-:W-:Y:S02]  /*05b0*/  FMUL.FTZ R29, R11, R11 ;  /* 0x0000000b0b1d7220 */ /* 0x000fe40000410000 */
[----:B------:R-:W-:Y:S02]  /*05c0*/  FADD.FTZ R16, RZ, R16 ;  /* 0x00000010ff107221 */ /* 0x000fe40000010000 */
[----:B------:R-:W-:-:S02]  /*05d0*/  FADD.FTZ R19, R8, R11 ;  /* 0x0000000b08137221 */ /* 0x000fc40000010000 */
[----:B------:R-:W-:Y:S02]  /*05e0*/  FFMA.FTZ R8, R8, R8, R29 ;  /* 0x0000000808087223 */ /* 0x000fe4000001001d */
[----:B------:R-:W-:Y:S02]  /*05f0*/  FADD.FTZ R17, RZ, R17 ;  /* 0x00000011ff117221 */ /* 0x000fe40000010000 */
[----:B------:R-:W-:Y:S02]  /*0600*/  FADD.FTZ R16, R16, R19 ;  /* 0x0000001310107221 */ /* 0x000fe40000010000 */
[----:B------:R-:W-:-:S03]  /*0610*/  FADD.FTZ R17, R17, R8 ;  /* 0x0000000811117221 */ /* 0x000fc60000010000 */
[----:B------:R-:W0:Y:S04]  /*0620*/  SHFL.DOWN PT, R9, R16, 0x1, 0x1f ;  /* 0x08201f0010097f89 */ /* 0x000e2800000e0000 */
[----:B------:R-:W1:Y:S01]  /*0630*/  SHFL.DOWN PT, R8, R17, 0x1, 0x1f ;  /* 0x08201f0011087f89 */ /* 0x000e6200000e0000 */
[----:B0-----:R-:W-:Y:S02]  /*0640*/  @!P0 FADD.FTZ R16, R16, R9 ;  /* 0x0000000910108221 */ /* 0x001fe40000010000 */
[----:B-1----:R-:W-:-:S03]  /*0650*/  @!P0 FADD.FTZ R17, R17, R8 ;  /* 0x0000000811118221 */ /* 0x002fc60000010000 */
[----:B------:R-:W0:Y:S04]  /*0660*/  SHFL.DOWN PT, R9, R16, 0x2, 0x1f ;  /* 0x08401f0010097f89 */ /* 0x000e2800000e0000 */
[----:B------:R-:W1:Y:S01]  /*0670*/  SHFL.DOWN PT, R8, R17, 0x2, 0x1f ;  /* 0x08401f0011087f89 */ /* 0x000e6200000e0000 */
[----:B------:R-:W-:-:S13]  /*0680*/  ISETP.GT.AND P0, PT, R2, 0x1d, PT ;  /* 0x0000001d0200780c */ /* 0x000fda0003f04270 */
        /* <DEDUP_REMOVED lines=16> */
[----:B-1----:R-:W-:-:S05]  /*0790*/  @!P0 FADD.FTZ R17, R17, R8 ;  /* 0x0000000811118221 */ /* 0x002fca0000010000 */
[----:B------:R-:W-:Y:S04]  /*07a0*/  @!P3 STS.64 [R12.X8+0x8], R16 ;  /* 0x000008100c00b388 */ /* 0x000fe80000008a00 */
[----:B------:R-:W-:Y:S06]  /*07b0*/  BAR.SYNC.DEFER_BLOCKING 0x0 ;  /* 0x0000000000007b1d */ /* 0x000fec0000010000 */
[----:B------:R-:W0:Y:S04]  /*07c0*/  @!P2 LDS.128 R8, [0x10] ;  /* 0x00001000ff08a984 */ /* 0x000e280000000c00 */
[----:B------:R-:W1:Y:S01]  /*07d0*/  @!P2 LDS.64 R18, [0x20] ;  /* 0x00002000ff12a984 */ /* 0x000e620000000a00 */
[----:B0-----:R-:W-:-:S04]  /*07e0*/  @!P2 FADD.FTZ R29, R16, R8 ;  /* 0x00000008101da221 */ /* 0x001fc80000010000 */
[----:B------:R-:W-:Y:S01]  /*07f0*/  @!P2 FADD.FTZ R29, R29, R10 ;  /* 0x0000000a1d1da221 */ /* 0x000fe20000010000 */
[----:B------:R-:W-:-:S04]  /*0800*/  MOV R10, c[0x0][0xc] ;  /* 0x00000300000a7a02 */ /* 0x000fc80000000f00 */
[----:B------:R-:W-:Y:S01]  /*0810*/  ISETP.GE.U32.AND P0, PT, R10, 0x2, PT ;  /* 0x000000020a00780c */ /* 0x000fe20003f06070 */
[----:B------:R-:W-:-:S04]  /*0820*/  @!P2 FADD.FTZ R8, R17, R9 ;  /* 0x000000091108a221 */ /* 0x000fc80000010000 */
[----:B------:R-:W-:Y:S02]  /*0830*/  @!P2 FADD.FTZ R8, R8, R11 ;  /* 0x0000000b0808a221 */ /* 0x000fe40000010000 */
[----:B-1----:R-:W-:Y:S02]  /*0840*/  @!P2 FADD.FTZ R16, R29, R18 ;  /* 0x000000121d10a221 */ /* 0x002fe40000010000 */
[----:B------:R-:W-:-:S04]  /*0850*/  @!P2 FADD.FTZ R17, R8, R19 ;  /* 0x000000130811a221 */ /* 0x000fc80000010000 */
[----:B------:R-:W-:Y:S05]  /*0860*/  @!P0 BRA `(.L_x_1945) ;  /* 0x000011b000008947 */ /* 0x000fea0003800000 */
[----:B------:R-:W-:Y:S01]  /*0870*/  LOP3.LUT R8, R5, 0x1, RZ, 0xc0, !PT ;  /* 0x0000000105087812 */ /* 0x000fe200078ec0ff */
[----:B------:R-:W-:-:S04]  /*0880*/  HFMA2.MMA R19, -RZ, RZ, 0, 2.384185791015625e-07 ;  /* 0x00000004ff137435 */ /* 0x000fc800000001ff */
        /* <DEDUP_REMOVED lines=8> */
[----:B------:R-:W-:Y:S02]  /*0910*/  LOP3.LUT P0, RZ, R5, 0x2, RZ, 0xc0, !PT ;  /* 0x0000000205ff7812 */ /* 0x000fe4000780c0ff */
[----:B------:R-:W-:-:S04]  /*0920*/  MOV R11, 0x1 ;  /* 0x00000001000b7802 */ /* 0x000fc80000000f00 */
[----:B------:R-:W-:Y:S02]  /*0930*/  SEL R11, R11, 0xffffffff, !P0 ;  /* 0xffffffff0b0b7807 */ /* 0x000fe40004000000 */
[----:B0-----:R-:W-:-:S05]  /*0940*/  MOV R6, UR8 ;  /* 0x0000000800067c02 */ /* 0x001fca0008000f00 */
[----:B------:R-:W-:-:S04]  /*0950*/  IMAD R29, R3, c[0x0][0x10], R6 ;  /* 0x00000400031d7a24 */ /* 0x000fc800078e0206 */
[----:B------:R-:W-:-:S05]  /*0960*/  IMAD.WIDE.U32 R28, R29, 0x8, R18 ;  /* 0x000000081d1c7825 */ /* 0x000fca00078e0012 */
[----:B------:R0:W-:Y:S01]  /*0970*/  STG.E.64 [R28.64], R16 ;  /* 0x000000101c007986 */ /* 0x0001e2000c101b06 */
[----:B------:R-:W-:Y:S06]  /*0980*/  MEMBAR.ALL.GPU ;  /* 0x0000000000007992 */ /* 0x000fec000000a000 */
[----:B------:R-:W-:-:S00]  /*0990*/  ERRBAR ;  /* 0x00000000000079ab */ /* 0x000fc00000000000 */
[----:B0-----:R-:W-:Y:S01]  /*09a0*/  SEL R28, RZ, c[0x0][0xc], P0 ;  /* 0x00000300ff1c7a07 */ /* 0x001fe20000000000 */
[----:B------:R0:W-:Y:S03]  /*09b0*/  RED.E.ADD.S32.STRONG.GPU [R8.64], R11 ;  /* 0x0000000b0800798e */ /* 0x0001e6000c10e386 */
[----:B------:R-:W-:-:S13]  /*09c0*/  ISETP.NE.AND P0, PT, R28, -0x1, PT ;  /* 0xffffffff1c00780c */ /* 0x000fda0003f05270 */
[----:B0-----:R-:W-:Y:S05]  /*09d0*/  @!P0 BRA `(.L_x_1946) ;  /* 0x0000005000008947 */ /* 0x001fea0003800000 */
.L_x_1947:
[----:B------:R-:W2:Y:S01]  /*09e0*/  LDG.E.STRONG.GPU R11, [R8.64] ;  /* 0x00000006080b7981 */ /* 0x000ea2000c1ef900 */
[----:B------:R-:W-:Y:S01]  /*09f0*/  YIELD ;  /* 0x0000000000007946 */ /* 0x000fe20003800000 */
[----:B--2---:R-:W-:Y:S01]  /*0a00*/  ISETP.NE.AND P0, PT, R11, R28, PT ;  /* 0x0000001c0b00720c */ /* 0x004fe20003f05270 */
[----:B------:R-:W-:-:S12]  /*0a10*/  CCTL.IVALL ;  /* 0x00000000ff00798f */ /* 0x000fd80002000000 */
[----:B------:R-:W-:Y:S05]  /*0a20*/  @P0 BRA `(.L_x_1947) ;  /* 0xffffffb000000947 */ /* 0x000fea000383ffff */
.L_x_1946:
        /* <DEDUP_REMOVED lines=8> */
[----:B------:R-:W-:Y:S01]  /*0ab0*/  LOP3.LUT R10, R10, 0x3, RZ, 0xc0, !PT ;  /* 0x000000030a0a7812 */ /* 0x000fe200078ec0ff */
[----:B------:R-:W-:-:S03]  /*0ac0*/  HFMA2.MMA R11, -RZ, RZ, 0, 0 ;  /* 0x00000000ff0b7435 */ /* 0x000fc600000001ff */
[----:B------:R-:W-:-:S04]  /*0ad0*/  IADD3 R10, -R10, c[0x0][0xc], RZ ;  /* 0x000003000a0a7a10 */ /* 0x000fc80007ffe1ff */
[----:B------:R-:W-:-:S13]  /*0ae0*/  ISETP.GT.AND P0, PT, R10, RZ, PT ;  /* 0x000000ff0a00720c */ /* 0x000fda0003f04270 */
[----:B------:R-:W-:Y:S05]  /*0af0*/  @!P0 BRA `(.L_x_1949) ;  /* 0x00000b6000008947 */ /* 0x000fea0003800000 */
[----:B------:R-:W-:Y:S02]  /*0b00*/  ISETP.GT.AND P3, PT, R10, 0xc, PT ;  /* 0x0000000c0a00780c */ /* 0x000fe40003f64270 */
[----:B------:R-:W-:-:S11]  /*0b10*/  PLOP3.LUT P0, PT, PT, PT, PT, 0x80, 0x0 ;  /* 0x000000000000781c */ /* 0x000fd60003f0f070 */
[----:B------:R-:W-:Y:S05]  /*0b20*/  @!P3 BRA `(.L_x_1950) ;  /* 0x000007400000b947 */ /* 0x000fea0003800000 */
[----:B------:R-:W-:Y:S02]  /*0b30*/  PLOP3.LUT P0, PT, PT, PT, PT, 0x8, 0x0 ;  /* 0x000000000000781c */ /* 0x000fe40003f0e170 */
.L_x_1951:
        /* <DEDUP_REMOVED lines=109> */
[----:B------:R-:W-:Y:S02]  /*1210*/  IADD3 R10, R10, -0x10, RZ ;  /* 0xfffffff00a0a7810 */ /* 0x000fe40007ffe0ff */
[----:B------:R-:W-:Y:S02]  /*1220*/  IADD3 R11, R11, 0x10, RZ ;  /* 0x000000100b0b7810 */ /* 0x000fe40007ffe0ff */
[----:B------:R-:W-:Y:S01]  /*1230*/  ISETP.GT.AND P3, PT, R10, 0xc, PT ;  /* 0x0000000c0a00780c */ /* 0x000fe20003f64270 */
[----:B--2---:R-:W-:Y:S02]  /*1240*/  @!P4 FADD.FTZ R16, R16, R8 ;  /* 0x000000081010c221 */ /* 0x004fe40000010000 */
[----:B------:R-:W-:-:S10]  /*1250*/  @!P4 FADD.FTZ R17, R17, R9 ;  /* 0x000000091111c221 */ /* 0x000fd40000010000 */
[----:B------:R-:W-:Y:S05]  /*1260*/  @P3 BRA `(.L_x_1951) ;  /* 0xfffff8d000003947 */ /* 0x000fea000383ffff */
.L_x_1950:
[----:B------:R-:W-:-:S13]  /*1270*/  ISETP.GT.AND P3, PT, R10, 0x4, PT ;  /* 0x000000040a00780c */ /* 0x000fda0003f64270 */
[----:B------:R-:W-:Y:S05]  /*1280*/  @!P3 BRA `(.L_x_1952) ;  /* 0x000003b00000b947 */ /* 0x000fea0003800000 */
        /* <DEDUP_REMOVED lines=25> */
[----:B------:R-:W-:-:S04]  /*1420*/  IADD3 R11, R11, 0x4, RZ ;  /* 0x000000040b0b7810 */ /* 0x000fc80007ffe0ff */
[----:B------:R-:W-:Y:S01]  /*1430*/  ISETP.EQ.OR P0, PT, R11, R3, P2 ;  /* 0x000000030b00720c */ /* 0x000fe20001702670 */
[----:B--2---:R-:W-:-:S12]  /*1440*/  @!P3 FADD.FTZ R17, R17, R9 ;  /* 0x000000091111b221 */ /* 0x004fd80000010000 */
[----:B------:R-:W-:Y:S02]  /*1450*/  @!P0 IMAD R9, R11, c[0x0][0x10], R6 ;  /* 0x000004000b098a24 */ /* 0x000fe400078e0206 */
[----:B------:R-:W-:Y:S02]  /*1460*/  @!P3 FADD.FTZ R16, R16, R8 ;  /* 0x000000081010b221 */ /* 0x000fe40000010000 */
        /* <DEDUP_REMOVED lines=24> */
[----:B------:R-:W-:Y:S02]  /*15f0*/  PLOP3.LUT P0, PT, PT, PT, PT, 0x8, 0x0 ;  /* 0x000000000000781c */ /* 0x000fe40003f0e170 */
[----:B------:R-:W-:Y:S02]  /*1600*/  IADD3 R10, R10, -0x4, RZ ;  /* 0xfffffffc0a0a7810 */ /* 0x000fe40007ffe0ff */
[----:B------:R-:W-:Y:S01]  /*1610*/  IADD3 R11, R11, 0x4, RZ ;  /* 0x000000040b0b7810 */ /* 0x000fe20007ffe0ff */
[----:B--2---:R-:W-:Y:S02]  /*1620*/  @!P3 FADD.FTZ R16, R16, R8 ;  /* 0x000000081010b221 */ /* 0x004fe40000010000 */
[----:B------:R-:W-:-:S02]  /*1630*/  @!P3 FADD.FTZ R17, R17, R9 ;  /* 0x000000091111b221 */ /* 0x000fc40000010000 */
.L_x_1952:
[----:B------:R-:W-:-:S13]  /*1640*/  ISETP.NE.OR P0, PT, R10, RZ, P0 ;  /* 0x000000ff0a00720c */ /* 0x000fda0000705670 */
[----:B------:R-:W-:Y:S05]  /*1650*/  @!P0 BRA `(.L_x_1948) ;  /* 0x000001f000008947 */ /* 0x000fea0003800000 */
.L_x_1949:
        /* <DEDUP_REMOVED lines=27> */
[----:B------:R-:W-:Y:S01]  /*1810*/  ISETP.NE.AND P0, PT, R10, RZ, PT ;  /* 0x000000ff0a00720c */ /* 0x000fe20003f05270 */
[----:B--2---:R-:W-:Y:S02]  /*1820*/  @!P3 FADD.FTZ R16, R16, R8 ;  /* 0x000000081010b221 */ /* 0x004fe40000010000 */
[----:B------:R-:W-:-:S10]  /*1830*/  @!P3 FADD.FTZ R17, R17, R9 ;  /* 0x000000091111b221 */ /* 0x000fd40000010000 */
[----:B------:R-:W-:Y:S05]  /*1840*/  @P0 BRA `(.L_x_1949) ;  /* 0xfffffe1000000947 */ /* 0x000fea000383ffff */
.L_x_1948:
[----:B------:R-:W-:-:S04]  /*1850*/  MOV R10, c[0x0][0xc] ;  /* 0x00000300000a7a02 */ /* 0x000fc80000000f00 */
[----:B------:R-:W-:-:S13]  /*1860*/  LOP3.LUT P0, R10, R10, 0x3, RZ, 0xc0, !PT ;  /* 0x000000030a0a7812 */ /* 0x000fda000780c0ff */
[----:B------:R-:W-:Y:S05]  /*1870*/  @!P0 BRA `(.L_x_1945) ;  /* 0x000001a000008947 */ /* 0x000fea0003800000 */
[----:B------:R-:W-:Y:S01]  /*1880*/  ISETP.EQ.OR P0, PT, R11, R3, P2 ;  /* 0x000000030b00720c */ /* 0x000fe20001702670 */
[----:B------:R-:W-:Y:S01]  /*1890*/  BSSY B0, `(.L_x_1953) ;  /* 0x0000008000007945 */ /* 0x000fe20003800000 */
[----:B------:R-:W-:-:S11]  /*18a0*/  ISETP.NE.AND P3, PT, R10, 0x1, PT ;  /* 0x000000010a00780c */ /* 0x000fd60003f65270 */
[----:B------:R-:W-:Y:S05]  /*18b0*/  @P0 BRA `(.L_x_1954) ;  /* 0x0000005000000947 */ /* 0x000fea0003800000 */
[----:B------:R-:W-:-:S04]  /*18c0*/  IMAD R9, R11, c[0x0][0x10], R6 ;  /* 0x000004000b097a24 */ /* 0x000fc800078e0206 */
[----:B------:R-:W-:-:S06]  /*18d0*/  IMAD.WIDE.U32 R8, R9, 0x8, R18 ;  /* 0x0000000809087825 */ /* 0x000fcc00078e0012 */
[----:B------:R-:W2:Y:S02]  /*18e0*/  LDG.E.64 R8, [R8.64] ;  /* 0x0000000608087981 */ /* 0x000ea4000c1e1b00 */
[----:B--2---:R-:W-:Y:S02]  /*18f0*/  FADD.FTZ R16, R16, R8 ;  /* 0x0000000810107221 */ /* 0x004fe40000010000 */
[----:B------:R-:W-:Y:S02]  /*1900*/  FADD.FTZ R17, R17, R9 ;  /* 0x0000000911117221 */ /* 0x000fe40000010000 */
.L_x_1954:
[----:B------:R-:W-:Y:S05]  /*1910*/  BSYNC B0 ;  /* 0x0000000000007941 */ /* 0x000fea0003800000 */
.L_x_1953:
[----:B------:R-:W-:Y:S05]  /*1920*/  @!P3 BRA `(.L_x_1945) ;  /* 0x000000f00000b947 */ /* 0x000fea0003800000 */
[C---:B------:R-:W-:Y:S02]  /*1930*/  IADD3 R8, R11.reuse, 0x2, RZ ;  /* 0x000000020b087810 */ /* 0x040fe40007ffe0ff */
        /* <DEDUP_REMOVED lines=13> */
[----:B------:R-:W-:-:S04]  /*1a10*/  @!P0 FADD.FTZ R17, R17, R11 ;  /* 0x0000000b11118221 */ /* 0x000fc80000010000 */
.L_x_1945:
[----:B------:R-:W-:Y:S01]  /*1a20*/  LOP3.LUT P0, RZ, R3, R4, RZ, 0xfc, !PT ;  /* 0x0000000403ff7212 */ /* 0x000fe2000780fcff */
[----:B------:R-:W-:Y:S01]  /*1a30*/  @!P2 STS.64 [0x30], R16 ;  /* 0x00003010ff00a388 */ /* 0x000fe20000000a00 */
[----:B------:R-:W-:Y:S02]  /*1a40*/  ISETP.EQ.U32.AND P3, PT, RZ, c[0x0][0x168], PT ;  /* 0x00005a00ff007a0c */ /* 0x000fe40003f62070 */
[C---:B------:R-:W-:Y:S02]  /*1a50*/  SHF.L.U32 R10, R26.reuse, 0x2, RZ ;  /* 0x000000021a0a7819 */ /* 0x040fe400000006ff */
[----:B------:R-:W-:Y:S02]  /*1a60*/  ISETP.EQ.OR.EX P0, PT, RZ, c[0x0][0x16c], P0, P3 ;  /* 0x00005b00ff007a0c */ /* 0x000fe40000702730 */
[----:B------:R-:W-:Y:S02]  /*1a70*/  SHF.L.U64.HI R11, R26, 0x2, R27 ;  /* 0x000000021a0b7819 */ /* 0x000fe4000001021b */
[----:B------:R-:W-:-:S02]  /*1a80*/  IADD3 R8, P2, R10, c[0x0][0x178], RZ ;  /* 0x00005e000a087a10 */ /* 0x000fc40007f5e0ff */
[----:B------:R-:W-:Y:S02]  /*1a90*/  IADD3 R10, P3, R10, c[0x0][0x180], RZ ;  /* 0x000060000a0a7a10 */ /* 0x000fe40007f7e0ff */
[C---:B------:R-:W-:Y:S02]  /*1aa0*/  IADD3.X R9, R11.reuse, c[0x0][0x17c], RZ, P2, !PT ;  /* 0x00005f000b097a10 */ /* 0x040fe400017fe4ff */
[----:B------:R-:W-:-:S03]  /*1ab0*/  IADD3.X R11, R11, c[0x0][0x184], RZ, P3, !PT ;  /* 0x000061000b0b7a10 */ /* 0x000fc60001ffe4ff */
[----:B------:R-:W-:Y:S01]  /*1ac0*/  @!P0 MOV R26, 0x8 ;  /* 0x00000008001a8802 */ /* 0x000fe20000000f00 */
[----:B------:R-:W-:Y:S02]  /*1ad0*/  @!P0 FMUL.FTZ R19, R17, c[0x0][0x1f4] ;  /* 0x00007d0011138a20 */ /* 0x000fe40000410000 */
[----:B------:R-:W-:Y:S02]  /*1ae0*/  @!P0 FMUL.FTZ R18, R16, c[0x0][0x1f4] ;  /* 0x00007d0010128a20 */ /* 0x000fe40000410000 */
[----:B------:R-:W-:-:S05]  /*1af0*/  @!P0 IMAD.WIDE R26, R7, R26, c[0x0][0x168] ;  /* 0x00005a00071a8625 */ /* 0x000fca00078e021a */
[----:B------:R0:W-:Y:S04]  /*1b00*/  @!P0 STG.E.64 [R26.64], R18 ;  /* 0x000000121a008986 */ /* 0x0001e8000c101b06 */
[----:B------:R-:W-:Y:S06]  /*1b10*/  BAR.SYNC.DEFER_BLOCKING 0x0 ;  /* 0x0000000000007b1d */ /* 0x000fec0000010000 */
[----:B------:R-:W2:Y:S04]  /*1b20*/  LDG.E.64 R8, [R8.64] ;  /* 0x0000000608087981 */ /* 0x000ea8000c1e1b00 */
[----:B------:R-:W2:Y:S01]  /*1b30*/  LDG.E.64 R10, [R10.64] ;  /* 0x000000060a0a7981 */ /* 0x000ea2000c1e1b00 */
[----:B0-----:R-:W-:-:S02]  /*1b40*/  PRMT R19, RZ, 0x5410, R15 ;  /* 0x00005410ff137816 */ /* 0x001fc4000000000f */
[----:B------:R-:W-:Y:S01]  /*1b50*/  ISETP.NE.AND P2, PT, RZ, UR5, PT ;  /* 0x00000005ff007c0c */ /* 0x000fe2000bf45270 */
[----:B------:R-:W0:Y:S01]  /*1b60*/  LDS.64 R16, [0x30] ;  /* 0x00003000ff107984 */ /* 0x000e220000000a00 */
[----:B------:R-:W-:Y:S02]  /*1b70*/  PRMT R15, RZ, 0x7610, R15 ;  /* 0x00007610ff0f7816 */ /* 0x000fe4000000000f */
[--C-:B------:R-:W-:Y:S02]  /*1b80*/  PRMT R27, RZ, 0x5410, R14.reuse ;  /* 0x00005410ff1b7816 */ /* 0x100fe4000000000e */
[----:B------:R-:W-:Y:S01]  /*1b90*/  PRMT R29, RZ, 0x7610, R14 ;  /* 0x00007610ff1d7816 */ /* 0x000fe2000000000e */
[----:B0-----:R-:W-:-:S04]  /*1ba0*/  FMUL.FTZ R16, R16, c[0x0][0x1f4] ;  /* 0x00007d0010107a20 */ /* 0x001fc80000410000 */
[----:B------:R-:W-:Y:S02]  /*1bb0*/  FMUL.FTZ R28, R16, R16 ;  /* 0x00000010101c7220 */ /* 0x000fe40000410000 */
[----:B------:R-:W-:Y:S02]  /*1bc0*/  FADD.FTZ R18, R19, -R16 ;  /* 0x8000001013127221 */ /* 0x000fe40000010000 */
[----:B------:R-:W-:Y:S01]  /*1bd0*/  FFMA.FTZ R28, R17, c[0x0][0x1f4], -R28 ;  /* 0x00007d00111c7a23 */ /* 0x000fe2000001081c */
[----:B------:R-:W-:Y:S01]  /*1be0*/  HFMA2.MMA R17, -RZ, RZ, 1.875, 0 ;  /* 0x3f800000ff117435 */ /* 0x000fe200000001ff */
[--C-:B------:R-:W-:Y:S02]  /*1bf0*/  FADD.FTZ R14, R15, -R16.reuse ;  /* 0x800000100f0e7221 */ /* 0x100fe40000010000 */
[--C-:B------:R-:W-:Y:S01]  /*1c00*/  FADD.FTZ R26, R27, -R16.reuse ;  /* 0x800000101b1a7221 */ /* 0x100fe20000010000 */
[----:B------:R-:W-:Y:S01]  /*1c10*/  FSETP.GTU.FTZ.AND P0, PT, R28, RZ, PT ;  /* 0x000000ff1c00720b */ /* 0x000fe20003f1c000 */
[----:B------:R-:W-:-:S12]  /*1c20*/  FADD.FTZ R16, R29, -R16 ;  /* 0x800000101d107221 */ /* 0x000fd80000010000 */
[----:B------:R-:W-:-:S04]  /*1c30*/  @P0 FADD.FTZ R28, R28, c[0x0][0x188] ;  /* 0x000062001c1c0621 */ /* 0x000fc80000010000 */
[----:B------:R-:W0:Y:S01]  /*1c40*/  @P0 MUFU.RSQ R17, R28 ;  /* 0x0000001c00110308 */ /* 0x000e220000001400 */
[----:B------:R-:W-:-:S04]  /*1c50*/  ISETP.GE.U32.AND P0, PT, R20, c[0x0][0x1c8], PT ;  /* 0x0000720014007a0c */ /* 0x000fc80003f06070 */
[----:B------:R-:W-:-:S04]  /*1c60*/  ISETP.GE.AND.EX P0, PT, R13, c[0x0][0x1cc], PT, P0 ;  /* 0x000073000d007a0c */ /* 0x000fc80003f06300 */
[----:B------:R-:W-:Y:S01]  /*1c70*/  ISETP.LT.U32.AND P0, PT, R4, 0x80, !P0 ;  /* 0x000000800400780c */ /* 0x000fe20004701070 */
[-C--:B0-----:R-:W-:Y:S02]  /*1c80*/  FMUL.FTZ R15, R18, R17.reuse ;  /* 0x00000011120f7220 */ /* 0x081fe40000410000 */
[-C--:B------:R-:W-:Y:S02]  /*1c90*/  FMUL.FTZ R19, R26, R17.reuse ;  /* 0x000000111a137220 */ /* 0x080fe40000410000 */
[-C--:B------:R-:W-:Y:S02]  /*1ca0*/  FMUL.FTZ R26, R16, R17.reuse ;  /* 0x00000011101a7220 */ /* 0x080fe40000410000 */
[----:B------:R-:W-:Y:S02]  /*1cb0*/  FMUL.FTZ R18, R14, R17 ;  /* 0x000000110e127220 */ /* 0x000fe40000410000 */
[C-C-:B--2---:R-:W-:Y:S02]  /*1cc0*/  FFMA.FTZ R16, R8.reuse, R15, R10.reuse ;  /* 0x0000000f08107223 */ /* 0x144fe4000001000a */
[----:B------:R-:W-:-:S02]  /*1cd0*/  FFMA.FTZ R14, R8, R19, R10 ;  /* 0x00000013080e7223 */ /* 0x000fc4000001000a */
[C-C-:B------:R-:W-:Y:S02]  /*1ce0*/  FFMA.FTZ R15, R9.reuse, R26, R11.reuse ;  /* 0x0000001a090f7223 */ /* 0x140fe4000001000b */
[----:B------:R-:W-:Y:S01]  /*1cf0*/  FFMA.FTZ R17, R9, R18, R11 ;  /* 0x0000001209117223 */ /* 0x000fe2000001000b */
[----:B------:R-:W-:Y:S05]  /*1d00*/  @!P2 BRA `(.L_x_1955) ;  /* 0x000000a00000a947 */ /* 0x000fea0003800000 */
        /* <DEDUP_REMOVED lines=9> */
[----:B-1----:R-:W-:-:S05]  /*1da0*/  FMUL.FTZ R17, R17, R18 ;  /* 0x0000001211117220 */ /* 0x002fca0000410000 */
.L_x_1955:
[----:B------:R-:W-:Y:S01]  /*1db0*/  BSSY B0, `(.L_x_1956) ;  /* 0x000000c000007945 */ /* 0x000fe20003800000 */
[----:B------:R-:W-:Y:S05]  /*1dc0*/  @!P1 BRA `(.L_x_1957) ;  /* 0x000000a000009947 */ /* 0x000fea0003800000 */
[----:B------:R-:W-:Y:S01]  /*1dd0*/  MOV R8, R24 ;  /* 0x0000001800087202 */ /* 0x000fe20000000f00 */
[----:B------:R-:W-:Y:S01]  /*1de0*/  IMAD R10, R0, c[0x0][0x1c0], RZ ;  /* 0x00007000000a7a24 */ /* 0x000fe200078e02ff */
[----:B------:R-:W-:Y:S02]  /*1df0*/  MOV R9, R23 ;  /* 0x0000001700097202 */ /* 0x000fe40000000f00 */
[----:B------:R-:W-:Y:S01]  /*1e00*/  F2FP.BF16.PACK_AB R17, R17, R16 ;  /* 0x000000101111723e */ /* 0x000fe200000010ff */
[C---:B------:R-:W-:Y:S02]  /*1e10*/  IMAD R11, R21.reuse, c[0x0][0x1c4], R10 ;  /* 0x00007100150b7a24 */ /* 0x040fe400078e020a */
[----:B------:R-:W-:-:S05]  /*1e20*/  IMAD.WIDE.U32 R8, R21, c[0x0][0x1c0], R8 ;  /* 0x0000700015087a25 */ /* 0x000fca00078e0008 */
[----:B------:R-:W-:Y:S02]  /*1e30*/  IADD3 R11, R9, R11, RZ ;  /* 0x0000000b090b7210 */ /* 0x000fe40007ffe0ff */
[----:B------:R-:W-:-:S04]  /*1e40*/  LEA R10, P3, R8, c[0x0][0x160], 0x1 ;  /* 0x00005800080a7a11 */ /* 0x000fc800078608ff */
[----:B------:R-:W-:-:S05]  /*1e50*/  LEA.HI.X R11, R8, c[0x0][0x164], R11, 0x1, P3 ;  /* 0x00005900080b7a11 */ /* 0x000fca00018f0c0b */
[----:B------:R0:W-:Y:S04]  /*1e60*/  STG.E [R10.64], R17 ;  /* 0x000000110a007986 */ /* 0x0001e8000c101906 */
.L_x_1957:
[----:B------:R-:W-:Y:S05]  /*1e70*/  BSYNC B0 ;  /* 0x0000000000007941 */ /* 0x000fea0003800000 */
.L_x_1956:
[----:B------:R-:W-:Y:S05]  /*1e80*/  @!P2 BRA `(.L_x_1958) ;  /* 0x000000a00000a947 */ /* 0x000fea0003800000 */
        /* <DEDUP_REMOVED lines=10> */
.L_x_1958:
[----:B------:R-:W-:Y:S01]  /*1f30*/  BSSY B0, `(.L_x_1959) ;  /* 0x000000c000007945 */ /* 0x000fe20003800000 */
[----:B------:R-:W-:Y:S05]  /*1f40*/  @!P0 BRA `(.L_x_1960) ;  /* 0x000000a000008947 */ /* 0x000fea0003800000 */
[----:B------:R-:W-:Y:S01]  /*1f50*/  MOV R8, R24 ;  /* 0x0000001800087202 */ /* 0x000fe20000000f00 */
[----:B0-----:R-:W-:Y:S01]  /*1f60*/  IMAD R11, R13, c[0x0][0x1c0], RZ ;  /* 0x000070000d0b7a24 */ /* 0x001fe200078e02ff */
        /* <DEDUP_REMOVED lines=8> */
.L_x_1960:
[----:B------:R-:W-:Y:S05]  /*1ff0*/  BSYNC B0 ;  /* 0x0000000000007941 */ /* 0x000fea0003800000 */
.L_x_1959:
[----:B------:R-:W-:Y:S02]  /*2000*/  IADD3 R7, R7, c[0x0][0x10], RZ ;  /* 0x0000040007077a10 */ /* 0x000fe40007ffe0ff */
[----:B------:R-:W-:Y:S02]  /*2010*/  IADD3 R5, R5, 0x1, RZ ;  /* 0x0000000105057810 */ /* 0x000fe40007ffe0ff */
[----:B------:R-:W-:-:S13]  /*2020*/  ISETP.GE.AND P0, PT, R7, UR4, PT ;  /* 0x0000000407007c0c */ /* 0x000fda000bf06270 */
[----:B------:R-:W-:Y:S01]  /*2030*/  @P0 CALL.REL.NOINC `(.L_x_1961) ;  /* 0x0000001000000944 */ /* 0x000fe20003c00000 */
[----:B------:R-:W-:Y:S05]  /*2040*/  BRA `(.L_x_1962) ;  /* 0xffffe15000007947 */ /* 0x000fea000383ffff */
.L_x_1961:
[----:B------:R-:W-:Y:S05]  /*2050*/  EXIT ;  /* 0x000000000000794d */ /* 0x000fea0003800000 */
.L_x_1963:
        /* <DEDUP_REMOVED lines=10> */
.L_x_3260:


//--------------------- .text._Z35group_norm_nhwc_fwd_one_pass_kernelI11Bf16IOFp32WLi128ELi8ELi128EEv26Group_norm_nhwc_fwd_params --------------------------
	.section	.text._Z35group_norm_nhwc_fwd_one_pass_kernelI11Bf16IOFp32WLi128ELi8ELi128EEv26Group_norm_nhwc_fwd_params,"ax",@progbits
	.sectioninfo	@"SHI_REGISTERS=32"
	.align	128
        .global         _Z35group_norm_nhwc_fwd_one_pass_kernelI11Bf16IOFp32WLi128ELi8ELi128EEv26Group_norm_nhwc_fwd_params
        .type           _Z35group_norm_nhwc_fwd_one_pass_kernelI11Bf16IOFp32WLi128ELi8ELi128EEv26Group_norm_nhwc_fwd_params,@function
        .size           _Z35group_norm_nhwc_fwd_one_pass_kernelI11Bf16IOFp32WLi128ELi8ELi128EEv26Group_norm_nhwc_fwd_params,(.L_x_3261 - _Z35group_norm_nhwc_fwd_one_pass_kernelI11Bf16IOFp32WLi128ELi8ELi128EEv26Group_norm_nhwc_fwd_params)
        .other          _Z35group_norm_nhwc_fwd_one_pass_kernelI11Bf16IOFp32WLi128ELi8ELi128EEv26Group_norm_nhwc_fwd_params,@"STO_CUDA_ENTRY STV_DEFAULT"
_Z35group_norm_nhwc_fwd_one_pass_kernelI11Bf16IOFp32WLi128ELi8ELi128EEv26Group_norm_nhwc_fwd_params:
.text._Z35group_norm_nhwc_fwd_one_pass_kernelI11Bf16IOFp32WLi128ELi8ELi128EEv26Group_norm_nhwc_fwd_params:
[----:B------:R-:W-:Y:S02]  /*0000*/  MOV R1, c[0x0][0x28] ;  /* 0x00000a0000017a02 */ /* 0x000fe40000000f00 */
[----:B------:R-:W0:Y:S01]  /*0010*/  S2R R7, SR_CTAID.Y ;  /* 0x0000000000077919 */ /* 0x000e220000002600 */
[----:B------:R-:W-:Y:S02]  /*0020*/  ULDC UR4, c[0x0][0x1d8] ;  /* 0x0000760000047ab9 */ /* 0x000fe40000000800 */
[----:B------:R-:W-:Y:S02]  /*0030*/  ULDC UR5, c[0x0][0x1a8] ;  /* 0x00006a0000057ab9 */ /* 0x000fe40000000800 */
[----:B------:R-:W-:-:S06]  /*0040*/  UIMAD UR4, UR4, UR5, URZ ;  /* 0x00000005040472a4 */ /* 0x000fcc000f8e023f */
[----:B0-----:R-:W-:-:S13]  /*0050*/  ISETP.GE.AND P0, PT, R7, UR4, PT ;  /* 0x0000000407007c0c */ /* 0x001fda000bf06270 */
[----:B------:R-:W-:Y:S05]  /*0060*/  @P0 EXIT ;  /* 0x000000000000094d */ /* 0x000fea0003800000 */
[----:B------:R-:W0:Y:S01]  /*0070*/  S2R R5, SR_TID.X ;  /* 0x0000000000057919 */ /* 0x000e220000002100 */
[----:B------:R-:W-:Y:S01]  /*0080*/  HFMA2.MMA R8, -RZ, RZ, 0, 1.78813934326171875e-07 ;  /* 0x00000003ff087435 */ /* 0x000fe200000001ff */
[----:B------:R-:W-:Y:S01]  /*0090*/  ISETP.NE.U32.AND P0, PT, RZ, c[0x0][0x168], PT ;  /* 0x00005a00ff007a0c */ /* 0x000fe20003f05070 */
[----:B------:R-:W-:Y:S01]  /*00a0*/  ULDC.U8 UR5, c[0x0][0x1dc] ;  /* 0x0000770000057ab9 */ /* 0x000fe20000000000 */
[----:B------:R-:W1:Y:S01]  /*00b0*/  S2R R6, SR_CTAID.X ;  /* 0x0000000000067919 */ /* 0x000e620000002500 */
[----:B------:R-:W-:Y:S01]  /*00c0*/  MOV R3, RZ ;  /* 0x000000ff00037202 */ /* 0x000fe20000000f00 */
[----:B------:R-:W-:Y:S01]  /*00d0*/  ULDC.64 UR6, c[0x0][0x118] ;  /* 0x0000460000067ab9 */ /* 0x000fe20000000a00 */
[----:B------:R-:W-:Y:S01]  /*00e0*/  MOV R2, R7 ;  /* 0x0000000700027202 */ /* 0x000fe20000000f00 */
[----:B------:R-:W2:Y:S01]  /*00f0*/  S2R R4, SR_LANEID ;  /* 0x0000000000047919 */ /* 0x000ea20000000000 */
[----:B0-----:R-:W-:Y:S02]  /*0100*/  SHF.R.S32.HI R0, RZ, 0x1f, R5 ;  /* 0x0000001fff007819 */ /* 0x001fe40000011405 */
[CC--:B-1----:R-:W-:Y:S01]  /*0110*/  LOP3.LUT P1, RZ, R6.reuse, R5.reuse, RZ, 0xfc, !PT ;  /* 0x0000000506ff7212 */ /* 0x0c2fe2000782fcff */
[----:B------:R-:W-:Y:S01]  /*0120*/  IMAD R21, R6, c[0x0][0x10], R7 ;  /* 0x0000040006157a24 */ /* 0x000fe200078e0207 */
[----:B------:R-:W-:-:S02]  /*0130*/  LEA.HI R20, R0, R5, RZ, 0x5 ;  /* 0x0000000500147211 */ /* 0x000fc400078f28ff */
[----:B------:R-:W-:Y:S02]  /*0140*/  ISETP.NE.AND.EX P1, PT, RZ, c[0x0][0x16c], !P1, P0 ;  /* 0x00005b00ff007a0c */ /* 0x000fe40004f25300 */
[----:B------:R-:W-:Y:S02]  /*0150*/  LOP3.LUT R0, R8, c[0x0][0xc], RZ, 0xc0, !PT ;  /* 0x0000030008007a12 */ /* 0x000fe400078ec0ff */
[----:B--2---:R-:W-:Y:S02]  /*0160*/  SHF.R.S32.HI R20, RZ, 0x5, R20 ;  /* 0x00000005ff147819 */ /* 0x004fe40000011414 */
.L_x_1987:
        /* <DEDUP_REMOVED lines=21> */
[----:B------:R-:W-:Y:S02]  /*02c0*/  ISETP.NE.AND P2, PT, RZ, c[0x0][0x1d8], PT ;  /* 0x00007600ff007a0c */ /* 0x000fe40003f45270 */
[----:B------:R-:W-:-:S05]  /*02d0*/  SHF.R.U32.HI R11, RZ, 0x2, R5 ;  /* 0x00000002ff0b7819 */ /* 0x000fca0000011605 */
[----:B------:R-:W-:-:S04]  /*02e0*/  IMAD R11, R6, c[0x0][0x1e4], R11 ;  /* 0x00007900060b7a24 */ /* 0x000fc800078e020b */
[----:B------:R-:W-:Y:S02]  /*02f0*/  @P0 IADD3 R9, R9, 0x1, RZ ;  /* 0x0000000109090810 */ /* 0x000fe40007ffe0ff */
[----:B------:R-:W-:Y:S02]  /*0300*/  IADD3 R19, R11, 0x20, RZ ;  /* 0x000000200b137810 */ /* 0x000fe40007ffe0ff */
[----:B------:R-:W-:Y:S02]  /*0310*/  @!P3 IADD3 R9, -R9, RZ, RZ ;  /* 0x000000ff0909b210 */ /* 0x000fe40007ffe1ff */
[----:B------:R-:W-:Y:S02]  /*0320*/  @!P2 LOP3.LUT R9, RZ, c[0x0][0x1d8], RZ, 0x33, !PT ;  /* 0x00007600ff09aa12 */ /* 0x000fe400078e33ff */
[----:B------:R-:W-:Y:S02]  /*0330*/  ISETP.GE.U32.AND P0, PT, R11, c[0x0][0x1c8], PT ;  /* 0x000072000b007a0c */ /* 0x000fe40003f06070 */
[----:B------:R-:W-:-:S02]  /*0340*/  IADD3 R13, -R9, RZ, RZ ;  /* 0x000000ff090d7210 */ /* 0x000fc40007ffe1ff */
[----:B------:R-:W-:Y:S02]  /*0350*/  SHF.R.S32.HI R10, RZ, 0x1f, R11 ;  /* 0x0000001fff0a7819 */ /* 0x000fe4000001140b */
[----:B------:R-:W-:Y:S01]  /*0360*/  ISETP.GE.U32.AND P2, PT, R19, c[0x0][0x1c8], PT ;  /* 0x0000720013007a0c */ /* 0x000fe20003f46070 */
[----:B------:R-:W-:Y:S01]  /*0370*/  IMAD R22, R13, c[0x0][0x1d8], R2 ;  /* 0x000076000d167a24 */ /* 0x000fe200078e0202 */
[----:B------:R-:W-:Y:S02]  /*0380*/  SHF.R.S32.HI R8, RZ, 0x1f, R19 ;  /* 0x0000001fff087819 */ /* 0x000fe40000011413 */
[----:B------:R-:W-:Y:S02]  /*0390*/  ISETP.GE.AND.EX P0, PT, R10, c[0x0][0x1cc], PT, P0 ;  /* 0x000073000a007a0c */ /* 0x000fe40003f06300 */
[----:B------:R-:W-:Y:S02]  /*03a0*/  ISETP.GE.AND.EX P2, PT, R8, c[0x0][0x1cc], PT, P2 ;  /* 0x0000730008007a0c */ /* 0x000fe40003f46320 */
[----:B------:R-:W-:-:S02]  /*03b0*/  SHF.R.S32.HI R12, RZ, 0x1f, R9 ;  /* 0x0000001fff0c7819 */ /* 0x000fc40000011409 */
[----:B------:R-:W-:Y:S02]  /*03c0*/  LEA R22, R22, R23, 0x3 ;  /* 0x0000001716167211 */ /* 0x000fe400078e18ff */
[C---:B------:R-:W-:Y:S01]  /*03d0*/  ISETP.LT.U32.AND P0, PT, R5.reuse, 0x80, !P0 ;  /* 0x000000800500780c */ /* 0x040fe20004701070 */
[----:B------:R-:W-:Y:S01]  /*03e0*/  IMAD R12, R12, c[0x0][0x1d0], RZ ;  /* 0x000074000c0c7a24 */ /* 0x000fe200078e02ff */
[----:B------:R-:W-:Y:S02]  /*03f0*/  ISETP.LT.U32.AND P2, PT, R5, 0x80, !P2 ;  /* 0x000000800500780c */ /* 0x000fe40005741070 */
[----:B------:R-:W-:Y:S01]  /*0400*/  SHF.R.S32.HI R23, RZ, 0x1f, R22 ;  /* 0x0000001fff177819 */ /* 0x000fe20000011416 */
[----:B------:R-:W-:Y:S01]  /*0410*/  IMAD R27, R9, c[0x0][0x1d4], R12 ;  /* 0x00007500091b7a24 */ /* 0x000fe200078e020c */
[C---:B------:R-:W-:Y:S02]  /*0420*/  IADD3 R29, R11.reuse, 0x40, RZ ;  /* 0x000000400b1d7810 */ /* 0x040fe40007ffe0ff */
[----:B------:R-:W-:Y:S01]  /*0430*/  IADD3 R13, R11, 0x60, RZ ;  /* 0x000000600b0d7810 */ /* 0x000fe20007ffe0ff */
[----:B------:R-:W-:Y:S01]  /*0440*/  IMAD.WIDE.U32 R24, R9, c[0x0][0x1d0], R22 ;  /* 0x0000740009187a25 */ /* 0x000fe200078e0016 */
[----:B------:R-:W-:-:S02]  /*0450*/  ISETP.GE.U32.AND P3, PT, R29, c[0x0][0x1c8], PT ;  /* 0x000072001d007a0c */ /* 0x000fc40003f66070 */
[----:B------:R-:W-:Y:S01]  /*0460*/  SHF.R.S32.HI R12, RZ, 0x1f, R29 ;  /* 0x0000001fff0c7819 */ /* 0x000fe2000001141d */
[----:B------:R-:W-:Y:S01]  /*0470*/  @P0 IMAD R10, R10, c[0x0][0x1c0], RZ ;  /* 0x000070000a0a0a24 */ /* 0x000fe200078e02ff */
[----:B------:R-:W-:Y:S01]  /*0480*/  ISETP.GE.U32.AND P4, PT, R13, c[0x0][0x1c8], PT ;  /* 0x000072000d007a0c */ /* 0x000fe20003f86070 */
[----:B------:R-:W-:Y:S01]  /*0490*/  @P2 IMAD R8, R8, c[0x0][0x1c0], RZ ;  /* 0x0000700008082a24 */ /* 0x000fe200078e02ff */
[----:B------:R-:W-:Y:S01]  /*04a0*/  ISETP.GE.AND.EX P3, PT, R12, c[0x0][0x1cc], PT, P3 ;  /* 0x000073000c007a0c */ /* 0x000fe20003f66330 */
[----:B------:R-:W-:Y:S01]  /*04b0*/  @P0 IMAD R15, R11, c[0x0][0x1c4], R10 ;  /* 0x000071000b0f0a24 */ /* 0x000fe200078e020a */
[----:B------:R-:W-:Y:S01]  /*04c0*/  IADD3 R27, R25, R27, RZ ;  /* 0x0000001b191b7210 */ /* 0x000fe20007ffe0ff */
[----:B------:R-:W-:Y:S01]  /*04d0*/  @P2 IMAD R17, R19, c[0x0][0x1c4], R8 ;  /* 0x0000710013112a24 */ /* 0x000fe200078e0208 */
[----:B------:R-:W-:Y:S02]  /*04e0*/  SHF.R.S32.HI R16, RZ, 0x1f, R13 ;  /* 0x0000001fff107819 */ /* 0x000fe4000001140d */
[----:B------:R-:W-:-:S02]  /*04f0*/  @P0 MOV R26, R24 ;  /* 0x00000018001a0202 */ /* 0x000fc40000000f00 */
[----:B------:R-:W-:Y:S02]  /*0500*/  ISETP.LT.U32.AND P3, PT, R5, 0x80, !P3 ;  /* 0x000000800500780c */ /* 0x000fe40005f61070 */
[----:B------:R-:W-:Y:S01]  /*0510*/  ISETP.GE.AND.EX P4, PT, R16, c[0x0][0x1cc], PT, P4 ;  /* 0x0000730010007a0c */ /* 0x000fe20003f86340 */
[----:B------:R-:W-:Y:S01]  /*0520*/  @P0 IMAD.WIDE.U32 R10, R11, c[0x0][0x1c0], R26 ;  /* 0x000070000b0a0a25 */ /* 0x000fe200078e001a */
[----:B------:R-:W-:Y:S02]  /*0530*/  @P2 MOV R8, R24 ;  /* 0x0000001800082202 */ /* 0x000fe40000000f00 */
[----:B------:R-:W-:Y:S02]  /*0540*/  @P2 MOV R9, R27 ;  /* 0x0000001b00092202 */ /* 0x000fe40000000f00 */
[----:B------:R-:W-:Y:S02]  /*0550*/  ISETP.LT.U32.AND P4, PT, R5, 0x80, !P4 ;  /* 0x000000800500780c */ /* 0x000fe40006781070 */
[----:B------:R-:W-:Y:S01]  /*0560*/  @P0 IADD3 R15, R11, R15, RZ ;  /* 0x0000000f0b0f0210 */ /* 0x000fe20007ffe0ff */
[----:B------:R-:W-:Y:S01]  /*0570*/  @P2 IMAD.WIDE.U32 R8, R19, c[0x0][0x1c0], R8 ;  /* 0x0000700013082a25 */ /* 0x000fe200078e0008 */
[----:B------:R-:W-:-:S04]  /*0580*/  @P0 LEA R14, P5, R10, c[0x0][0x170], 0x1 ;  /* 0x00005c000a0e0a11 */ /* 0x000fc800078a08ff */
[----:B------:R-:W-:Y:S01]  /*0590*/  @P0 LEA.HI.X R15, R10, c[0x0][0x174], R15, 0x1, P5 ;  /* 0x00005d000a0f0a11 */ /* 0x000fe200028f0c0f */
[----:B------:R-:W-:Y:S01]  /*05a0*/  @P3 IMAD R10, R12, c[0x0][0x1c0], RZ ;  /* 0x000070000c0a3a24 */ /* 0x000fe200078e02ff */
[----:B------:R-:W-:Y:S02]  /*05b0*/  @P2 IADD3 R17, R9, R17, RZ ;  /* 0x0000001109112210 */ /* 0x000fe40007ffe0ff */
[----:B------:R-:W-:Y:S01]  /*05c0*/  @P2 LEA R18, P5, R8, c[0x0][0x170], 0x1 ;  /* 0x00005c0008122a11 */ /* 0x000fe200078a08ff */
[----:B------:R-:W-:Y:S01]  /*05d0*/  @P4 IMAD R16, R16, c[0x0][0x1c0], RZ ;  /* 0x0000700010104a24 */ /* 0x000fe200078e02ff */
[----:B------:R-:W-:Y:S02]  /*05e0*/  @P3 MOV R9, R27 ;  /* 0x0000001b00093202 */ /* 0x000fe40000000f00 */
[----:B------:R-:W-:Y:S01]  /*05f0*/  @P2 LEA.HI.X R19, R8, c[0x0][0x174], R17, 0x1, P5 ;  /* 0x00005d0008132a11 */ /* 0x000fe200028f0c11 */
[----:B------:R-:W-:Y:S01]  /*0600*/  @P3 IMAD R17, R29, c[0x0][0x1c4], R10 ;  /* 0x000071001d113a24 */ /* 0x000fe200078e020a */
[----:B------:R-:W-:-:S02]  /*0610*/  @P3 MOV R8, R24 ;  /* 0x0000001800083202 */ /* 0x000fc40000000f00 */
[----:B------:R-:W-:Y:S02]  /*0620*/  MOV R12, RZ ;  /* 0x000000ff000c7202 */ /* 0x000fe40000000f00 */
[----:B------:R-:W-:Y:S01]  /*0630*/  @P4 MOV R10, R24 ;  /* 0x00000018000a4202 */ /* 0x000fe20000000f00 */
[----:B------:R-:W-:Y:S01]  /*0640*/  @P3 IMAD.WIDE.U32 R8, R29, c[0x0][0x1c0], R8 ;  /* 0x000070001d083a25 */ /* 0x000fe200078e0008 */
[----:B------:R-:W-:Y:S02]  /*0650*/  @P4 MOV R11, R27 ;  /* 0x0000001b000b4202 */ /* 0x000fe40000000f00 */
[----:B------:R0:W2:Y:S01]  /*0660*/  @P0 LDG.E R12, [R14.64] ;  /* 0x000000060e0c0981 */ /* 0x0000a2000c1e1900 */
[----:B------:R-:W-:Y:S01]  /*0670*/  @P4 IMAD R29, R13, c[0x0][0x1c4], R16 ;  /* 0x000071000d1d4a24 */ /* 0x000fe200078e0210 */
[----:B------:R-:W-:Y:S01]  /*0680*/  @P3 IADD3 R17, R9, R17, RZ ;  /* 0x0000001109113210 */ /* 0x000fe20007ffe0ff */
[----:B------:R-:W-:Y:S01]  /*0690*/  @P4 IMAD.WIDE.U32 R10, R13, c[0x0][0x1c0], R10 ;  /* 0x000070000d0a4a25 */ /* 0x000fe200078e000a */
[----:B------:R-:W-:-:S02]  /*06a0*/  MOV R13, RZ ;  /* 0x000000ff000d7202 */ /* 0x000fc40000000f00 */
[----:B------:R-:W-:-:S04]  /*06b0*/  @P3 LEA R16, P0, R8, c[0x0][0x170], 0x1 ;  /* 0x00005c0008103a11 */ /* 0x000fc800078008ff */
[----:B------:R-:W3:Y:S01]  /*06c0*/  @P2 LDG.E R13, [R18.64] ;  /* 0x00000006120d2981 */ /* 0x000ee2000c1e1900 */
[----:B0-----:R-:W-:Y:S01]  /*06d0*/  CS2R R14, SRZ ;  /* 0x00000000000e7805 */ /* 0x001fe2000001ff00 */
[----:B------:R-:W-:Y:S02]  /*06e0*/  @P3 LEA.HI.X R17, R8, c[0x0][0x174], R17, 0x1, P0 ;  /* 0x00005d0008113a11 */ /* 0x000fe400000f0c11 */
[----:B------:R-:W-:Y:S02]  /*06f0*/  @P4 IADD3 R29, R11, R29, RZ ;  /* 0x0000001d0b1d4210 */ /* 0x000fe40007ffe0ff */
[C---:B------:R-:W-:Y:S01]  /*0700*/  @P4 LEA R8, P0, R10.reuse, c[0x0][0x170], 0x1 ;  /* 0x00005c000a084a11 */ /* 0x040fe200078008ff */
[----:B------:R0:W4:Y:S03]  /*0710*/  @P3 LDG.E R14, [R16.64] ;  /* 0x00000006100e3981 */ /* 0x000126000c1e1900 */
[----:B------:R-:W-:-:S05]  /*0720*/  @P4 LEA.HI.X R9, R10, c[0x0][0x174], R29, 0x1, P0 ;  /* 0x00005d000a094a11 */ /* 0x000fca00000f0c1d */
[----:B------:R2:W5:Y:S01]  /*0730*/  @P4 LDG.E R15, [R8.64] ;  /* 0x00000006080f4981 */ /* 0x000562000c1e1900 */
[C---:B------:R-:W-:Y:S02]  /*0740*/  ISETP.GT.AND P0, PT, R4.reuse, 0x1e, PT ;  /* 0x0000001e0400780c */ /* 0x040fe40003f04270 */
[----:B------:R-:W-:Y:S02]  /*0750*/  ISETP.NE.AND P3, PT, R4, RZ, PT ;  /* 0x000000ff0400720c */ /* 0x000fe40003f65270 */
[----:B------:R-:W-:Y:S02]  /*0760*/  ISETP.NE.AND P2, PT, R5, RZ, PT ;  /* 0x000000ff0500720c */ /* 0x000fe40003f45270 */
[--C-:B--2---:R-:W-:Y:S02]  /*0770*/  PRMT R9, RZ, 0x7610, R12.reuse ;  /* 0x00007610ff097816 */ /* 0x104fe4000000000c */
[----:B------:R-:W-:-:S03]  /*0780*/  PRMT R8, RZ, 0x5410, R12 ;  /* 0x00005410ff087816 */ /* 0x000fc6000000000c */
[----:B------:R-:W-:Y:S02]  /*0790*/  FMUL.FTZ R11, R9, R9 ;  /* 0x00000009090b7220 */ /* 0x000fe40000410000 */
[C---:B------:R-:W-:Y:S01]  /*07a0*/  FADD.FTZ R10, R8.reuse, R9 ;  /* 0x00000009080a7221 */ /* 0x040fe20000010000 */
[----:B---3--:R-:W-:Y:S01]  /*07b0*/  PRMT R9, RZ, 0x7610, R13 ;  /* 0x00007610ff097816 */ /* 0x008fe2000000000d */
[----:B------:R-:W-:Y:S01]  /*07c0*/  FFMA.FTZ R11, R8, R8, R11 ;  /* 0x00000008080b7223 */ /* 0x000fe2000001000b */
[----:B------:R-:W-:-:S03]  /*07d0*/  PRMT R8, RZ, 0x5410, R13 ;  /* 0x00005410ff087816 */ /* 0x000fc6000000000d */
[----:B------:R-:W-:Y:S02]  /*07e0*/  FMUL.FTZ R19, R9, R9 ;  /* 0x0000000909137220 */ /* 0x000fe40000410000 */
[C---:B0-----:R-:W-:Y:S02]  /*07f0*/  FADD.FTZ R17, R8.reuse, R9 ;  /* 0x0000000908117221 */ /* 0x041fe40000010000 */
[----:B------:R-:W-:Y:S02]  /*0800*/  FFMA.FTZ R19, R8, R8, R19 ;  /* 0x0000000808137223 */ /* 0x000fe40000010013 */
[----:B------:R-:W-:Y:S02]  /*0810*/  FADD.FTZ R10, RZ, R10 ;  /* 0x0000000aff0a7221 */ /* 0x000fe40000010000 */
[----:B------:R-:W-:Y:S01]  /*0820*/  FADD.FTZ R8, RZ, R11 ;  /* 0x0000000bff087221 */ /* 0x000fe20000010000 */
[--C-:B----4-:R-:W-:Y:S01]  /*0830*/  PRMT R11, RZ, 0x7610, R14.reuse ;  /* 0x00007610ff0b7816 */ /* 0x110fe2000000000e */
[----:B------:R-:W-:Y:S01]  /*0840*/  FADD.FTZ R9, R10, R17 ;  /* 0x000000110a097221 */ /* 0x000fe20000010000 */
[----:B------:R-:W-:-:S03]  /*0850*/  PRMT R10, RZ, 0x5410, R14 ;  /* 0x00005410ff0a7816 */ /* 0x000fc6000000000e */
[----:B------:R-:W-:Y:S02]  /*0860*/  FMUL.FTZ R17, R11, R11 ;  /* 0x0000000b0b117220 */ /* 0x000fe40000410000 */
[C---:B------:R-:W-:Y:S02]  /*0870*/  FADD.FTZ R16, R10.reuse, R11 ;  /* 0x0000000b0a107221 */ /* 0x040fe40000010000 */
[----:B------:R-:W-:Y:S01]  /*0880*/  FFMA.FTZ R17, R10, R10, R17 ;  /* 0x0000000a0a117223 */ /* 0x000fe20000010011 */
[--C-:B-----5:R-:W-:Y:S01]  /*0890*/  PRMT R10, RZ, 0x7610, R15.reuse ;  /* 0x00007610ff0a7816 */ /* 0x120fe2000000000f */
[----:B------:R-:W-:Y:S01]  /*08a0*/  FADD.FTZ R16, R9, R16 ;  /* 0x0000001009107221 */ /* 0x000fe20000010000 */
[----:B------:R-:W-:Y:S01]  /*08b0*/  PRMT R9, RZ, 0x5410, R15 ;  /* 0x00005410ff097816 */ /* 0x000fe2000000000f */
[----:B------:R-:W-:Y:S02]  /*08c0*/  FADD.FTZ R8, R8, R19 ;  /* 0x0000001308087221 */ /* 0x000fe40000010000 */
[----:B------:R-:W-:-:S02]  /*08d0*/  FMUL.FTZ R18, R10, R10 ;  /* 0x0000000a0a127220 */ /* 0x000fc40000410000 */
[C---:B------:R-:W-:Y:S02]  /*08e0*/  FADD.FTZ R11, R9.reuse, R10 ;  /* 0x0000000a090b7221 */ /* 0x040fe40000010000 */
[----:B------:R-:W-:Y:S02]  /*08f0*/  FFMA.FTZ R18, R9, R9, R18 ;  /* 0x0000000909127223 */ /* 0x000fe40000010012 */
[----:B------:R-:W-:Y:S02]  /*0900*/  FADD.FTZ R17, R8, R17 ;  /* 0x0000001108117221 */ /* 0x000fe40000010000 */
        /* <DEDUP_REMOVED lines=48> */
[C---:B------:R-:W-:Y:S02]  /*0c10*/  LEA R28, P0, R21.reuse, R18, 0x3 ;  /* 0x00000012151c7211 */ /* 0x040fe400078018ff */
[----:B------:R-:W-:Y:S02]  /*0c20*/  MOV R11, 0x1 ;  /* 0x00000001000b7802 */ /* 0x000fe40000000f00 */
[----:B------:R-:W-:Y:S02]  /*0c30*/  LEA.HI.X R29, R21, R19, RZ, 0x3, P0 ;  /* 0x00000013151d7211 */ /* 0x000fe400000f1cff */
[----:B------:R-:W-:-:S03]  /*0c40*/  LOP3.LUT P0, RZ, R3, 0x2, RZ, 0xc0, !PT ;  /* 0x0000000203ff7812 */ /* 0x000fc6000780c0ff */
[----:B------:R0:W-:Y:S01]  /*0c50*/  STG.E.64 [R28.64], R16 ;  /* 0x000000101c007986 */ /* 0x0001e2000c101b06 */
[----:B------:R-:W-:Y:S01]  /*0c60*/  SEL R11, R11, 0xffffffff, !P0 ;  /* 0xffffffff0b0b7807 */ /* 0x000fe20004000000 */
[----:B------:R-:W-:Y:S06]  /*0c70*/  MEMBAR.ALL.GPU ;  /* 0x0000000000007992 */ /* 0x000fec000000a000 */
[----:B------:R-:W-:-:S00]  /*0c80*/  ERRBAR ;  /* 0x00000000000079ab */ /* 0x000fc00000000000 */
[----:B0-----:R-:W-:Y:S01]  /*0c90*/  SEL R28, RZ, c[0x0][0xc], P0 ;  /* 0x00000300ff1c7a07 */ /* 0x001fe20000000000 */
[----:B------:R0:W-:Y:S03]  /*0ca0*/  RED.E.ADD.S32.STRONG.GPU [R8.64], R11 ;  /* 0x0000000b0800798e */ /* 0x0001e6000c10e386 */
[----:B------:R-:W-:-:S13]  /*0cb0*/  ISETP.NE.AND P0, PT, R28, -0x1, PT ;  /* 0xffffffff1c00780c */ /* 0x000fda0003f05270 */
[----:B0-----:R-:W-:Y:S05]  /*0cc0*/  @!P0 BRA `(.L_x_1965) ;  /* 0x0000005000008947 */ /* 0x001fea0003800000 */
.L_x_1966:
[----:B------:R-:W2:Y:S01]  /*0cd0*/  LDG.E.STRONG.GPU R11, [R8.64] ;  /* 0x00000006080b7981 */ /* 0x000ea2000c1ef900 */
[----:B------:R-:W-:Y:S01]  /*0ce0*/  YIELD ;  /* 0x0000000000007946 */ /* 0x000fe20003800000 */
[----:B--2---:R-:W-:Y:S01]  /*0cf0*/  ISETP.NE.AND P0, PT, R11, R28, PT ;  /* 0x0000001c0b00720c */ /* 0x004fe20003f05270 */
[----:B------:R-:W-:-:S12]  /*0d00*/  CCTL.IVALL ;  /* 0x00000000ff00798f */ /* 0x000fd80002000000 */
[----:B------:R-:W-:Y:S05]  /*0d10*/  @P0 BRA `(.L_x_1966) ;  /* 0xffffffb000000947 */ /* 0x000fea000383ffff */
.L_x_1965:
        /* <DEDUP_REMOVED lines=8> */
[----:B------:R-:W-:Y:S01]  /*0da0*/  IADD3 R10, -R0, c[0x0][0xc], RZ ;  /* 0x00000300000a7a10 */ /* 0x000fe20007ffe1ff */
[----:B------:R-:W-:-:S03]  /*0db0*/  HFMA2.MMA R11, -RZ, RZ, 0, 0 ;  /* 0x00000000ff0b7435 */ /* 0x000fc600000001ff */
[----:B------:R-:W-:-:S13]  /*0dc0*/  ISETP.GT.AND P0, PT, R10, RZ, PT ;  /* 0x000000ff0a00720c */ /* 0x000fda0003f04270 */
[----:B------:R-:W-:Y:S05]  /*0dd0*/  @!P0 BRA `(.L_x_1968) ;  /* 0x00000b6000008947 */ /* 0x000fea0003800000 */
[----:B------:R-:W-:Y:S02]  /*0de0*/  ISETP.GT.AND P3, PT, R10, 0xc, PT ;  /* 0x0000000c0a00780c */ /* 0x000fe40003f64270 */
[----:B------:R-:W-:-:S11]  /*0df0*/  PLOP3.LUT P0, PT, PT, PT, PT, 0x80, 0x0 ;  /* 0x000000000000781c */ /* 0x000fd60003f0f070 */
[----:B------:R-:W-:Y:S05]  /*0e00*/  @!P3 BRA `(.L_x_1969) ;  /* 0x000007400000b947 */ /* 0x000fea0003800000 */
[----:B------:R-:W-:Y:S02]  /*0e10*/  PLOP3.LUT P0, PT, PT, PT, PT, 0x8, 0x0 ;  /* 0x000000000000781c */ /* 0x000fe40003f0e170 */
.L_x_1970:
        /* <DEDUP_REMOVED lines=115> */
.L_x_1969:
        /* <DEDUP_REMOVED lines=61> */
.L_x_1971:
[----:B------:R-:W-:-:S13]  /*1920*/  ISETP.NE.OR P0, PT, R10, RZ, P0 ;  /* 0x000000ff0a00720c */ /* 0x000fda0000705670 */
[----:B------:R-:W-:Y:S05]  /*1930*/  @!P0 BRA `(.L_x_1967) ;  /* 0x000001f000008947 */ /* 0x000fea0003800000 */
.L_x_1968:
        /* <DEDUP_REMOVED lines=31> */
.L_x_1967:
[----:B------:R-:W-:-:S13]  /*1b30*/  ISETP.NE.AND P0, PT, R0, RZ, PT ;  /* 0x000000ff0000720c */ /* 0x000fda0003f05270 */
        /* <DEDUP_REMOVED lines=10> */
.L_x_1973:
[----:B------:R-:W-:Y:S05]  /*1be0*/  BSYNC B0 ;  /* 0x0000000000007941 */ /* 0x000fea0003800000 */
.L_x_1972:
        /* <DEDUP_REMOVED lines=16> */
.L_x_1964:
[----:B------:R-:W-:Y:S01]  /*1cf0*/  @P1 MOV R29, 0x8 ;  /* 0x00000008001d1802 */ /* 0x000fe20000000f00 */
[----:B------:R-:W-:Y:S01]  /*1d00*/  @!P2 STS.64 [0x30], R16 ;  /* 0x00003010ff00a388 */ /* 0x000fe20000000a00 */
[C---:B------:R-:W-:Y:S01]  /*1d10*/  SHF.L.U64.HI R11, R22.reuse, 0x2, R23 ;  /* 0x00000002160b7819 */ /* 0x040fe20000010217 */
[----:B------:R-:W-:Y:S01]  /*1d20*/  @P1 FMUL.FTZ R23, R17, c[0x0][0x1f4] ;  /* 0x00007d0011171a20 */ /* 0x000fe20000410000 */
[----:B------:R-:W-:Y:S01]  /*1d30*/  SHF.L.U32 R10, R22, 0x2, RZ ;  /* 0x00000002160a7819 */ /* 0x000fe200000006ff */
[----:B------:R-:W-:Y:S02]  /*1d40*/  @P1 FMUL.FTZ R22, R16, c[0x0][0x1f4] ;  /* 0x00007d0010161a20 */ /* 0x000fe40000410000 */
[----:B------:R-:W-:Y:S01]  /*1d50*/  @P1 IMAD.WIDE R28, R2, R29, c[0x0][0x168] ;  /* 0x00005a00021c1625 */ /* 0x000fe200078e021d */
[C---:B------:R-:W-:Y:S02]  /*1d60*/  IADD3 R8, P0, R10.reuse, c[0x0][0x178], RZ ;  /* 0x00005e000a087a10 */ /* 0x040fe40007f1e0ff */
[----:B------:R-:W-:-:S02]  /*1d70*/  IADD3 R10, P3, R10, c[0x0][0x180], RZ ;  /* 0x000060000a0a7a10 */ /* 0x000fc40007f7e0ff */
[----:B------:R0:W-:Y:S01]  /*1d80*/  @P1 STG.E.64 [R28.64], R22 ;  /* 0x000000161c001986 */ /* 0x0001e2000c101b06 */
[C---:B------:R-:W-:Y:S02]  /*1d90*/  IADD3.X R9, R11.reuse, c[0x0][0x17c], RZ, P0, !PT ;  /* 0x00005f000b097a10 */ /* 0x040fe400007fe4ff */
[----:B------:R-:W-:Y:S01]  /*1da0*/  IADD3.X R11, R11, c[0x0][0x184], RZ, P3, !PT ;  /* 0x000061000b0b7a10 */ /* 0x000fe20001ffe4ff */
[----:B------:R-:W-:Y:S06]  /*1db0*/  BAR.SYNC.DEFER_BLOCKING 0x0 ;  /* 0x0000000000007b1d */ /* 0x000fec0000010000 */
[----:B------:R-:W2:Y:S04]  /*1dc0*/  LDG.E.64 R8, [R8.64] ;  /* 0x0000000608087981 */ /* 0x000ea8000c1e1b00 */
[----:B------:R-:W2:Y:S01]  /*1dd0*/  LDG.E.64 R10, [R10.64] ;  /* 0x000000060a0a7981 */ /* 0x000ea2000c1e1b00 */
[----:B0-----:R-:W-:Y:S01]  /*1de0*/  HFMA2.MMA R28, -RZ, RZ, 1.875, 0 ;  /* 0x3f800000ff1c7435 */ /* 0x001fe200000001ff */
[----:B------:R-:W-:-:S02]  /*1df0*/  ISETP.NE.AND P2, PT, RZ, UR5, PT ;  /* 0x00000005ff007c0c */ /* 0x000fc4000bf45270 */
[----:B------:R-:W0:Y:S01]  /*1e00*/  LDS.64 R18, [0x30] ;  /* 0x00003000ff127984 */ /* 0x000e220000000a00 */
[--C-:B------:R-:W-:Y:S02]  /*1e10*/  PRMT R23, RZ, 0x5410, R12.reuse ;  /* 0x00005410ff177816 */ /* 0x100fe4000000000c */
[----:B------:R-:W-:Y:S01]  /*1e20*/  PRMT R29, RZ, 0x7610, R12 ;  /* 0x00007610ff1d7816 */ /* 0x000fe2000000000c */
[----:B0-----:R-:W-:-:S04]  /*1e30*/  FMUL.FTZ R18, R18, c[0x0][0x1f4] ;  /* 0x00007d0012127a20 */ /* 0x001fc80000410000 */
[----:B------:R-:W-:Y:S02]  /*1e40*/  FMUL.FTZ R16, R18, R18 ;  /* 0x0000001212107220 */ /* 0x000fe40000410000 */
[----:B------:R-:W-:Y:S02]  /*1e50*/  FADD.FTZ R23, R23, -R18 ;  /* 0x8000001217177221 */ /* 0x000fe40000010000 */
[----:B------:R-:W-:Y:S01]  /*1e60*/  FFMA.FTZ R19, R19, c[0x0][0x1f4], -R16 ;  /* 0x00007d0013137a23 */ /* 0x000fe20000010810 */
[----:B------:R-:W-:Y:S01]  /*1e70*/  SHF.R.U32.HI R16, RZ, 0x2, R5 ;  /* 0x00000002ff107819 */ /* 0x000fe20000011605 */
[----:B------:R-:W-:-:S03]  /*1e80*/  FADD.FTZ R29, R29, -R18 ;  /* 0x800000121d1d7221 */ /* 0x000fc60000010000 */
[----:B------:R-:W-:-:S13]  /*1e90*/  FSETP.GTU.FTZ.AND P0, PT, R19, RZ, PT ;  /* 0x000000ff1300720b */ /* 0x000fda0003f1c000 */
[----:B------:R-:W-:Y:S02]  /*1ea0*/  @P0 FADD.FTZ R17, R19, c[0x0][0x188] ;  /* 0x0000620013110621 */ /* 0x000fe40000010000 */
[----:B------:R-:W-:Y:S02]  /*1eb0*/  IMAD R19, R6, c[0x0][0x1e4], R16 ;  /* 0x0000790006137a24 */ /* 0x000fe400078e0210 */
[----:B------:R-:W0:Y:S03]  /*1ec0*/  @P0 MUFU.RSQ R28, R17 ;  /* 0x00000011001c0308 */ /* 0x000e260000001400 */
[----:B------:R-:W-:Y:S02]  /*1ed0*/  ISETP.GE.U32.AND P0, PT, R19, c[0x0][0x1c8], PT ;  /* 0x0000720013007a0c */ /* 0x000fe40003f06070 */
[----:B------:R-:W-:-:S04]  /*1ee0*/  SHF.R.S32.HI R16, RZ, 0x1f, R19 ;  /* 0x0000001fff107819 */ /* 0x000fc80000011413 */
[----:B------:R-:W-:-:S04]  /*1ef0*/  ISETP.GE.AND.EX P0, PT, R16, c[0x0][0x1cc], PT, P0 ;  /* 0x0000730010007a0c */ /* 0x000fc80003f06300 */
[----:B------:R-:W-:Y:S01]  /*1f00*/  ISETP.LT.U32.AND P0, PT, R5, 0x80, !P0 ;  /* 0x000000800500780c */ /* 0x000fe20004701070 */
[-C--:B0-----:R-:W-:Y:S02]  /*1f10*/  FMUL.FTZ R23, R23, R28.reuse ;  /* 0x0000001c17177220 */ /* 0x081fe40000410000 */
[----:B------:R-:W-:Y:S02]  /*1f20*/  FMUL.FTZ R12, R29, R28 ;  /* 0x0000001c1d0c7220 */ /* 0x000fe40000410000 */
[----:B--2---:R-:W-:Y:S02]  /*1f30*/  FFMA.FTZ R29, R8, R23, R10 ;  /* 0x00000017081d7223 */ /* 0x004fe4000001000a */
        /* <DEDUP_REMOVED lines=12> */
.L_x_1974:
[----:B------:R-:W-:Y:S01]  /*2000*/  BSSY B0, `(.L_x_1975) ;  /* 0x000000c000007945 */ /* 0x000fe20003800000 */
[----:B------:R-:W-:Y:S05]  /*2010*/  @!P0 BRA `(.L_x_1976) ;  /* 0x000000a000008947 */ /* 0x000fea0003800000 */
[----:B------:R-:W-:Y:S01]  /*2020*/  IMAD R16, R16, c[0x0][0x1c0], RZ ;  /* 0x0000700010107a24 */ /* 0x000fe200078e02ff */
[----:B------:R-:W-:Y:S02]  /*2030*/  MOV R17, R27 ;  /* 0x0000001b00117202 */ /* 0x000fe40000000f00 */
[----:B------:R-:W-:Y:S01]  /*2040*/  F2FP.BF16.PACK_AB R29, R12, R29 ;  /* 0x0000001d0c1d723e */ /* 0x000fe200000010ff */
[----:B------:R-:W-:Y:S01]  /*2050*/  IMAD R23, R19, c[0x0][0x1c4], R16 ;  /* 0x0000710013177a24 */ /* 0x000fe200078e0210 */
[----:B------:R-:W-:-:S05]  /*2060*/  MOV R16, R24 ;  /* 0x0000001800107202 */ /* 0x000fca0000000f00 */
[----:B------:R-:W-:-:S05]  /*2070*/  IMAD.WIDE.U32 R16, R19, c[0x0][0x1c0], R16 ;  /* 0x0000700013107a25 */ /* 0x000fca00078e0010 */
[----:B------:R-:W-:Y:S02]  /*2080*/  IADD3 R23, R17, R23, RZ ;  /* 0x0000001711177210 */ /* 0x000fe40007ffe0ff */
[----:B------:R-:W-:-:S04]  /*2090*/  LEA R22, P0, R16, c[0x0][0x160], 0x1 ;  /* 0x0000580010167a11 */ /* 0x000fc800078008ff */
[----:B------:R-:W-:-:S05]  /*20a0*/  LEA.HI.X R23, R16, c[0x0][0x164], R23, 0x1, P0 ;  /* 0x0000590010177a11 */ /* 0x000fca00000f0c17 */
[----:B------:R0:W-:Y:S04]  /*20b0*/  STG.E [R22.64], R29 ;  /* 0x0000001d16007986 */ /* 0x0001e8000c101906 */
.L_x_1976:
[----:B------:R-:W-:Y:S05]  /*20c0*/  BSYNC B0 ;  /* 0x0000000000007941 */ /* 0x000fea0003800000 */
.L_x_1975:
[--C-:B------:R-:W-:Y:S02]  /*20d0*/  PRMT R17, RZ, 0x5410, R13.reuse ;  /* 0x00005410ff117816 */ /* 0x100fe4000000000d */
[----:B0-----:R-:W-:Y:S02]  /*20e0*/  PRMT R23, RZ, 0x7610, R13 ;  /* 0x00007610ff177816 */ /* 0x001fe4000000000d */
[----:B------:R-:W-:Y:S01]  /*20f0*/  IADD3 R29, R19, 0x20, RZ ;  /* 0x00000020131d7810 */ /* 0x000fe20007ffe0ff */
[--C-:B------:R-:W-:Y:S02]  /*2100*/  FADD.FTZ R13, R17, -R18.reuse ;  /* 0x80000012110d7221 */ /* 0x100fe40000010000 */
[----:B------:R-:W-:Y:S01]  /*2110*/  FADD.FTZ R17, R23, -R18 ;  /* 0x8000001217117221 */ /* 0x000fe20000010000 */
[----:B------:R-:W-:Y:S01]  /*2120*/  ISETP.GE.U32.AND P0, PT, R29, c[0x0][0x1c8], PT ;  /* 0x000072001d007a0c */ /* 0x000fe20003f06070 */
[-C--:B------:R-:W-:Y:S01]  /*2130*/  FMUL.FTZ R13, R13, R28.reuse ;  /* 0x0000001c0d0d7220 */ /* 0x080fe20000410000 */
[----:B------:R-:W-:Y:S01]  /*2140*/  SHF.R.S32.HI R12, RZ, 0x1f, R29 ;  /* 0x0000001fff0c7819 */ /* 0x000fe2000001141d */
[----:B------:R-:W-:-:S02]  /*2150*/  FMUL.FTZ R16, R17, R28 ;  /* 0x0000001c11107220 */ /* 0x000fc40000410000 */
[----:B------:R-:W-:Y:S01]  /*2160*/  FFMA.FTZ R22, R8, R13, R10 ;  /* 0x0000000d08167223 */ /* 0x000fe2000001000a */
[----:B------:R-:W-:Y:S01]  /*2170*/  ISETP.GE.AND.EX P0, PT, R12, c[0x0][0x1cc], PT, P0 ;  /* 0x000073000c007a0c */ /* 0x000fe20003f06300 */
[----:B------:R-:W-:-:S03]  /*2180*/  FFMA.FTZ R23, R9, R16, R11 ;  /* 0x0000001009177223 */ /* 0x000fc6000001000b */
[----:B------:R-:W-:Y:S01]  /*2190*/  ISETP.LT.U32.AND P0, PT, R5, 0x80, !P0 ;  /* 0x000000800500780c */ /* 0x000fe20004701070 */
[----:B------:R-:W-:Y:S11]  /*21a0*/  @!P2 BRA `(.L_x_1977) ;  /* 0x000000a00000a947 */ /* 0x000ff60003800000 */
[----:B------:R-:W-:-:S06]  /*21b0*/  FMUL.FTZ R13, R22, -1.4426950216293334961 ;  /* 0xbfb8aa3b160d7820 */ /* 0x000fcc0000410000 */
[----:B------:R-:W0:Y:S02]  /*21c0*/  MUFU.EX2 R13, R13 ;  /* 0x0000000d000d7308 */ /* 0x000e240000000800 */
[----:B0-----:R-:W-:-:S06]  /*21d0*/  FADD.FTZ R16, R13, 1 ;  /* 0x3f8000000d107421 */ /* 0x001fcc0000010000 */
[----:B------:R-:W0:Y:S02]  /*21e0*/  MUFU.RCP R17, R16 ;  /* 0x0000001000117308 */ /* 0x000e240000001000 */
[----:B0-----:R-:W-:Y:S02]  /*21f0*/  FMUL.FTZ R22, R22, R17 ;  /* 0x0000001116167220 */ /* 0x001fe40000410000 */
[----:B------:R-:W-:-:S06]  /*2200*/  FMUL.FTZ R17, R23, -1.4426950216293334961 ;  /* 0xbfb8aa3b17117820 */ /* 0x000fcc0000410000 */
[----:B------:R-:W0:Y:S02]  /*2210*/  MUFU.EX2 R17, R17 ;  /* 0x0000001100117308 */ /* 0x000e240000000800 */
[----:B0-----:R-:W-:-:S06]  /*2220*/  FADD.FTZ R17, R17, 1 ;  /* 0x3f80000011117421 */ /* 0x001fcc0000010000 */
[----:B------:R-:W0:Y:S02]  /*2230*/  MUFU.RCP R16, R17 ;  /* 0x0000001100107308 */ /* 0x000e240000001000 */
[----:B0-----:R-:W-:-:S06]  /*2240*/  FMUL.FTZ R23, R23, R16 ;  /* 0x0000001017177220 */ /* 0x001fcc0000410000 */
.L_x_1977:
        /* <DEDUP_REMOVED lines=12> */
.L_x_1979:
[----:B------:R-:W-:Y:S05]  /*2310*/  BSYNC B0 ;  /* 0x0000000000007941 */ /* 0x000fea0003800000 */
.L_x_1978:
[----:B0-----:R-:W-:Y:S02]  /*2320*/  PRMT R17, RZ, 0x5410, R14 ;  /* 0x00005410ff117816 */ /* 0x001fe4000000000e */
[--C-:B------:R-:W-:Y:S02]  /*2330*/  PRMT R23, RZ, 0x5410, R15.reuse ;  /* 0x00005410ff177816 */ /* 0x100fe4000000000f */
[----:B------:R-:W-:Y:S01]  /*2340*/  PRMT R29, RZ, 0x7610, R15 ;  /* 0x00007610ff1d7816 */ /* 0x000fe2000000000f */
[----:B------:R-:W-:Y:S01]  /*2350*/  FADD.FTZ R17, R17, -R18 ;  /* 0x8000001211117221 */ /* 0x000fe20000010000 */
[----:B------:R-:W-:Y:S01]  /*2360*/  PRMT R13, RZ, 0x7610, R14 ;  /* 0x00007610ff0d7816 */ /* 0x000fe2000000000e */
[--C-:B------:R-:W-:Y:S01]  /*2370*/  FADD.FTZ R23, R23, -R18.reuse ;  /* 0x8000001217177221 */ /* 0x100fe20000010000 */
[----:B------:R-:W-:Y:S01]  /*2380*/  IADD3 R15, R19, 0x40, RZ ;  /* 0x00000040130f7810 */ /* 0x000fe20007ffe0ff */
[--C-:B------:R-:W-:Y:S01]  /*2390*/  FADD.FTZ R29, R29, -R18.reuse ;  /* 0x800000121d1d7221 */ /* 0x100fe20000010000 */
[----:B------:R-:W-:Y:S01]  /*23a0*/  IADD3 R19, R19, 0x60, RZ ;  /* 0x0000006013137810 */ /* 0x000fe20007ffe0ff */
[----:B------:R-:W-:Y:S01]  /*23b0*/  FADD.FTZ R13, R13, -R18 ;  /* 0x800000120d0d7221 */ /* 0x000fe20000010000 */
[----:B------:R-:W-:Y:S01]  /*23c0*/  ISETP.GE.U32.AND P0, PT, R15, c[0x0][0x1c8], PT ;  /* 0x000072000f007a0c */ /* 0x000fe20003f06070 */
[-C--:B------:R-:W-:Y:S01]  /*23d0*/  FMUL.FTZ R17, R17, R28.reuse ;  /* 0x0000001c11117220 */ /* 0x080fe20000410000 */
[----:B------:R-:W-:Y:S01]  /*23e0*/  ISETP.GE.U32.AND P3, PT, R19, c[0x0][0x1c8], PT ;  /* 0x0000720013007a0c */ /* 0x000fe20003f66070 */
[-C--:B------:R-:W-:Y:S01]  /*23f0*/  FMUL.FTZ R23, R23, R28.reuse ;  /* 0x0000001c17177220 */ /* 0x080fe20000410000 */
[----:B------:R-:W-:Y:S01]  /*2400*/  SHF.R.S32.HI R16, RZ, 0x1f, R15 ;  /* 0x0000001fff107819 */ /* 0x000fe2000001140f */
[-C--:B------:R-:W-:Y:S01]  /*2410*/  FMUL.FTZ R22, R29, R28.reuse ;  /* 0x0000001c1d167220 */ /* 0x080fe20000410000 */
[----:B------:R-:W-:Y:S01]  /*2420*/  SHF.R.S32.HI R12, RZ, 0x1f, R19 ;  /* 0x0000001fff0c7819 */ /* 0x000fe20000011413 */
[----:B------:R-:W-:Y:S01]  /*2430*/  FMUL.FTZ R18, R13, R28 ;  /* 0x0000001c0d127220 */ /* 0x000fe20000410000 */
[----:B------:R-:W-:Y:S01]  /*2440*/  ISETP.GE.AND.EX P0, PT, R16, c[0x0][0x1cc], PT, P0 ;  /* 0x0000730010007a0c */ /* 0x000fe20003f06300 */
[--C-:B------:R-:W-:Y:S01]  /*2450*/  FFMA.FTZ R13, R8, R17, R10.reuse ;  /* 0x00000011080d7223 */ /* 0x100fe2000001000a */
[----:B------:R-:W-:Y:S01]  /*2460*/  ISETP.GE.AND.EX P3, PT, R12, c[0x0][0x1cc], PT, P3 ;  /* 0x000073000c007a0c */ /* 0x000fe20003f66330 */
[----:B------:R-:W-:Y:S01]  /*2470*/  FFMA.FTZ R14, R8, R23, R10 ;  /* 0x00000017080e7223 */ /* 0x000fe2000001000a */
[----:B------:R-:W-:Y:S01]  /*2480*/  ISETP.LT.U32.AND P0, PT, R5, 0x80, !P0 ;  /* 0x000000800500780c */ /* 0x000fe20004701070 */
[--C-:B------:R-:W-:Y:S01]  /*2490*/  FFMA.FTZ R17, R9, R22, R11.reuse ;  /* 0x0000001609117223 */ /* 0x100fe2000001000b */
[----:B------:R-:W-:Y:S01]  /*24a0*/  ISETP.LT.U32.AND P3, PT, R5, 0x80, !P3 ;  /* 0x000000800500780c */ /* 0x000fe20005f61070 */
[----:B------:R-:W-:Y:S01]  /*24b0*/  FFMA.FTZ R18, R9, R18, R11 ;  /* 0x0000001209127223 */ /* 0x000fe2000001000b */
[----:B------:R-:W-:Y:S08]  /*24c0*/  @!P2 BRA `(.L_x_1980) ;  /* 0x000000a00000a947 */ /* 0x000ff00003800000 */
        /* <DEDUP_REMOVED lines=10> */
.L_x_1980:
        /* <DEDUP_REMOVED lines=12> */
.L_x_1982:
[----:B------:R-:W-:Y:S05]  /*2630*/  BSYNC B0 ;  /* 0x0000000000007941 */ /* 0x000fea0003800000 */
.L_x_1981:
        /* <DEDUP_REMOVED lines=11> */
.L_x_1983:
[----:B------:R-:W-:Y:S01]  /*26f0*/  BSSY B0, `(.L_x_1984) ;  /* 0x000000c000007945 */ /* 0x000fe20003800000 */
[----:B------:R-:W-:Y:S05]  /*2700*/  @!P3 BRA `(.L_x_1985) ;  /* 0x000000a00000b947 */ /* 0x000fea0003800000 */
[----:B------:R-:W-:Y:S01]  /*2710*/  MOV R8, R24 ;  /* 0x0000001800087202 */ /* 0x000fe20000000f00 */
[----:B------:R-:W-:Y:S01]  /*2720*/  IMAD R12, R12, c[0x0][0x1c0], RZ ;  /* 0x000070000c0c7a24 */ /* 0x000fe200078e02ff */
[----:B------:R-:W-:Y:S02]  /*2730*/  MOV R9, R27 ;  /* 0x0000001b00097202 */ /* 0x000fe40000000f00 */
[----:B------:R-:W-:-:S03]  /*2740*/  F2FP.BF16.PACK_AB R17, R17, R14 ;  /* 0x0000000e1111723e */ /* 0x000fc600000010ff */
[----:B------:R-:W-:-:S04]  /*2750*/  IMAD.WIDE.U32 R8, R19, c[0x0][0x1c0], R8 ;  /* 0x0000700013087a25 */ /* 0x000fc800078e0008 */
[----:B------:R-:W-:Y:S01]  /*2760*/  IMAD R19, R19, c[0x0][0x1c4], R12 ;  /* 0x0000710013137a24 */ /* 0x000fe200078e020c */
[----:B0-----:R-:W-:-:S04]  /*2770*/  LEA R10, P0, R8, c[0x0][0x160], 0x1 ;  /* 0x00005800080a7a11 */ /* 0x001fc800078008ff */
[----:B------:R-:W-:-:S04]  /*2780*/  IADD3 R19, R9, R19, RZ ;  /* 0x0000001309137210 */ /* 0x000fc80007ffe0ff */
[----:B------:R-:W-:-:S05]  /*2790*/  LEA.HI.X R11, R8, c[0x0][0x164], R19, 0x1, P0 ;  /* 0x00005900080b7a11 */ /* 0x000fca00000f0c13 */
[----:B------:R0:W-:Y:S02]  /*27a0*/  STG.E [R10.64], R17 ;  /* 0x000000110a007986 */ /* 0x0001e4000c101906 */
.L_x_1985:
[----:B------:R-:W-:Y:S05]  /*27b0*/  BSYNC B0 ;  /* 0x0000000000007941 */ /* 0x000fea0003800000 */
.L_x_1984:
[----:B------:R-:W-:Y:S02]  /*27c0*/  IADD3 R2, R2, c[0x0][0x10], RZ ;  /* 0x0000040002027a10 */ /* 0x000fe40007ffe0ff */
[----:B------:R-:W-:Y:S02]  /*27d0*/  IADD3 R3, R3, 0x1, RZ ;  /* 0x0000000103037810 */ /* 0x000fe40007ffe0ff */
[----:B------:R-:W-:-:S13]  /*27e0*/  ISETP.GE.AND P0, PT, R2, UR4, PT ;  /* 0x0000000402007c0c */ /* 0x000fda000bf06270 */
[----:B------:R-:W-:Y:S01]  /*27f0*/  @P0 CALL.REL.NOINC `(.L_x_1986) ;  /* 0x0000001000000944 */ /* 0x000fe20003c00000 */
[----:B------:R-:W-:Y:S05]  /*2800*/  BRA `(.L_x_1987) ;  /* 0xffffd96000007947 */ /* 0x000fea000383ffff */
.L_x_1986:
[----:B------:R-:W-:Y:S05]  /*2810*/  EXIT ;  /* 0x000000000000794d */ /* 0x000fea0003800000 */
.L_x_1988:
        /* <DEDUP_REMOVED lines=14> */
.L_x_3261:


//--------------------- .text._Z35group_norm_nhwc_fwd_one_pass_kernelI11Bf16IOFp32WLi256ELi8ELi128EEv26Group_norm_nhwc_fwd_params --------------------------
	.section	.text._Z35group_norm_nhwc_fwd_one_pass_kernelI11Bf16IOFp32WLi256ELi8ELi128EEv26Group_norm_nhwc_fwd_params,"ax",@progbits
	.sectioninfo	@"SHI_REGISTERS=48"
	.align	128
        .global         _Z35group_norm_nhwc_fwd_one_pass_kernelI11Bf16IOFp32WLi256ELi8ELi128EEv26Group_norm_nhwc_fwd_params
        .type           _Z35group_norm_nhwc_fwd_one_pass_kernelI11Bf16IOFp32WLi256ELi8ELi128EEv26Group_norm_nhwc_fwd_params,@function
        .size           _Z35group_norm_nhwc_fwd_one_pass_kernelI11Bf16IOFp32WLi256ELi8ELi128EEv26Group_norm_nhwc_fwd_params,(.L_x_3262 - _Z35group_norm_nhwc_fwd_one_pass_kernelI11Bf16IOFp32WLi256ELi8ELi128EEv26Group_norm_nhwc_fwd_params)
        .other          _Z35group_norm_nhwc_fwd_one_pass_kernelI11Bf16IOFp32WLi256ELi8ELi128EEv26Group_norm_nhwc_fwd_params,@"STO_CUDA_ENTRY STV_DEFAULT"
_Z35group_norm_nhwc_fwd_one_pass_kernelI11Bf16IOFp32WLi256ELi8ELi128EEv26Group_norm_nhwc_fwd_params:
.text._Z35group_norm_nhwc_fwd_one_pass_kernelI11Bf16IOFp32WLi256ELi8ELi128EEv26Group_norm_nhwc_fwd_params:
        /* <DEDUP_REMOVED lines=9> */
[----:B------:R-:W-:Y:S01]  /*0090*/  HFMA2.MMA R28, -RZ, RZ, 0, 0 ;  /* 0x00000000ff1c7435 */ /* 0x000fe200000001ff */
[----:B------:R-:W-:Y:S01]  /*00a0*/  MOV R27, R0 ;  /* 0x00000000001b7202 */ /* 0x000fe20000000f00 */
[----:B------:R-:W-:Y:S01]  /*00b0*/  ULDC.U8 UR7, c[0x0][0x1dc] ;  /* 0x0000770000077ab9 */ /* 0x000fe20000000000 */
[----:B------:R-:W1:Y:S01]  /*00c0*/  S2R R3, SR_CTAID.X ;  /* 0x0000000000037919 */ /* 0x000e620000002500 */
[----:B------:R-:W-:-:S03]  /*00d0*/  ULDC.64 UR8, c[0x0][0x118] ;  /* 0x0000460000087ab9 */ /* 0x000fc60000000a00 */
[----:B------:R-:W2:Y:S01]  /*00e0*/  S2R R4, SR_LANEID ;  /* 0x0000000000047919 */ /* 0x000ea20000000000 */
[--C-:B0-----:R-:W-:Y:S02]  /*00f0*/  SHF.R.U32.HI R6, RZ, 0x2, R2.reuse ;  /* 0x00000002ff067819 */ /* 0x101fe40000011602 */
[----:B------:R-:W-:Y:S02]  /*0100*/  SHF.R.S32.HI R5, RZ, 0x1f, R2 ;  /* 0x0000001fff057819 */ /* 0x000fe40000011402 */
[----:B------:R-:W-:Y:S01]  /*0110*/  ISETP.GE.U32.AND P1, PT, R2, 0x80, PT ;  /* 0x000000800200780c */ /* 0x000fe20003f26070 */
[----:B-1----:R-:W-:Y:S01]  /*0120*/  IMAD R37, R3, c[0x0][0x1e4], R6 ;  /* 0x0000790003257a24 */ /* 0x002fe200078e0206 */
[----:B------:R-:W-:-:S04]  /*0130*/  LEA.HI R5, R5, R2, RZ, 0x5 ;  /* 0x0000000205057211 */ /* 0x000fc800078f28ff */
[C---:B------:R-:W-:Y:S02]  /*0140*/  IADD3 R36, R37.reuse, 0x20, RZ ;  /* 0x0000002025247810 */ /* 0x040fe40007ffe0ff */
[C---:B------:R-:W-:Y:S02]  /*0150*/  IADD3 R35, R37.reuse, 0x40, RZ ;  /* 0x0000004025237810 */ /* 0x040fe40007ffe0ff */
[----:B------:R-:W-:Y:S02]  /*0160*/  IADD3 R34, R37, 0x60, RZ ;  /* 0x0000006025227810 */ /* 0x000fe40007ffe0ff */
[----:B------:R-:W-:Y:S02]  /*0170*/  SHF.R.S32.HI R29, RZ, 0x5, R5 ;  /* 0x00000005ff1d7819 */ /* 0x000fe40000011405 */
[----:B------:R-:W-:Y:S02]  /*0180*/  ISETP.LT.U32.AND P3, PT, R36, c[0x0][0x1c8], PT ;  /* 0x0000720024007a0c */ /* 0x000fe40003f61070 */
[----:B------:R-:W-:-:S02]  /*0190*/  ISETP.LT.U32.AND P2, PT, R35, c[0x0][0x1c8], PT ;  /* 0x0000720023007a0c */ /* 0x000fc40003f41070 */
[----:B------:R-:W-:Y:S02]  /*01a0*/  SHF.R.S32.HI R5, RZ, 0x1f, R36 ;  /* 0x0000001fff057819 */ /* 0x000fe40000011424 */
[----:B------:R-:W-:Y:S02]  /*01b0*/  SHF.R.S32.HI R6, RZ, 0x1f, R35 ;  /* 0x0000001fff067819 */ /* 0x000fe40000011423 */
[C---:B------:R-:W-:Y:S02]  /*01c0*/  IADD3 R33, R37.reuse, 0x80, RZ ;  /* 0x0000008025217810 */ /* 0x040fe40007ffe0ff */
[----:B------:R-:W-:Y:S02]  /*01d0*/  ISETP.LT.U32.AND P0, PT, R34, c[0x0][0x1c8], PT ;  /* 0x0000720022007a0c */ /* 0x000fe40003f01070 */
[----:B------:R-:W-:Y:S02]  /*01e0*/  SHF.R.S32.HI R7, RZ, 0x1f, R34 ;  /* 0x0000001fff077819 */ /* 0x000fe40000011422 */
[----:B------:R-:W-:-:S02]  /*01f0*/  IADD3 R32, R37, 0xa0, RZ ;  /* 0x000000a025207810 */ /* 0x000fc40007ffe0ff */
[C---:B------:R-:W-:Y:S02]  /*0200*/  IADD3 R31, R37.reuse, 0xc0, RZ ;  /* 0x000000c0251f7810 */ /* 0x040fe40007ffe0ff */
[----:B------:R-:W-:Y:S02]  /*0210*/  IADD3 R30, R37, 0xe0, RZ ;  /* 0x000000e0251e7810 */ /* 0x000fe40007ffe0ff */
[----:B------:R-:W-:Y:S02]  /*0220*/  ISETP.LT.AND.EX P3, PT, R5, c[0x0][0x1cc], !P1, P3 ;  /* 0x0000730005007a0c */ /* 0x000fe40004f61330 */
[----:B------:R-:W-:Y:S02]  /*0230*/  ISETP.LT.AND.EX P2, PT, R6, c[0x0][0x1cc], !P1, P2 ;  /* 0x0000730006007a0c */ /* 0x000fe40004f41320 */
[----:B------:R-:W-:Y:S02]  /*0240*/  ISETP.LT.AND.EX P1, PT, R7, c[0x0][0x1cc], !P1, P0 ;  /* 0x0000730007007a0c */ /* 0x000fe40004f21300 */
[----:B------:R-:W-:-:S02]  /*0250*/  SHF.R.S32.HI R8, RZ, 0x1f, R33 ;  /* 0x0000001fff087819 */ /* 0x000fc40000011421 */
[----:B------:R-:W-:Y:S02]  /*0260*/  SHF.R.S32.HI R9, RZ, 0x1f, R32 ;  /* 0x0000001fff097819 */ /* 0x000fe40000011420 */
[----:B------:R-:W-:Y:S02]  /*0270*/  SHF.R.S32.HI R10, RZ, 0x1f, R31 ;  /* 0x0000001fff0a7819 */ /* 0x000fe4000001141f */
[----:B--2---:R-:W-:Y:S02]  /*0280*/  SHF.R.S32.HI R11, RZ, 0x1f, R30 ;  /* 0x0000001fff0b7819 */ /* 0x004fe4000001141e */
.L_x_2024:
        /* <DEDUP_REMOVED lines=16> */
[----:B------:R-:W-:Y:S01]  /*0390*/  IMAD R14, R15, R14, R16 ;  /* 0x0000000e0f0e7224 */ /* 0x000fe200078e0210 */
[----:B------:R-:W-:-:S04]  /*03a0*/  SHF.R.S32.HI R16, RZ, 0x1f, R37 ;  /* 0x0000001fff107819 */ /* 0x000fc80000011425 */
[----:B------:R-:W-:-:S13]  /*03b0*/  ISETP.GT.U32.AND P4, PT, R15, R14, PT ;  /* 0x0000000e0f00720c */ /* 0x000fda0003f84070 */
[-C--:B------:R-:W-:Y:S02]  /*03c0*/  @!P4 IADD3 R14, R14, -R15.reuse, RZ ;  /* 0x8000000f0e0ec210 */ /* 0x080fe40007ffe0ff */
[----:B------:R-:W-:Y:S02]  /*03d0*/  @!P4 IADD3 R13, R13, 0x1, RZ ;  /* 0x000000010d0dc810 */ /* 0x000fe40007ffe0ff */
[----:B------:R-:W-:Y:S02]  /*03e0*/  ISETP.GE.U32.AND P0, PT, R14, R15, PT ;  /* 0x0000000f0e00720c */ /* 0x000fe40003f06070 */
[----:B------:R-:W-:-:S11]  /*03f0*/  ISETP.NE.AND P4, PT, RZ, c[0x0][0x1d8], PT ;  /* 0x00007600ff007a0c */ /* 0x000fd60003f85270 */
[----:B------:R-:W-:-:S04]  /*0400*/  @P0 IADD3 R13, R13, 0x1, RZ ;  /* 0x000000010d0d0810 */ /* 0x000fc80007ffe0ff */
[----:B------:R-:W-:Y:S02]  /*0410*/  @!P5 IADD3 R13, -R13, RZ, RZ ;  /* 0x000000ff0d0dd210 */ /* 0x000fe40007ffe1ff */
[----:B------:R-:W-:Y:S02]  /*0420*/  @!P4 LOP3.LUT R13, RZ, c[0x0][0x1d8], RZ, 0x33, !PT ;  /* 0x00007600ff0dca12 */ /* 0x000fe400078e33ff */
[----:B------:R-:W-:Y:S02]  /*0430*/  ISETP.GE.U32.AND P4, PT, R37, c[0x0][0x1c8], PT ;  /* 0x0000720025007a0c */ /* 0x000fe40003f86070 */
[----:B------:R-:W-:Y:S02]  /*0440*/  IADD3 R42, -R13, RZ, RZ ;  /* 0x000000ff0d2a7210 */ /* 0x000fe40007ffe1ff */
[----:B------:R-:W-:Y:S02]  /*0450*/  SHF.R.S32.HI R12, RZ, 0x1f, R13 ;  /* 0x0000001fff0c7819 */ /* 0x000fe4000001140d */
[----:B------:R-:W-:Y:S01]  /*0460*/  ISETP.GE.AND.EX P4, PT, R16, c[0x0][0x1cc], PT, P4 ;  /* 0x0000730010007a0c */ /* 0x000fe20003f86340 */
[----:B------:R-:W-:-:S02]  /*0470*/  IMAD R42, R42, c[0x0][0x1d8], R27 ;  /* 0x000076002a2a7a24 */ /* 0x000fc400078e021b */
[----:B------:R-:W-:Y:S01]  /*0480*/  IMAD R12, R12, c[0x0][0x1d0], RZ ;  /* 0x000074000c0c7a24 */ /* 0x000fe200078e02ff */
[----:B------:R-:W-:Y:S02]  /*0490*/  ISETP.GT.U32.OR P4, PT, R2, 0x7f, P4 ;  /* 0x0000007f0200780c */ /* 0x000fe40002784470 */
        /* <DEDUP_REMOVED lines=9> */
[----:B------:R-:W-:Y:S01]  /*0530*/  @P3 IMAD R15, R36, c[0x0][0x1c4], R13 ;  /* 0x00007100240f3a24 */ /* 0x000fe200078e020d */
[----:B------:R-:W-:Y:S02]  /*0540*/  @P2 MOV R13, R39 ;  /* 0x00000027000d2202 */ /* 0x000fe40000000f00 */
[----:B------:R-:W-:-:S03]  /*0550*/  @P3 MOV R38, R40 ;  /* 0x0000002800263202 */ /* 0x000fc60000000f00 */
[----:B------:R-:W-:-:S04]  /*0560*/  @P2 IMAD.WIDE.U32 R12, R35, c[0x0][0x1c0], R12 ;  /* 0x00007000230c2a25 */ /* 0x000fc800078e000c */
[----:B------:R-:W-:Y:S01]  /*0570*/  @P3 IMAD.WIDE.U32 R18, R36, c[0x0][0x1c0], R38 ;  /* 0x0000700024123a25 */ /* 0x000fe200078e0026 */
[----:B------:R-:W-:Y:S02]  /*0580*/  @P2 IADD3 R13, R13, R17, RZ ;  /* 0x000000110d0d2210 */ /* 0x000fe40007ffe0ff */
[C---:B------:R-:W-:Y:S02]  /*0590*/  @P2 LEA R22, P5, R12.reuse, c[0x0][0x170], 0x1 ;  /* 0x00005c000c162a11 */ /* 0x040fe400078a08ff */
[----:B------:R-:W-:Y:S01]  /*05a0*/  @P3 IADD3 R15, R19, R15, RZ ;  /* 0x0000000f130f3210 */ /* 0x000fe20007ffe0ff */
[----:B------:R-:W-:Y:S01]  /*05b0*/  @P1 IMAD R19, R7, c[0x0][0x1c0], RZ ;  /* 0x0000700007131a24 */ /* 0x000fe200078e02ff */
[----:B------:R-:W-:Y:S02]  /*05c0*/  @P2 LEA.HI.X R23, R12, c[0x0][0x174], R13, 0x1, P5 ;  /* 0x00005d000c172a11 */ /* 0x000fe400028f0c0d */
[----:B------:R-:W-:Y:S01]  /*05d0*/  @P3 LEA R14, P0, R18, c[0x0][0x170], 0x1 ;  /* 0x00005c00120e3a11 */ /* 0x000fe200078008ff */
[----:B------:R-:W-:Y:S01]  /*05e0*/  @!P4 IMAD R20, R16, c[0x0][0x1c0], RZ ;  /* 0x000070001014ca24 */ /* 0x000fe200078e02ff */
[----:B------:R-:W-:Y:S01]  /*05f0*/  @P1 MOV R12, R40 ;  /* 0x00000028000c1202 */ /* 0x000fe20000000f00 */
[----:B------:R-:W-:Y:S01]  /*0600*/  @P1 IMAD R19, R34, c[0x0][0x1c4], R19 ;  /* 0x0000710022131a24 */ /* 0x000fe200078e0213 */
[----:B------:R-:W-:-:S02]  /*0610*/  @P1 MOV R13, R39 ;  /* 0x00000027000d1202 */ /* 0x000fc40000000f00 */
[----:B------:R-:W-:Y:S02]  /*0620*/  MOV R17, RZ ;  /* 0x000000ff00117202 */ /* 0x000fe40000000f00 */
[----:B------:R-:W-:Y:S01]  /*0630*/  @P3 LEA.HI.X R15, R18, c[0x0][0x174], R15, 0x1, P0 ;  /* 0x00005d00120f3a11 */ /* 0x000fe200000f0c0f */
[----:B------:R-:W-:Y:S01]  /*0640*/  @P1 IMAD.WIDE.U32 R12, R34, c[0x0][0x1c0], R12 ;  /* 0x00007000220c1a25 */ /* 0x000fe200078e000c */
[----:B------:R-:W-:-:S03]  /*0650*/  @!P4 MOV R21, R39 ;  /* 0x000000270015c202 */ /* 0x000fc60000000f00 */
[----:B------:R-:W-:Y:S01]  /*0660*/  @!P4 IMAD R25, R37, c[0x0][0x1c4], R20 ;  /* 0x000071002519ca24 */ /* 0x000fe200078e0214 */
[----:B------:R-:W-:Y:S01]  /*0670*/  @!P4 MOV R20, R40 ;  /* 0x000000280014c202 */ /* 0x000fe20000000f00 */
[----:B------:R0:W2:Y:S01]  /*0680*/  @P3 LDG.E R17, [R14.64] ;  /* 0x000000080e113981 */ /* 0x0000a2000c1e1900 */
[----:B------:R-:W-:Y:S02]  /*0690*/  @P1 IADD3 R13, R13, R19, RZ ;  /* 0x000000130d0d1210 */ /* 0x000fe40007ffe0ff */
[----:B------:R-:W-:Y:S01]  /*06a0*/  MOV R19, RZ ;  /* 0x000000ff00137202 */ /* 0x000fe20000000f00 */
[----:B------:R-:W-:Y:S01]  /*06b0*/  @!P4 IMAD.WIDE.U32 R20, R37, c[0x0][0x1c0], R20 ;  /* 0x000070002514ca25 */ /* 0x000fe200078e0014 */
[----:B------:R-:W-:Y:S02]  /*06c0*/  MOV R18, RZ ;  /* 0x000000ff00127202 */ /* 0x000fe40000000f00 */
[----:B0-----:R-:W-:-:S04]  /*06d0*/  @P1 LEA R14, P0, R12, c[0x0][0x170], 0x1 ;  /* 0x00005c000c0e1a11 */ /* 0x001fc800078008ff */
[----:B------:R-:W3:Y:S01]  /*06e0*/  @P2 LDG.E R18, [R22.64] ;  /* 0x0000000816122981 */ /* 0x000ee2000c1e1900 */
[----:B------:R-:W-:Y:S02]  /*06f0*/  @P1 LEA.HI.X R15, R12, c[0x0][0x174], R13, 0x1, P0 ;  /* 0x00005d000c0f1a11 */ /* 0x000fe400000f0c0d */
[----:B------:R-:W-:Y:S02]  /*0700*/  @!P4 IADD3 R13, R21, R25, RZ ;  /* 0x00000019150dc210 */ /* 0x000fe40007ffe0ff */
[C---:B------:R-:W-:Y:S01]  /*0710*/  @!P4 LEA R12, P0, R20.reuse, c[0x0][0x170], 0x1 ;  /* 0x00005c00140cca11 */ /* 0x040fe200078008ff */
[----:B------:R-:W4:Y:S03]  /*0720*/  @P1 LDG.E R19, [R14.64] ;  /* 0x000000080e131981 */ /* 0x000f26000c1e1900 */
[----:B------:R-:W-:Y:S02]  /*0730*/  @!P4 LEA.HI.X R13, R20, c[0x0][0x174], R13, 0x1, P0 ;  /* 0x00005d00140dca11 */ /* 0x000fe400000f0c0d */
[----:B------:R-:W-:-:S06]  /*0740*/  MOV R20, RZ ;  /* 0x000000ff00147202 */ /* 0x000fcc0000000f00 */
[----:B------:R3:W5:Y:S01]  /*0750*/  @!P4 LDG.E R20, [R12.64] ;  /* 0x000000080c14c981 */ /* 0x000762000c1e1900 */
[----:B------:R-:W-:-:S04]  /*0760*/  ISETP.GE.U32.AND P0, PT, R33, c[0x0][0x1c8], PT ;  /* 0x0000720021007a0c */ /* 0x000fc80003f06070 */
[----:B------:R-:W-:-:S04]  /*0770*/  ISETP.GE.AND.EX P0, PT, R8, c[0x0][0x1cc], PT, P0 ;  /* 0x0000730008007a0c */ /* 0x000fc80003f06300 */
[----:B------:R-:W-:Y:S02]  /*0780*/  ISETP.LT.U32.AND P0, PT, R2, 0x80, !P0 ;  /* 0x000000800200780c */ /* 0x000fe40004701070 */
[----:B------:R-:W-:-:S04]  /*0790*/  ISETP.GE.U32.AND P5, PT, R32, c[0x0][0x1c8], PT ;  /* 0x0000720020007a0c */ /* 0x000fc80003fa6070 */
[----:B------:R-:W-:-:S07]  /*07a0*/  ISETP.GE.AND.EX P5, PT, R9, c[0x0][0x1cc], PT, P5 ;  /* 0x0000730009007a0c */ /* 0x000fce0003fa6350 */
[----:B------:R-:W-:Y:S02]  /*07b0*/  @P0 MOV R44, R40 ;  /* 0x00000028002c0202 */ /* 0x000fe40000000f00 */
[----:B------:R-:W-:Y:S02]  /*07c0*/  @P0 MOV R45, R39 ;  /* 0x00000027002d0202 */ /* 0x000fe40000000f00 */
[----:B------:R-:W-:-:S03]  /*07d0*/  ISETP.LT.U32.AND P5, PT, R2, 0x80, !P5 ;  /* 0x000000800200780c */ /* 0x000fc60006fa1070 */
[----:B------:R-:W-:Y:S01]  /*07e0*/  @P0 IMAD.WIDE.U32 R44, R33, c[0x0][0x1c0], R44 ;  /* 0x00007000212c0a25 */ /* 0x000fe200078e002c */
[--C-:B--2---:R-:W-:Y:S02]  /*07f0*/  PRMT R21, RZ, 0x7610, R17.reuse ;  /* 0x00007610ff157816 */ /* 0x104fe40000000011 */
[----:B------:R-:W-:-:S03]  /*0800*/  PRMT R26, RZ, 0x5410, R17 ;  /* 0x00005410ff1a7816 */ /* 0x000fc60000000011 */
[----:B------:R-:W-:Y:S02]  /*0810*/  FMUL.FTZ R25, R21, R21 ;  /* 0x0000001515197220 */ /* 0x000fe40000410000 */
[C---:B------:R-:W-:Y:S02]  /*0820*/  FADD.FTZ R21, R26.reuse, R21 ;  /* 0x000000151a157221 */ /* 0x040fe40000010000 */
[----:B------:R-:W-:Y:S01]  /*0830*/  FFMA.FTZ R26, R26, R26, R25 ;  /* 0x0000001a1a1a7223 */ /* 0x000fe20000010019 */
[----:B---3--:R-:W-:Y:S02]  /*0840*/  PRMT R12, RZ, 0x7610, R18 ;  /* 0x00007610ff0c7816 */ /* 0x008fe40000000012 */
[--C-:B----4-:R-:W-:Y:S02]  /*0850*/  PRMT R24, RZ, 0x7610, R19.reuse ;  /* 0x00007610ff187816 */ /* 0x110fe40000000013 */
[----:B------:R-:W-:-:S03]  /*0860*/  PRMT R25, RZ, 0x5410, R19 ;  /* 0x00005410ff197816 */ /* 0x000fc60000000013 */
[----:B------:R-:W-:Y:S02]  /*0870*/  FMUL.FTZ R14, R24, R24 ;  /* 0x00000018180e7220 */ /* 0x000fe40000410000 */
[C---:B------:R-:W-:Y:S02]  /*0880*/  FADD.FTZ R24, R25.reuse, R24 ;  /* 0x0000001819187221 */ /* 0x040fe40000010000 */
[----:B------:R-:W-:Y:S01]  /*0890*/  FFMA.FTZ R25, R25, R25, R14 ;  /* 0x0000001919197223 */ /* 0x000fe2000001000e */
[----:B------:R-:W-:Y:S02]  /*08a0*/  PRMT R23, RZ, 0x5410, R18 ;  /* 0x00005410ff177816 */ /* 0x000fe40000000012 */
[--C-:B-----5:R-:W-:Y:S02]  /*08b0*/  PRMT R13, RZ, 0x5410, R20.reuse ;  /* 0x00005410ff0d7816 */ /* 0x120fe40000000014 */
[----:B------:R-:W-:Y:S01]  /*08c0*/  PRMT R14, RZ, 0x7610, R20 ;  /* 0x00007610ff0e7816 */ /* 0x000fe20000000014 */
[----:B------:R-:W-:-:S02]  /*08d0*/  FMUL.FTZ R22, R12, R12 ;  /* 0x0000000c0c167220 */ /* 0x000fc40000410000 */
[----:B------:R-:W-:Y:S02]  /*08e0*/  FADD.FTZ R12, R23, R12 ;  /* 0x0000000c170c7221 */ /* 0x000fe40000010000 */
[----:B------:R-:W-:Y:S02]  /*08f0*/  FADD.FTZ R15, R13, R14 ;  /* 0x0000000e0d0f7221 */ /* 0x000fe40000010000 */
[----:B------:R-:W-:Y:S02]  /*0900*/  FFMA.FTZ R23, R23, R23, R22 ;  /* 0x0000001717177223 */ /* 0x000fe40000010016 */
[----:B------:R-:W-:Y:S02]  /*0910*/  FMUL.FTZ R22, R14, R14 ;  /* 0x0000000e0e167220 */ /* 0x000fe40000410000 */
[----:B------:R-:W-:Y:S02]  /*0920*/  FADD.FTZ R14, RZ, R15 ;  /* 0x0000000fff0e7221 */ /* 0x000fe40000010000 */
[----:B------:R-:W-:-:S02]  /*0930*/  FFMA.FTZ R22, R13, R13, R22 ;  /* 0x0000000d0d167223 */ /* 0x000fc40000010016 */
[----:B------:R-:W-:Y:S02]  /*0940*/  FADD.FTZ R13, R14, R21 ;  /* 0x000000150e0d7221 */ /* 0x000fe40000010000 */
[----:B------:R-:W-:-:S04]  /*0950*/  @P0 IMAD R14, R8, c[0x0][0x1c0], RZ ;  /* 0x00007000080e0a24 */ /* 0x000fc800078e02ff */
[----:B------:R-:W-:Y:S02]  /*0960*/  @P0 IMAD R15, R33, c[0x0][0x1c4], R14 ;  /* 0x00007100210f0a24 */ /* 0x000fe400078e020e */
[----:B------:R-:W-:Y:S01]  /*0970*/  FADD.FTZ R21, RZ, R22 ;  /* 0x00000016ff157221 */ /* 0x000fe20000010000 */
[C---:B------:R-:W-:Y:S02]  /*0980*/  @P0 LEA R14, P6, R44.reuse, c[0x0][0x170], 0x1 ;  /* 0x00005c002c0e0a11 */ /* 0x040fe400078c08ff */
[----:B------:R-:W-:Y:S01]  /*0990*/  @P0 IADD3 R15, R45, R15, RZ ;  /* 0x0000000f2d0f0210 */ /* 0x000fe20007ffe0ff */
[----:B------:R-:W-:Y:S01]  /*09a0*/  FADD.FTZ R26, R21, R26 ;  /* 0x0000001a151a7221 */ /* 0x000fe20000010000 */
[----:B------:R-:W-:Y:S02]  /*09b0*/  MOV R21, RZ ;  /* 0x000000ff00157202 */ /* 0x000fe40000000f00 */
[----:B------:R-:W-:Y:S01]  /*09c0*/  @P0 LEA.HI.X R15, R44, c[0x0][0x174], R15, 0x1, P6 ;  /* 0x00005d002c0f0a11 */ /* 0x000fe200030f0c0f */
[----:B------:R-:W-:-:S04]  /*09d0*/  @P5 IMAD R45, R9, c[0x0][0x1c0], RZ ;  /* 0x00007000092d5a24 */ /* 0x000fc800078e02ff */
[----:B------:R0:W2:Y:S01]  /*09e0*/  @P0 LDG.E R21, [R14.64] ;  /* 0x000000080e150981 */ /* 0x0000a2000c1e1900 */
[----:B------:R-:W-:Y:S01]  /*09f0*/  @P5 IMAD R45, R32, c[0x0][0x1c4], R45 ;  /* 0x00007100202d5a24 */ /* 0x000fe200078e022d */
[----:B0-----:R-:W-:Y:S02]  /*0a00*/  @P5 MOV R14, R40 ;  /* 0x00000028000e5202 */ /* 0x001fe40000000f00 */
[----:B------:R-:W-:Y:S01]  /*0a10*/  @P5 MOV R15, R39 ;  /* 0x00000027000f5202 */ /* 0x000fe20000000f00 */
[----:B------:R-:W-:-:S04]  /*0a20*/  FADD.FTZ R44, R13, R12 ;  /* 0x0000000c0d2c7221 */ /* 0x000fc80000010000 */
[----:B------:R-:W-:Y:S01]  /*0a30*/  @P5 IMAD.WIDE.U32 R14, R32, c[0x0][0x1c0], R14 ;  /* 0x00007000200e5a25 */ /* 0x000fe200078e000e */
[----:B------:R-:W-:-:S04]  /*0a40*/  MOV R22, RZ ;  /* 0x000000ff00167202 */ /* 0x000fc80000000f00 */
[----:B------:R-:W-:Y:S02]  /*0a50*/  @P5 IADD3 R45, R15, R45, RZ ;  /* 0x0000002d0f2d5210 */ /* 0x000fe40007ffe0ff */
[----:B------:R-:W-:-:S04]  /*0a60*/  @P5 LEA R12, P0, R14, c[0x0][0x170], 0x1 ;  /* 0x00005c000e0c5a11 */ /* 0x000fc800078008ff */
[----:B------:R-:W-:-:S05]  /*0a70*/  @P5 LEA.HI.X R13, R14, c[0x0][0x174], R45, 0x1, P0 ;  /* 0x00005d000e0d5a11 */ /* 0x000fca00000f0c2d */
[----:B------:R2:W3:Y:S01]  /*0a80*/  @P5 LDG.E R22, [R12.64] ;  /* 0x000000080c165981 */ /* 0x0004e2000c1e1900 */
[----:B------:R-:W-:-:S04]  /*0a90*/  ISETP.GE.U32.AND P0, PT, R31, c[0x0][0x1c8], PT ;  /* 0x000072001f007a0c */ /* 0x000fc80003f06070 */
[----:B------:R-:W-:-:S04]  /*0aa0*/  ISETP.GE.AND.EX P0, PT, R10, c[0x0][0x1cc], PT, P0 ;  /* 0x000073000a007a0c */ /* 0x000fc80003f06300 */
[----:B------:R-:W-:Y:S01]  /*0ab0*/  ISETP.LT.U32.AND P0, PT, R2, 0x80, !P0 ;  /* 0x000000800200780c */ /* 0x000fe20004701070 */
[----:B------:R-:W-:Y:S02]  /*0ac0*/  FADD.FTZ R26, R26, R23 ;  /* 0x000000171a1a7221 */ /* 0x000fe40000010000 */
[----:B------:R-:W-:Y:S02]  /*0ad0*/  FADD.FTZ R24, R44, R24 ;  /* 0x000000182c187221 */ /* 0x000fe40000010000 */
[----:B------:R-:W-:-:S08]  /*0ae0*/  FADD.FTZ R25, R26, R25 ;  /* 0x000000191a197221 */ /* 0x000fd00000010000 */
[----:B------:R-:W-:Y:S01]  /*0af0*/  @P0 IMAD R14, R10, c[0x0][0x1c0], RZ ;  /* 0x000070000a0e0a24 */ /* 0x000fe200078e02ff */
[--C-:B--2---:R-:W-:Y:S02]  /*0b00*/  PRMT R13, RZ, 0x7610, R21.reuse ;  /* 0x00007610ff0d7816 */ /* 0x104fe40000000015 */
[----:B------:R-:W-:-:S03]  /*0b10*/  PRMT R12, RZ, 0x5410, R21 ;  /* 0x00005410ff0c7816 */ /* 0x000fc60000000015 */
[----:B------:R-:W-:Y:S02]  /*0b20*/  FMUL.FTZ R23, R13, R13 ;  /* 0x0000000d0d177220 */ /* 0x000fe40000410000 */
[C---:B------:R-:W-:Y:S02]  /*0b30*/  FADD.FTZ R15, R12.reuse, R13 ;  /* 0x0000000d0c0f7221 */ /* 0x040fe40000010000 */
[----:B------:R-:W-:Y:S02]  /*0b40*/  FFMA.FTZ R12, R12, R12, R23 ;  /* 0x0000000c0c0c7223 */ /* 0x000fe40000010017 */
[----:B------:R-:W-:Y:S01]  /*0b50*/  FADD.FTZ R26, R24, R15 ;  /* 0x0000000f181a7221 */ /* 0x000fe20000010000 */
[----:B------:R-:W-:Y:S01]  /*0b60*/  @P0 MOV R15, R39 ;  /* 0x00000027000f0202 */ /* 0x000fe20000000f00 */
[----:B------:R-:W-:Y:S01]  /*0b70*/  @P0 IMAD R13, R31, c[0x0][0x1c4], R14 ;  /* 0x000071001f0d0a24 */ /* 0x000fe200078e020e */
[----:B------:R-:W-:Y:S01]  /*0b80*/  @P0 MOV R14, R40 ;  /* 0x00000028000e0202 */ /* 0x000fe20000000f00 */
[----:B------:R-:W-:-:S04]  /*0b90*/  FADD.FTZ R24, R25, R12 ;  /* 0x0000000c19187221 */ /* 0x000fc80000010000 */
[----:B------:R-:W-:Y:S01]  /*0ba0*/  @P0 IMAD.WIDE.U32 R14, R31, c[0x0][0x1c0], R14 ;  /* 0x000070001f0e0a25 */ /* 0x000fe200078e000e */
[----:B------:R-:W-:-:S04]  /*0bb0*/  MOV R23, RZ ;  /* 0x000000ff00177202 */ /* 0x000fc80000000f00 */
[----:B------:R-:W-:Y:S02]  /*0bc0*/  @P0 IADD3 R13, R15, R13, RZ ;  /* 0x0000000d0f0d0210 */ /* 0x000fe40007ffe0ff */
[--C-:B---3--:R-:W-:Y:S02]  /*0bd0*/  PRMT R12, RZ, 0x7610, R22.reuse ;  /* 0x00007610ff0c7816 */ /* 0x108fe40000000016 */
[----:B------:R-:W-:-:S03]  /*0be0*/  PRMT R25, RZ, 0x5410, R22 ;  /* 0x00005410ff197816 */ /* 0x000fc60000000016 */
[----:B------:R-:W-:Y:S02]  /*0bf0*/  FMUL.FTZ R44, R12, R12 ;  /* 0x0000000c0c2c7220 */ /* 0x000fe40000410000 */
[----:B------:R-:W-:Y:S01]  /*0c00*/  FADD.FTZ R45, R25, R12 ;  /* 0x0000000c192d7221 */ /* 0x000fe20000010000 */
[----:B------:R-:W-:-:S04]  /*0c10*/  @P0 LEA R12, P5, R14, c[0x0][0x170], 0x1 ;  /* 0x00005c000e0c0a11 */ /* 0x000fc800078a08ff */
[----:B------:R-:W-:-:S05]  /*0c20*/  @P0 LEA.HI.X R13, R14, c[0x0][0x174], R13, 0x1, P5 ;  /* 0x00005d000e0d0a11 */ /* 0x000fca00028f0c0d */
[----:B------:R0:W2:Y:S01]  /*0c30*/  @P0 LDG.E R23, [R12.64] ;  /* 0x000000080c170981 */ /* 0x0000a2000c1e1900 */
[----:B------:R-:W-:-:S04]  /*0c40*/  ISETP.GE.U32.AND P0, PT, R30, c[0x0][0x1c8], PT ;  /* 0x000072001e007a0c */ /* 0x000fc80003f06070 */
[----:B------:R-:W-:Y:S01]  /*0c50*/  ISETP.GE.AND.EX P0, PT, R11, c[0x0][0x1cc], PT, P0 ;  /* 0x000073000b007a0c */ /* 0x000fe20003f06300 */
[----:B------:R-:W-:-:S03]  /*0c60*/  FFMA.FTZ R25, R25, R25, R44 ;  /* 0x0000001919197223 */ /* 0x000fc6000001002c */
[----:B------:R-:W-:Y:S01]  /*0c70*/  ISETP.LT.U32.AND P0, PT, R2, 0x80, !P0 ;  /* 0x000000800200780c */ /* 0x000fe20004701070 */
[----:B------:R-:W-:Y:S02]  /*0c80*/  FADD.FTZ R24, R24, R25 ;  /* 0x0000001918187221 */ /* 0x000fe40000010000 */
[----:B------:R-:W-:-:S10]  /*0c90*/  FADD.FTZ R26, R26, R45 ;  /* 0x0000002d1a1a7221 */ /* 0x000fd40000010000 */
[----:B------:R-:W-:Y:S01]  /*0ca0*/  @P0 MOV R15, R39 ;  /* 0x00000027000f0202 */ /* 0x000fe20000000f00 */
[----:B0-----:R-:W-:-:S04]  /*0cb0*/  @P0 IMAD R13, R11, c[0x0][0x1c0], RZ ;  /* 0x000070000b0d0a24 */ /* 0x001fc800078e02ff */
[----:B------:R-:W-:Y:S01]  /*0cc0*/  @P0 IMAD R13, R30, c[0x0][0x1c4], R13 ;  /* 0x000071001e0d0a24 */ /* 0x000fe200078e020d */
[--C-:B--2---:R-:W-:Y:S02]  /*0cd0*/  PRMT R12, RZ, 0x7610, R23.reuse ;  /* 0x00007610ff0c7816 */ /* 0x104fe40000000017 */
[----:B------:R-:W-:-:S03]  /*0ce0*/  PRMT R25, RZ, 0x5410, R23 ;  /* 0x00005410ff197816 */ /* 0x000fc60000000017 */
[----:B------:R-:W-:Y:S02]  /*0cf0*/  FMUL.FTZ R14, R12, R12 ;  /* 0x0000000c0c0e7220 */ /* 0x000fe40000410000 */
[C---:B------:R-:W-:Y:S02]  /*0d00*/  FADD.FTZ R45, R25.reuse, R12 ;  /* 0x0000000c192d7221 */ /* 0x040fe40000010000 */
[----:B------:R-:W-:Y:S01]  /*0d10*/  FFMA.FTZ R25, R25, R25, R14 ;  /* 0x0000001919197223 */ /* 0x000fe2000001000e */
[----:B------:R-:W-:-:S05]  /*0d20*/  @P0 MOV R14, R40 ;  /* 0x00000028000e0202 */ /* 0x000fca0000000f00 */
[----:B------:R-:W-:-:S05]  /*0d30*/  @P0 IMAD.WIDE.U32 R14, R30, c[0x0][0x1c0], R14 ;  /* 0x000070001e0e0a25 */ /* 0x000fca00078e000e */
[----:B------:R-:W-:Y:S02]  /*0d40*/  @P0 IADD3 R13, R15, R13, RZ ;  /* 0x0000000d0f0d0210 */ /* 0x000fe40007ffe0ff */
[----:B------:R-:W-:Y:S01]  /*0d50*/  @P0 LEA R12, P5, R14, c[0x0][0x170], 0x1 ;  /* 0x00005c000e0c0a11 */ /* 0x000fe200078a08ff */
[----:B------:R-:W-:Y:S01]  /*0d60*/  FADD.FTZ R45, R26, R45 ;  /* 0x0000002d1a2d7221 */ /* 0x000fe20000010000 */
[----:B------:R-:W-:Y:S02]  /*0d70*/  MOV R26, RZ ;  /* 0x000000ff001a7202 */ /* 0x000fe40000000f00 */
[----:B------:R-:W-:-:S05]  /*0d80*/  @P0 LEA.HI.X R13, R14, c[0x0][0x174], R13, 0x1, P5 ;  /* 0x00005d000e0d0a11 */ /* 0x000fca00028f0c0d */
[----:B------:R-:W2:Y:S01]  /*0d90*/  @P0 LDG.E R26, [R12.64] ;  /* 0x000000080c1a0981 */ /* 0x000ea2000c1e1900 */
[----:B------:R-:W-:Y:S01]  /*0da0*/  FADD.FTZ R25, R24, R25 ;  /* 0x0000001918197221 */ /* 0x000fe20000010000 */
[C---:B------:R-:W-:Y:S02]  /*0db0*/  ISETP.GT.AND P0, PT, R4.reuse, 0x1e, PT ;  /* 0x0000001e0400780c */ /* 0x040fe40003f04270 */
[----:B------:R-:W-:Y:S02]  /*0dc0*/  ISETP.NE.AND P6, PT, R4, RZ, PT ;  /* 0x000000ff0400720c */ /* 0x000fe40003fc5270 */
[----:B------:R-:W-:Y:S01]  /*0dd0*/  ISETP.NE.AND P5, PT, R2, RZ, PT ;  /* 0x000000ff0200720c */ /* 0x000fe20003fa5270 */
[----:B------:R-:W-:Y:S02]  /*0de0*/  ULDC UR5, c[0x0][0xc] ;  /* 0x0000030000057ab9 */ /* 0x000fe40000000800 */
[----:B------:R-:W-:Y:S01]  /*0df0*/  UISETP.GE.U32.AND UP0, UPT, UR5, 0x2, UPT ;  /* 0x000000020500788c */ /* 0x000fe2000bf06070 */
[----:B--2---:R-:W-:-:S02]  /*0e00*/  PRMT R13, RZ, 0x7610, R26 ;  /* 0x00007610ff0d7816 */ /* 0x004fc4000000001a */
[----:B------:R-:W-:-:S03]  /*0e10*/  PRMT R12, RZ, 0x5410, R26 ;  /* 0x00005410ff0c7816 */ /* 0x000fc6000000001a */
[----:B------:R-:W-:Y:S02]  /*0e20*/  FMUL.FTZ R15, R13, R13 ;  /* 0x0000000d0d0f7220 */ /* 0x000fe40000410000 */
[C---:B------:R-:W-:Y:S02]  /*0e30*/  FADD.FTZ R24, R12.reuse, R13 ;  /* 0x0000000d0c187221 */ /* 0x040fe40000010000 */
[----:B------:R-:W-:Y:S02]  /*0e40*/  FFMA.FTZ R14, R12, R12, R15 ;  /* 0x0000000c0c0e7223 */ /* 0x000fe4000001000f */
        /* <DEDUP_REMOVED lines=28> */
[----:B------:R-:W0:Y:S01]  /*1010*/  @!P5 LDS.128 R12, [0x10] ;  /* 0x00001000ff0cd984 */ /* 0x000e220000000c00 */
[----:B------:R-:W-:Y:S01]  /*1020*/  PLOP3.LUT P0, PT, PT, PT, UP0, 0x80, 0x0 ;  /* 0x000000000000781c */ /* 0x000fe20003f0f008 */
[----:B0-----:R-:W-:-:S02]  /*1030*/  @!P5 FADD.FTZ R45, R24, R12 ;  /* 0x0000000c182dd221 */ /* 0x001fc40000010000 */
[----:B------:R-:W-:Y:S02]  /*1040*/  @!P5 FADD.FTZ R12, R25, R13 ;  /* 0x0000000d190cd221 */ /* 0x000fe40000010000 */
[----:B------:R-:W-:Y:S02]  /*1050*/  @!P5 FADD.FTZ R45, R45, R14 ;  /* 0x0000000e2d2dd221 */ /* 0x000fe40000010000 */
[----:B------:R-:W-:Y:S02]  /*1060*/  @!P5 FADD.FTZ R14, R12, R15 ;  /* 0x0000000f0c0ed221 */ /* 0x000fe40000010000 */
[----:B------:R-:W0:Y:S02]  /*1070*/  @!P5 LDS.64 R12, [0x20] ;  /* 0x00002000ff0cd984 */ /* 0x000e240000000a00 */
[----:B0-----:R-:W-:Y:S02]  /*1080*/  @!P5 FADD.FTZ R24, R45, R12 ;  /* 0x0000000c2d18d221 */ /* 0x001fe40000010000 */
[----:B------:R-:W-:Y:S01]  /*1090*/  @!P5 FADD.FTZ R25, R14, R13 ;  /* 0x0000000d0e19d221 */ /* 0x000fe20000010000 */
        /* <DEDUP_REMOVED lines=12> */
[----:B0-----:R-:W-:-:S05]  /*1160*/  MOV R0, UR6 ;  /* 0x0000000600007c02 */ /* 0x001fca0008000f00 */
[----:B------:R-:W-:-:S04]  /*1170*/  IMAD R15, R3, c[0x0][0x10], R0 ;  /* 0x00000400030f7a24 */ /* 0x000fc800078e0200 */
[----:B------:R-:W-:-:S05]  /*1180*/  IMAD.WIDE.U32 R14, R15, 0x8, R44 ;  /* 0x000000080f0e7825 */ /* 0x000fca00078e002c */
[----:B------:R0:W-:Y:S02]  /*1190*/  STG.E.64 [R14.64], R24 ;  /* 0x000000180e007986 */ /* 0x0001e4000c101b08 */
[----:B0-----:R-:W-:-:S04]  /*11a0*/  MOV R14, 0x1 ;  /* 0x00000001000e7802 */ /* 0x001fc80000000f00 */
[----:B------:R-:W-:Y:S01]  /*11b0*/  SEL R15, R14, 0xffffffff, !P0 ;  /* 0xffffffff0e0f7807 */ /* 0x000fe20004000000 */
[----:B------:R-:W-:Y:S06]  /*11c0*/  MEMBAR.ALL.GPU ;  /* 0x0000000000007992 */ /* 0x000fec000000a000 */
[----:B------:R-:W-:-:S00]  /*11d0*/  ERRBAR ;  /* 0x00000000000079ab */ /* 0x000fc00000000000 */
[----:B------:R0:W-:Y:S02]  /*11e0*/  RED.E.ADD.S32.STRONG.GPU [R12.64], R15 ;  /* 0x0000000f0c00798e */ /* 0x0001e4000c10e388 */
[----:B0-----:R-:W-:-:S04]  /*11f0*/  SEL R15, RZ, c[0x0][0xc], P0 ;  /* 0x00000300ff0f7a07 */ /* 0x001fc80000000000 */
[----:B------:R-:W-:-:S13]  /*1200*/  ISETP.NE.AND P0, PT, R15, -0x1, PT ;  /* 0xffffffff0f00780c */ /* 0x000fda0003f05270 */
[----:B------:R-:W-:Y:S05]  /*1210*/  @!P0 BRA `(.L_x_1990) ;  /* 0x0000005000008947 */ /* 0x000fea0003800000 */
.L_x_1991:
[----:B------:R-:W2:Y:S01]  /*1220*/  LDG.E.STRONG.GPU R14, [R12.64] ;  /* 0x000000080c0e7981 */ /* 0x000ea2000c1ef900 */
[----:B------:R-:W-:Y:S01]  /*1230*/  YIELD ;  /* 0x0000000000007946 */ /* 0x000fe20003800000 */
[----:B--2---:R-:W-:Y:S01]  /*1240*/  ISETP.NE.AND P0, PT, R14, R15, PT ;  /* 0x0000000f0e00720c */ /* 0x004fe20003f05270 */
[----:B------:R-:W-:-:S12]  /*1250*/  CCTL.IVALL ;  /* 0x00000000ff00798f */ /* 0x000fd80002000000 */
[----:B------:R-:W-:Y:S05]  /*1260*/  @P0 BRA `(.L_x_1991) ;  /* 0xffffffb000000947 */ /* 0x000fea000383ffff */
.L_x_1990:
[----:B------:R-:W-:Y:S01]  /*1270*/  ISETP.NE.AND P0, PT, RZ, c[0x0][0xc], PT ;  /* 0x00000300ff007a0c */ /* 0x000fe20003f05270 */
[----:B------:R-:W-:Y:S01]  /*1280*/  WARPSYNC 0xffffffff ;  /* 0xffffffff00007948 */ /* 0x000fe20003800000 */
[----:B------:R-:W-:Y:S11]  /*1290*/  BAR.SYNC.DEFER_BLOCKING 0x0 ;  /* 0x0000000000007b1d */ /* 0x000ff60000010000 */
[----:B------:R-:W-:Y:S05]  /*12a0*/  @!P0 BRA `(.L_x_1989) ;  /* 0x0000100000008947 */ /* 0x000fea0003800000 */
[----:B------:R-:W-:Y:S01]  /*12b0*/  UIADD3 UR6, UR5, -0x1, URZ ;  /* 0xffffffff05067890 */ /* 0x000fe2000fffe03f */
[----:B------:R-:W-:-:S03]  /*12c0*/  MOV R14, RZ ;  /* 0x000000ff000e7202 */ /* 0x000fc60000000f00 */
[----:B------:R-:W-:-:S06]  /*12d0*/  UISETP.GE.U32.AND UP0, UPT, UR6, 0x3, UPT ;  /* 0x000000030600788c */ /* 0x000fcc000bf06070 */
[----:B------:R-:W-:-:S13]  /*12e0*/  PLOP3.LUT P0, PT, PT, PT, UP0, 0x80, 0x0 ;  /* 0x000000000000781c */ /* 0x000fda0003f0f008 */
[----:B------:R-:W-:Y:S05]  /*12f0*/  @!P0 BRA `(.L_x_1992) ;  /* 0x00000de000008947 */ /* 0x000fea0003800000 */
[----:B------:R-:W-:Y:S01]  /*1300*/  ULOP3.LUT UR5, UR5, 0x3, URZ, 0xc0, !UPT ;  /* 0x0000000305057892 */ /* 0x000fe2000f8ec03f */
[----:B------:R-:W-:Y:S01]  /*1310*/  HFMA2.MMA R14, -RZ, RZ, 0, 0 ;  /* 0x00000000ff0e7435 */ /* 0x000fe200000001ff */
        /* <DEDUP_REMOVED lines=9> */
.L_x_1995:
        /* <DEDUP_REMOVED lines=116> */
.L_x_1994:
[----:B------:R-:W-:-:S06]  /*1af0*/  UISETP.GT.AND UP0, UPT, UR5, 0x4, UPT ;  /* 0x000000040500788c */ /* 0x000fcc000bf04270 */
[----:B------:R-:W-:-:S13]  /*1b00*/  PLOP3.LUT P6, PT, PT, PT, UP0, 0x80, 0x0 ;  /* 0x000000000000781c */ /* 0x000fda0003fcf008 */
[----:B------:R-:W-:Y:S05]  /*1b10*/  @!P6 BRA `(.L_x_1996) ;  /* 0x000003b00000e947 */ /* 0x000fea0003800000 */
        /* <DEDUP_REMOVED lines=25> */
[----:B------:R-:W-:-:S04]  /*1cb0*/  IADD3 R14, R14, 0x4, RZ ;  /* 0x000000040e0e7810 */ /* 0x000fc80007ffe0ff */
[----:B------:R-:W-:-:S13]  /*1cc0*/  ISETP.EQ.OR P6, PT, R14, R3, P5 ;  /* 0x000000030e00720c */ /* 0x000fda0002fc2670 */
[----:B------:R-:W-:Y:S02]  /*1cd0*/  @!P6 IMAD R15, R14, c[0x0][0x10], R0 ;  /* 0x000004000e0fea24 */ /* 0x000fe400078e0200 */
[----:B--2---:R-:W-:Y:S02]  /*1ce0*/  @!P0 FADD.FTZ R24, R24, R12 ;  /* 0x0000000c18188221 */ /* 0x004fe40000010000 */
[----:B------:R-:W-:Y:S02]  /*1cf0*/  @!P0 FADD.FTZ R25, R25, R13 ;  /* 0x0000000d19198221 */ /* 0x000fe40000010000 */
        /* <DEDUP_REMOVED lines=23> */
[----:B------:R-:W-:Y:S01]  /*1e70*/  UIADD3 UR5, UR5, -0x4, URZ ;  /* 0xfffffffc05057890 */ /* 0x000fe2000fffe03f */
[----:B------:R-:W-:Y:S02]  /*1e80*/  PLOP3.LUT P0, PT, PT, PT, PT, 0x8, 0x0 ;  /* 0x000000000000781c */ /* 0x000fe40003f0e170 */
[----:B------:R-:W-:Y:S01]  /*1e90*/  IADD3 R14, R14, 0x4, RZ ;  /* 0x000000040e0e7810 */ /* 0x000fe20007ffe0ff */
[----:B------:R-:W-:Y:S01]  /*1ea0*/  UIADD3 UR5, UR5, -0x4, URZ ;  /* 0xfffffffc05057890 */ /* 0x000fe2000fffe03f */
[----:B--2---:R-:W-:Y:S02]  /*1eb0*/  @!P6 FADD.FTZ R24, R24, R12 ;  /* 0x0000000c1818e221 */ /* 0x004fe40000010000 */
[----:B------:R-:W-:-:S03]  /*1ec0*/  @!P6 FADD.FTZ R25, R25, R13 ;  /* 0x0000000d1919e221 */ /* 0x000fc60000010000 */
.L_x_1996:
[----:B------:R-:W-:-:S13]  /*1ed0*/  ISETP.NE.OR P0, PT, RZ, UR5, P0 ;  /* 0x00000005ff007c0c */ /* 0x000fda0008705670 */
[----:B------:R-:W-:Y:S05]  /*1ee0*/  @!P0 BRA `(.L_x_1992) ;  /* 0x000001f000008947 */ /* 0x000fea0003800000 */
.L_x_1993:
        /* <DEDUP_REMOVED lines=26> */
[----:B------:R-:W-:-:S05]  /*2090*/  IADD3 R14, R14, 0x4, RZ ;  /* 0x000000040e0e7810 */ /* 0x000fca0007ffe0ff */
[----:B------:R-:W-:Y:S01]  /*20a0*/  ISETP.NE.AND P6, PT, RZ, UR5, PT ;  /* 0x00000005ff007c0c */ /* 0x000fe2000bfc5270 */
[----:B--2---:R-:W-:Y:S02]  /*20b0*/  @!P0 FADD.FTZ R24, R24, R12 ;  /* 0x0000000c18188221 */ /* 0x004fe40000010000 */
[----:B------:R-:W-:-:S10]  /*20c0*/  @!P0 FADD.FTZ R25, R25, R13 ;  /* 0x0000000d19198221 */ /* 0x000fd40000010000 */
[----:B------:R-:W-:Y:S05]  /*20d0*/  @P6 BRA `(.L_x_1993) ;  /* 0xfffffe1000006947 */ /* 0x000fea000383ffff */
.L_x_1992:
        /* <DEDUP_REMOVED lines=12> */
.L_x_1998:
[----:B------:R-:W-:Y:S05]  /*21a0*/  BSYNC B0 ;  /* 0x0000000000007941 */ /* 0x000fea0003800000 */
.L_x_1997:
        /* <DEDUP_REMOVED lines=16> */
.L_x_1989:
[----:B------:R-:W-:Y:S01]  /*22b0*/  LOP3.LUT P0, RZ, R3, R2, RZ, 0xfc, !PT ;  /* 0x0000000203ff7212 */ /* 0x000fe2000780fcff */
[----:B------:R-:W-:Y:S01]  /*22c0*/  @!P5 STS.64 [0x30], R24 ;  /* 0x00003018ff00d388 */ /* 0x000fe20000000a00 */
[----:B------:R-:W-:Y:S02]  /*22d0*/  ISETP.EQ.U32.AND P6, PT, RZ, c[0x0][0x168], PT ;  /* 0x00005a00ff007a0c */ /* 0x000fe40003fc2070 */
[C---:B------:R-:W-:Y:S02]  /*22e0*/  SHF.L.U32 R44, R42.reuse, 0x2, RZ ;  /* 0x000000022a2c7819 */ /* 0x040fe400000006ff */
[----:B------:R-:W-:Y:S02]  /*22f0*/  ISETP.EQ.OR.EX P0, PT, RZ, c[0x0][0x16c], P0, P6 ;  /* 0x00005b00ff007a0c */ /* 0x000fe40000702760 */
[----:B------:R-:W-:-:S11]  /*2300*/  SHF.L.U64.HI R42, R42, 0x2, R43 ;  /* 0x000000022a2a7819 */ /* 0x000fd6000001022b */
[----:B------:R-:W-:Y:S01]  /*2310*/  @!P0 MOV R14, 0x8 ;  /* 0x00000008000e8802 */ /* 0x000fe20000000f00 */
[----:B------:R-:W-:Y:S02]  /*2320*/  @!P0 FMUL.FTZ R13, R25, c[0x0][0x1f4] ;  /* 0x00007d00190d8a20 */ /* 0x000fe40000410000 */
[----:B------:R-:W-:Y:S02]  /*2330*/  @!P0 FMUL.FTZ R12, R24, c[0x0][0x1f4] ;  /* 0x00007d00180c8a20 */ /* 0x000fe40000410000 */
[----:B------:R-:W-:-:S05]  /*2340*/  @!P0 IMAD.WIDE R14, R27, R14, c[0x0][0x168] ;  /* 0x00005a001b0e8625 */ /* 0x000fca00078e020e */
[----:B------:R0:W-:Y:S04]  /*2350*/  @!P0 STG.E.64 [R14.64], R12 ;  /* 0x0000000c0e008986 */ /* 0x0001e8000c101b08 */
[----:B------:R-:W-:Y:S01]  /*2360*/  BAR.SYNC.DEFER_BLOCKING 0x0 ;  /* 0x0000000000007b1d */ /* 0x000fe20000010000 */
[C---:B0-----:R-:W-:Y:S02]  /*2370*/  IADD3 R12, P0, R44.reuse, c[0x0][0x178], RZ ;  /* 0x00005e002c0c7a10 */ /* 0x041fe40007f1e0ff */
[----:B------:R-:W-:Y:S02]  /*2380*/  IADD3 R14, P6, R44, c[0x0][0x180], RZ ;  /* 0x000060002c0e7a10 */ /* 0x000fe40007fde0ff */
[C---:B------:R-:W-:Y:S02]  /*2390*/  IADD3.X R13, R42.reuse, c[0x0][0x17c], RZ, P0, !PT ;  /* 0x00005f002a0d7a10 */ /* 0x040fe400007fe4ff */
[----:B------:R-:W-:-:S04]  /*23a0*/  IADD3.X R15, R42, c[0x0][0x184], RZ, P6, !PT ;  /* 0x000061002a0f7a10 */ /* 0x000fc800037fe4ff */
[----:B------:R-:W2:Y:S04]  /*23b0*/  LDG.E.64 R12, [R12.64] ;  /* 0x000000080c0c7981 */ /* 0x000ea8000c1e1b00 */
[----:B------:R-:W2:Y:S01]  /*23c0*/  LDG.E.64 R14, [R14.64] ;  /* 0x000000080e0e7981 */ /* 0x000ea2000c1e1b00 */
[----:B------:R-:W-:Y:S01]  /*23d0*/  HFMA2.MMA R43, -RZ, RZ, 1.875, 0 ;  /* 0x3f800000ff2b7435 */ /* 0x000fe200000001ff */
[----:B------:R-:W-:Y:S02]  /*23e0*/  ISETP.NE.AND P6, PT, RZ, UR7, PT ;  /* 0x00000007ff007c0c */ /* 0x000fe4000bfc5270 */
[----:B------:R-:W0:Y:S01]  /*23f0*/  LDS.64 R24, [0x30] ;  /* 0x00003000ff187984 */ /* 0x000e220000000a00 */
[----:B------:R-:W-:Y:S01]  /*2400*/  PRMT R45, RZ, 0x7610, R20 ;  /* 0x00007610ff2d7816 */ /* 0x000fe20000000014 */
[----:B0-----:R-:W-:-:S04]  /*2410*/  FMUL.FTZ R42, R24, c[0x0][0x1f4] ;  /* 0x00007d00182a7a20 */ /* 0x001fc80000410000 */
[----:B------:R-:W-:Y:S02]  /*2420*/  FMUL.FTZ R44, R42, R42 ;  /* 0x0000002a2a2c7220 */ /* 0x000fe40000410000 */
[----:B------:R-:W-:Y:S02]  /*2430*/  FADD.FTZ R24, R45, -R42 ;  /* 0x8000002a2d187221 */ /* 0x000fe40000010000 */
[----:B------:R-:W-:Y:S01]  /*2440*/  FFMA.FTZ R44, R25, c[0x0][0x1f4], -R44 ;  /* 0x00007d00192c7a23 */ /* 0x000fe2000001082c */
[----:B------:R-:W-:-:S04]  /*2450*/  PRMT R25, RZ, 0x5410, R20 ;  /* 0x00005410ff197816 */ /* 0x000fc80000000014 */
[----:B------:R-:W-:Y:S01]  /*2460*/  FSETP.GTU.FTZ.AND P0, PT, R44, RZ, PT ;  /* 0x000000ff2c00720b */ /* 0x000fe20003f1c000 */
[----:B------:R-:W-:-:S12]  /*2470*/  FADD.FTZ R20, R25, -R42 ;  /* 0x8000002a19147221 */ /* 0x000fd80000010000 */
[----:B------:R-:W-:-:S04]  /*2480*/  @P0 FADD.FTZ R44, R44, c[0x0][0x188] ;  /* 0x000062002c2c0621 */ /* 0x000fc80000010000 */
[----:B------:R-:W0:Y:S02]  /*2490*/  @P0 MUFU.RSQ R43, R44 ;  /* 0x0000002c002b0308 */ /* 0x000e240000001400 */
[-C--:B0-----:R-:W-:Y:S02]  /*24a0*/  FMUL.FTZ R25, R20, R43.reuse ;  /* 0x0000002b14197220 */ /* 0x081fe40000410000 */
[----:B------:R-:W-:Y:S02]  /*24b0*/  FMUL.FTZ R24, R24, R43 ;  /* 0x0000002b18187220 */ /* 0x000fe40000410000 */
[----:B--2---:R-:W-:Y:S02]  /*24c0*/  FFMA.FTZ R20, R12, R25, R14 ;  /* 0x000000190c147223 */ /* 0x004fe4000001000e */
[----:B------:R-:W-:Y:S01]  /*24d0*/  FFMA.FTZ R25, R13, R24, R15 ;  /* 0x000000180d197223 */ /* 0x000fe2000001000f */
[----:B------:R-:W-:Y:S05]  /*24e0*/  @!P6 BRA `(.L_x_1999) ;  /* 0x000000a00000e947 */ /* 0x000fea0003800000 */
        /* <DEDUP_REMOVED lines=10> */
.L_x_1999:
[----:B------:R-:W-:Y:S01]  /*2590*/  BSSY B0, `(.L_x_2000) ;  /* 0x000000c000007945 */ /* 0x000fe20003800000 */
[----:B------:R-:W-:Y:S05]  /*25a0*/  @P4 BRA `(.L_x_2001) ;  /* 0x000000a000004947 */ /* 0x000fea0003800000 */
[----:B------:R-:W-:Y:S01]  /*25b0*/  IMAD R24, R16, c[0x0][0x1c0], RZ ;  /* 0x0000700010187a24 */ /* 0x000fe200078e02ff */
[----:B------:R-:W-:Y:S02]  /*25c0*/  F2FP.BF16.PACK_AB R16, R25, R20 ;  /* 0x000000141910723e */ /* 0x000fe400000010ff */
[----:B------:R-:W-:Y:S01]  /*25d0*/  MOV R25, R39 ;  /* 0x0000002700197202 */ /* 0x000fe20000000f00 */
[----:B------:R-:W-:Y:S01]  /*25e0*/  IMAD R45, R37, c[0x0][0x1c4], R24 ;  /* 0x00007100252d7a24 */ /* 0x000fe200078e0218 */
[----:B------:R-:W-:-:S05]  /*25f0*/  MOV R24, R40 ;  /* 0x0000002800187202 */ /* 0x000fca0000000f00 */
[----:B------:R-:W-:-:S05]  /*2600*/  IMAD.WIDE.U32 R24, R37, c[0x0][0x1c0], R24 ;  /* 0x0000700025187a25 */ /* 0x000fca00078e0018 */
[----:B------:R-:W-:Y:S02]  /*2610*/  IADD3 R45, R25, R45, RZ ;  /* 0x0000002d192d7210 */ /* 0x000fe40007ffe0ff */
[----:B------:R-:W-:-:S04]  /*2620*/  LEA R44, P0, R24, c[0x0][0x160], 0x1 ;  /* 0x00005800182c7a11 */ /* 0x000fc800078008ff */
[----:B------:R-:W-:-:S05]  /*2630*/  LEA.HI.X R45, R24, c[0x0][0x164], R45, 0x1, P0 ;  /* 0x00005900182d7a11 */ /* 0x000fca00000f0c2d */
[----:B------:R0:W-:Y:S04]  /*2640*/  STG.E [R44.64], R16 ;  /* 0x000000102c007986 */ /* 0x0001e8000c101908 */
.L_x_2001:
[----:B------:R-:W-:Y:S05]  /*2650*/  BSYNC B0 ;  /* 0x0000000000007941 */ /* 0x000fea0003800000 */
.L_x_2000:
[--C-:B------:R-:W-:Y:S02]  /*2660*/  PRMT R25, RZ, 0x5410, R17.reuse ;  /* 0x00005410ff197816 */ /* 0x100fe40000000011 */
[----:B------:R-:W-:-:S03]  /*2670*/  PRMT R17, RZ, 0x7610, R17 ;  /* 0x00007610ff117816 */ /* 0x000fc60000000011 */
[--C-:B0-----:R-:W-:Y:S02]  /*2680*/  FADD.FTZ R16, R25, -R42.reuse ;  /* 0x8000002a19107221 */ /* 0x101fe40000010000 */
[----:B------:R-:W-:Y:S02]  /*2690*/  FADD.FTZ R20, R17, -R42 ;  /* 0x8000002a11147221 */ /* 0x000fe40000010000 */
[-C--:B------:R-:W-:Y:S02]  /*26a0*/  FMUL.FTZ R17, R16, R43.reuse ;  /* 0x0000002b10117220 */ /* 0x080fe40000410000 */
[----:B------:R-:W-:Y:S02]  /*26b0*/  FMUL.FTZ R44, R20, R43 ;  /* 0x0000002b142c7220 */ /* 0x000fe40000410000 */
[----:B------:R-:W-:Y:S02]  /*26c0*/  FFMA.FTZ R20, R12, R17, R14 ;  /* 0x000000110c147223 */ /* 0x000fe4000001000e */
        /* <DEDUP_REMOVED lines=12> */
.L_x_2002:
        /* <DEDUP_REMOVED lines=8> */
[----:B------:R-:W-:Y:S02]  /*2810*/  LEA R24, P0, R16, c[0x0][0x160], 0x1 ;  /* 0x0000580010187a11 */ /* 0x000fe400078008ff */
[----:B------:R-:W-:Y:S02]  /*2820*/  F2FP.BF16.PACK_AB R17, R44, R20 ;  /* 0x000000142c11723e */ /* 0x000fe400000010ff */
[----:B------:R-:W-:-:S05]  /*2830*/  LEA.HI.X R25, R16, c[0x0][0x164], R25, 0x1, P0 ;  /* 0x0000590010197a11 */ /* 0x000fca00000f0c19 */
[----:B------:R0:W-:Y:S04]  /*2840*/  STG.E [R24.64], R17 ;  /* 0x0000001118007986 */ /* 0x0001e8000c101908 */
.L_x_2004:
[----:B------:R-:W-:Y:S05]  /*2850*/  BSYNC B0 ;  /* 0x0000000000007941 */ /* 0x000fea0003800000 */
.L_x_2003:
[--C-:B0-----:R-:W-:Y:S02]  /*2860*/  PRMT R17, RZ, 0x5410, R18.reuse ;  /* 0x00005410ff117816 */ /* 0x101fe40000000012 */
[----:B------:R-:W-:Y:S02]  /*2870*/  PRMT R25, RZ, 0x7610, R18 ;  /* 0x00007610ff197816 */ /* 0x000fe40000000012 */
[----:B------:R-:W-:Y:S01]  /*2880*/  ISETP.GE.U32.AND P0, PT, R33, c[0x0][0x1c8], PT ;  /* 0x0000720021007a0c */ /* 0x000fe20003f06070 */
[--C-:B------:R-:W-:Y:S02]  /*2890*/  FADD.FTZ R16, R17, -R42.reuse ;  /* 0x8000002a11107221 */ /* 0x100fe40000010000 */
[----:B------:R-:W-:Y:S02]  /*28a0*/  FADD.FTZ R18, R25, -R42 ;  /* 0x8000002a19127221 */ /* 0x000fe40000010000 */
[-C--:B------:R-:W-:Y:S02]  /*28b0*/  FMUL.FTZ R17, R16, R43.reuse ;  /* 0x0000002b10117220 */ /* 0x080fe40000410000 */
[----:B------:R-:W-:Y:S01]  /*28c0*/  FMUL.FTZ R44, R18, R43 ;  /* 0x0000002b122c7220 */ /* 0x000fe20000410000 */
[----:B------:R-:W-:Y:S01]  /*28d0*/  PRMT R18, RZ, 0x5410, R19 ;  /* 0x00005410ff127816 */ /* 0x000fe20000000013 */
[----:B------:R-:W-:-:S02]  /*28e0*/  FFMA.FTZ R20, R12, R17, R14 ;  /* 0x000000110c147223 */ /* 0x000fc4000001000e */
        /* <DEDUP_REMOVED lines=12> */
.L_x_2005:
        /* <DEDUP_REMOVED lines=12> */
.L_x_2007:
[----:B------:R-:W-:Y:S05]  /*2a70*/  BSYNC B0 ;  /* 0x0000000000007941 */ /* 0x000fea0003800000 */
.L_x_2006:
[----:B------:R-:W-:Y:S01]  /*2a80*/  PRMT R19, RZ, 0x7610, R19 ;  /* 0x00007610ff137816 */ /* 0x000fe20000000013 */
[--C-:B------:R-:W-:Y:S01]  /*2a90*/  FADD.FTZ R18, R18, -R42.reuse ;  /* 0x8000002a12127221 */ /* 0x100fe20000010000 */
[--C-:B0-----:R-:W-:Y:S02]  /*2aa0*/  PRMT R17, RZ, 0x5410, R21.reuse ;  /* 0x00005410ff117816 */ /* 0x101fe40000000015 */
[----:B------:R-:W-:Y:S01]  /*2ab0*/  ISETP.GE.AND.EX P0, PT, R8, c[0x0][0x1cc], PT, P0 ;  /* 0x0000730008007a0c */ /* 0x000fe20003f06300 */
[--C-:B------:R-:W-:Y:S01]  /*2ac0*/  FADD.FTZ R16, R19, -R42.reuse ;  /* 0x8000002a13107221 */ /* 0x100fe20000010000 */
[----:B------:R-:W-:Y:S01]  /*2ad0*/  PRMT R19, RZ, 0x7610, R21 ;  /* 0x00007610ff137816 */ /* 0x000fe20000000015 */
[-C--:B------:R-:W-:Y:S01]  /*2ae0*/  FMUL.FTZ R21, R18, R43.reuse ;  /* 0x0000002b12157220 */ /* 0x080fe20000410000 */
[----:B------:R-:W-:Y:S01]  /*2af0*/  ISETP.LT.U32.AND P0, PT, R2, 0x80, !P0 ;  /* 0x000000800200780c */ /* 0x000fe20004701070 */
[----:B------:R-:W-:Y:S02]  /*2b00*/  FMUL.FTZ R16, R16, R43 ;  /* 0x0000002b10107220 */ /* 0x000fe40000410000 */
[----:B------:R-:W-:-:S02]  /*2b10*/  FADD.FTZ R24, R17, -R42 ;  /* 0x8000002a11187221 */ /* 0x000fc40000010000 */
[----:B------:R-:W-:Y:S02]  /*2b20*/  FADD.FTZ R20, R19, -R42 ;  /* 0x8000002a13147221 */ /* 0x000fe40000010000 */
        /* <DEDUP_REMOVED lines=13> */
.L_x_2008:
        /* <DEDUP_REMOVED lines=12> */
.L_x_2010:
[----:B------:R-:W-:Y:S05]  /*2cc0*/  BSYNC B0 ;  /* 0x0000000000007941 */ /* 0x000fea0003800000 */
.L_x_2009:
[-C--:B------:R-:W-:Y:S01]  /*2cd0*/  FMUL.FTZ R17, R24, R43.reuse ;  /* 0x0000002b18117220 */ /* 0x080fe20000410000 */
[--C-:B0-----:R-:W-:Y:S01]  /*2ce0*/  PRMT R21, RZ, 0x5410, R22.reuse ;  /* 0x00005410ff157816 */ /* 0x101fe20000000016 */
[----:B------:R-:W-:Y:S01]  /*2cf0*/  FMUL.FTZ R16, R20, R43 ;  /* 0x0000002b14107220 */ /* 0x000fe20000410000 */
[----:B------:R-:W-:Y:S01]  /*2d00*/  PRMT R25, RZ, 0x7610, R22 ;  /* 0x00007610ff197816 */ /* 0x000fe20000000016 */
        /* <DEDUP_REMOVED lines=13> */
.L_x_2011:
        /* <DEDUP_REMOVED lines=12> */
.L_x_2013:
[----:B------:R-:W-:Y:S05]  /*2ea0*/  BSYNC B0 ;  /* 0x0000000000007941 */ /* 0x000fea0003800000 */
.L_x_2012:
[--C-:B------:R-:W-:Y:S01]  /*2eb0*/  PRMT R17, RZ, 0x5410, R23.reuse ;  /* 0x00005410ff117816 */ /* 0x100fe20000000017 */
[--C-:B------:R-:W-:Y:S01]  /*2ec0*/  FADD.FTZ R16, R21, -R42.reuse ;  /* 0x8000002a15107221 */ /* 0x100fe20000010000 */
[----:B------:R-:W-:Y:S01]  /*2ed0*/  PRMT R23, RZ, 0x7610, R23 ;  /* 0x00007610ff177816 */ /* 0x000fe20000000017 */
[----:B------:R-:W-:Y:S01]  /*2ee0*/  FADD.FTZ R22, R25, -R42 ;  /* 0x8000002a19167221 */ /* 0x000fe20000010000 */
[----:B0-----:R-:W-:Y:S01]  /*2ef0*/  PRMT R19, RZ, 0x5410, R26 ;  /* 0x00005410ff137816 */ /* 0x001fe2000000001a */
[----:B------:R-:W-:Y:S01]  /*2f00*/  FADD.FTZ R18, R17, -R42 ;  /* 0x8000002a11127221 */ /* 0x000fe20000010000 */
[----:B------:R-:W-:Y:S01]  /*2f10*/  PRMT R45, RZ, 0x7610, R26 ;  /* 0x00007610ff2d7816 */ /* 0x000fe2000000001a */
[--C-:B------:R-:W-:Y:S01]  /*2f20*/  FADD.FTZ R20, R23, -R42.reuse ;  /* 0x8000002a17147221 */ /* 0x100fe20000010000 */
[----:B------:R-:W-:Y:S01]  /*2f30*/  ISETP.GE.U32.AND P5, PT, R32, c[0x0][0x1c8], PT ;  /* 0x0000720020007a0c */ /* 0x000fe20003fa6070 */
[--C-:B------:R-:W-:Y:S01]  /*2f40*/  FADD.FTZ R26, R19, -R42.reuse ;  /* 0x8000002a131a7221 */ /* 0x100fe20000010000 */
[----:B------:R-:W-:Y:S01]  /*2f50*/  ISETP.GE.U32.AND P0, PT, R31, c[0x0][0x1c8], PT ;  /* 0x000072001f007a0c */ /* 0x000fe20003f06070 */
[----:B------:R-:W-:Y:S01]  /*2f60*/  FADD.FTZ R42, R45, -R42 ;  /* 0x8000002a2d2a7221 */ /* 0x000fe20000010000 */
[----:B------:R-:W-:Y:S01]  /*2f70*/  ISETP.GE.U32.AND P4, PT, R30, c[0x0][0x1c8], PT ;  /* 0x000072001e007a0c */ /* 0x000fe20003f86070 */
[-C--:B------:R-:W-:Y:S01]  /*2f80*/  FMUL.FTZ R17, R16, R43.reuse ;  /* 0x0000002b10117220 */ /* 0x080fe20000410000 */
[----:B------:R-:W-:Y:S01]  /*2f90*/  ISETP.GE.AND.EX P5, PT, R9, c[0x0][0x1cc], PT, P5 ;  /* 0x0000730009007a0c */ /* 0x000fe20003fa6350 */
[-C--:B------:R-:W-:Y:S01]  /*2fa0*/  FMUL.FTZ R19, R18, R43.reuse ;  /* 0x0000002b12137220 */ /* 0x080fe20000410000 */
[----:B------:R-:W-:Y:S01]  /*2fb0*/  ISETP.GE.AND.EX P0, PT, R10, c[0x0][0x1cc], PT, P0 ;  /* 0x000073000a007a0c */ /* 0x000fe20003f06300 */
[-C--:B------:R-:W-:Y:S01]  /*2fc0*/  FMUL.FTZ R21, R26, R43.reuse ;  /* 0x0000002b1a157220 */ /* 0x080fe20000410000 */
[----:B------:R-:W-:Y:S01]  /*2fd0*/  ISETP.GE.AND.EX P4, PT, R11, c[0x0][0x1cc], PT, P4 ;  /* 0x000073000b007a0c */ /* 0x000fe20003f86340 */
[-C--:B------:R-:W-:Y:S01]  /*2fe0*/  FMUL.FTZ R22, R22, R43.reuse ;  /* 0x0000002b16167220 */ /* 0x080fe20000410000 */
[----:B------:R-:W-:Y:S01]  /*2ff0*/  ISETP.LT.U32.AND P5, PT, R2, 0x80, !P5 ;  /* 0x000000800200780c */ /* 0x000fe20006fa1070 */
[-C--:B------:R-:W-:Y:S01]  /*3000*/  FMUL.FTZ R24, R20, R43.reuse ;  /* 0x0000002b14187220 */ /* 0x080fe20000410000 */
[----:B------:R-:W-:Y:S01]  /*3010*/  ISETP.LT.U32.AND P0, PT, R2, 0x80, !P0 ;  /* 0x000000800200780c */ /* 0x000fe20004701070 */
[----:B------:R-:W-:Y:S01]  /*3020*/  FMUL.FTZ R42, R42, R43 ;  /* 0x0000002b2a2a7220 */ /* 0x000fe20000410000 */
[----:B------:R-:W-:Y:S01]  /*3030*/  ISETP.LT.U32.AND P4, PT, R2, 0x80, !P4 ;  /* 0x000000800200780c */ /* 0x000fe20006781070 */
[----:B------:R-:W-:-:S02]  /*3040*/  FFMA.FTZ R20, R12, R17, R14 ;  /* 0x000000110c147223 */ /* 0x000fc4000001000e */
[C-C-:B------:R-:W-:Y:S02]  /*3050*/  FFMA.FTZ R18, R12.reuse, R19, R14.reuse ;  /* 0x000000130c127223 */ /* 0x140fe4000001000e */
[----:B------:R-:W-:Y:S02]  /*3060*/  FFMA.FTZ R16, R12, R21, R14 ;  /* 0x000000150c107223 */ /* 0x000fe4000001000e */
[C-C-:B------:R-:W-:Y:S02]  /*3070*/  FFMA.FTZ R19, R13.reuse, R24, R15.reuse ;  /* 0x000000180d137223 */ /* 0x140fe4000001000f */
        /* <DEDUP_REMOVED lines=13> */
.L_x_2014:
        /* <DEDUP_REMOVED lines=12> */
.L_x_2016:
[----:B------:R-:W-:Y:S05]  /*3210*/  BSYNC B0 ;  /* 0x0000000000007941 */ /* 0x000fea0003800000 */
.L_x_2015:
        /* <DEDUP_REMOVED lines=11> */
.L_x_2017:
        /* <DEDUP_REMOVED lines=12> */
.L_x_2019:
[----:B------:R-:W-:Y:S05]  /*3390*/  BSYNC B0 ;  /* 0x0000000000007941 */ /* 0x000fea0003800000 */
.L_x_2018:
        /* <DEDUP_REMOVED lines=11> */
.L_x_2020:
        /* <DEDUP_REMOVED lines=12> */
.L_x_2022:
[----:B------:R-:W-:Y:S05]  /*3510*/  BSYNC B0 ;  /* 0x0000000000007941 */ /* 0x000fea0003800000 */
.L_x_2021:
[----:B------:R-:W-:Y:S02]  /*3520*/  IADD3 R27, R27, c[0x0][0x10], RZ ;  /* 0x000004001b1b7a10 */ /* 0x000fe40007ffe0ff */
[----:B------:R-:W-:Y:S02]  /*3530*/  IADD3 R28, R28, 0x1, RZ ;  /* 0x000000011c1c7810 */ /* 0x000fe40007ffe0ff */
[----:B------:R-:W-:-:S13]  /*3540*/  ISETP.GE.AND P0, PT, R27, UR4, PT ;  /* 0x000000041b007c0c */ /* 0x000fda000bf06270 */
[----:B------:R-:W-:Y:S01]  /*3550*/  @P0 CALL.REL.NOINC `(.L_x_2023) ;  /* 0x0000001000000944 */ /* 0x000fe20003c00000 */
[----:B------:R-:W-:Y:S05]  /*3560*/  BRA `(.L_x_2024) ;  /* 0xffffcd2000007947 */ /* 0x000fea000383ffff */
.L_x_2023:
[----:B------:R-:W-:Y:S05]  /*3570*/  EXIT ;  /* 0x000000000000794d */ /* 0x000fea0003800000 */
.L_x_2025:
        /* <DEDUP_REMOVED lines=16> */
.L_x_3262:


//--------------------- .text._Z35group_norm_nhwc_fwd_one_pass_kernelI11Bf16IOFp32WLi512ELi8ELi128EEv26Group_norm_nhwc_fwd_params --------------------------
	.section	.text._Z35group_norm_nhwc_fwd_one_pass_kernelI11Bf16IOFp32WLi512ELi8ELi128EEv26Group_norm_nhwc_fwd_params,"ax",@progbits
	.sectioninfo	@"SHI_REGISTERS=96"
	.align	128
        .global         _Z35group_norm_nhwc_fwd_one_pass_kernelI11Bf16IOFp32WLi512ELi8ELi128EEv26Group_norm_nhwc_fwd_params
        .type           _Z35group_norm_nhwc_fwd_one_pass_kernelI11Bf16IOFp32WLi512ELi8ELi128EEv26Group_norm_nhwc_fwd_params,@function
        .size           _Z35group_norm_nhwc_fwd_one_pass_kernelI11Bf16IOFp32WLi512ELi8ELi128EEv26Group_norm_nhwc_fwd_params,(.L_x_3263 - _Z35group_norm_nhwc_fwd_one_pass_kernelI11Bf16IOFp32WLi512ELi8ELi128EEv26Group_norm_nhwc_fwd_params)
        .other          _Z35group_norm_nhwc_fwd_one_pass_kernelI11Bf16IOFp32WLi512ELi8ELi128EEv26Group_norm_nhwc_fwd_params,@"STO_CUDA_ENTRY STV_DEFAULT"
_Z35group_norm_nhwc_fwd_one_pass_kernelI11Bf16IOFp32WLi512ELi8ELi128EEv26Group_norm_nhwc_fwd_params:
.text._Z35group_norm_nhwc_fwd_one_pass_kernelI11Bf16IOFp32WLi512ELi8ELi128EEv26Group_norm_nhwc_fwd_params:
        /* <DEDUP_REMOVED lines=16> */
[----:B------:R-:W-:Y:S02]  /*0100*/  ISETP.GE.U32.AND P4, PT, R2, 0x80, PT ;  /* 0x000000800200780c */ /* 0x000fe40003f86070 */
[----:B------:R-:W-:Y:S01]  /*0110*/  SHF.R.S32.HI R23, RZ, 0x1f, R2 ;  /* 0x0000001fff177819 */ /* 0x000fe20000011402 */
[----:B-1----:R-:W-:-:S03]  /*0120*/  IMAD R63, R3, c[0x0][0x1e4], R4 ;  /* 0x00007900033f7a24 */ /* 0x002fc600078e0204 */
[----:B------:R-:W-:Y:S02]  /*0130*/  LEA.HI R29, R23, R2, RZ, 0x5 ;  /* 0x00000002171d7211 */ /* 0x000fe400078f28ff */
[C---:B------:R-:W-:Y:S02]  /*0140*/  ISETP.LT.U32.AND P0, PT, R63.reuse, c[0x0][0x1c8], PT ;  /* 0x000072003f007a0c */ /* 0x040fe40003f01070 */
[----:B------:R-:W-:Y:S02]  /*0150*/  SHF.R.S32.HI R4, RZ, 0x1f, R63 ;  /* 0x0000001fff047819 */ /* 0x000fe4000001143f */
[C---:B------:R-:W-:Y:S02]  /*0160*/  IADD3 R62, R63.reuse, 0x20, RZ ;  /* 0x000000203f3e7810 */ /* 0x040fe40007ffe0ff */
[C---:B------:R-:W-:Y:S02]  /*0170*/  IADD3 R61, R63.reuse, 0x40, RZ ;  /* 0x000000403f3d7810 */ /* 0x040fe40007ffe0ff */
[----:B------:R-:W-:-:S02]  /*0180*/  IADD3 R60, R63, 0x60, RZ ;  /* 0x000000603f3c7810 */ /* 0x000fc40007ffe0ff */
[C---:B------:R-:W-:Y:S02]  /*0190*/  IADD3 R59, R63.reuse, 0x80, RZ ;  /* 0x000000803f3b7810 */ /* 0x040fe40007ffe0ff */
[----:B------:R-:W-:Y:S02]  /*01a0*/  ISETP.LT.AND.EX P0, PT, R4, c[0x0][0x1cc], !P4, P0 ;  /* 0x0000730004007a0c */ /* 0x000fe40006701300 */
[----:B------:R-:W-:Y:S02]  /*01b0*/  IADD3 R58, R63, 0xa0, RZ ;  /* 0x000000a03f3a7810 */ /* 0x000fe40007ffe0ff */
[----:B------:R-:W-:Y:S02]  /*01c0*/  ISETP.LT.U32.AND P5, PT, R62, c[0x0][0x1c8], PT ;  /* 0x000072003e007a0c */ /* 0x000fe40003fa1070 */
[----:B------:R-:W-:Y:S02]  /*01d0*/  SHF.R.S32.HI R7, RZ, 0x1f, R62 ;  /* 0x0000001fff077819 */ /* 0x000fe4000001143e */
[----:B------:R-:W-:-:S02]  /*01e0*/  ISETP.LT.U32.AND P3, PT, R61, c[0x0][0x1c8], PT ;  /* 0x000072003d007a0c */ /* 0x000fc40003f61070 */
[----:B------:R-:W-:Y:S02]  /*01f0*/  SHF.R.S32.HI R8, RZ, 0x1f, R61 ;  /* 0x0000001fff087819 */ /* 0x000fe4000001143d */
[----:B------:R-:W-:Y:S02]  /*0200*/  ISETP.LT.U32.AND P2, PT, R60, c[0x0][0x1c8], PT ;  /* 0x000072003c007a0c */ /* 0x000fe40003f41070 */
[----:B------:R-:W-:Y:S02]  /*0210*/  SHF.R.S32.HI R9, RZ, 0x1f, R60 ;  /* 0x0000001fff097819 */ /* 0x000fe4000001143c */
[----:B------:R-:W-:Y:S02]  /*0220*/  P2R R71, PR, RZ, 0x1 ;  /* 0x00000001ff477803 */ /* 0x000fe40000000000 */
[----:B------:R-:W-:Y:S02]  /*0230*/  ISETP.LT.U32.AND P1, PT, R59, c[0x0][0x1c8], PT ;  /* 0x000072003b007a0c */ /* 0x000fe40003f21070 */
        /* <DEDUP_REMOVED lines=11> */
[----:B------:R-:W-:Y:S02]  /*02f0*/  IADD3 R56, R63, 0xe0, RZ ;  /* 0x000000e03f387810 */ /* 0x000fe40007ffe0ff */
[----:B------:R-:W-:-:S02]  /*0300*/  P2R R67, PR, RZ, 0x4 ;  /* 0x00000004ff437803 */ /* 0x000fc40000000000 */
[----:B------:R-:W-:Y:S02]  /*0310*/  ISETP.LT.AND.EX P2, PT, R12, c[0x0][0x1cc], !P4, P0 ;  /* 0x000073000c007a0c */ /* 0x000fe40006741300 */
[----:B------:R-:W-:Y:S02]  /*0320*/  SHF.R.S32.HI R13, RZ, 0x1f, R56 ;  /* 0x0000001fff0d7819 */ /* 0x000fe40000011438 */
[----:B------:R-:W-:Y:S02]  /*0330*/  ISETP.LT.U32.AND P0, PT, R56, c[0x0][0x1c8], PT ;  /* 0x0000720038007a0c */ /* 0x000fe40003f01070 */
[----:B------:R-:W-:Y:S02]  /*0340*/  P2R R66, PR, RZ, 0x2 ;  /* 0x00000002ff427803 */ /* 0x000fe40000000000 */
[----:B------:R-:W-:Y:S02]  /*0350*/  ISETP.LT.AND.EX P1, PT, R13, c[0x0][0x1cc], !P4, P0 ;  /* 0x000073000d007a0c */ /* 0x000fe40006721300 */
[----:B------:R-:W-:-:S02]  /*0360*/  IADD3 R55, R63, 0x100, RZ ;  /* 0x000001003f377810 */ /* 0x000fc40007ffe0ff */
[C---:B------:R-:W-:Y:S02]  /*0370*/  IADD3 R54, R63.reuse, 0x120, RZ ;  /* 0x000001203f367810 */ /* 0x040fe40007ffe0ff */
[C---:B------:R-:W-:Y:S02]  /*0380*/  IADD3 R53, R63.reuse, 0x140, RZ ;  /* 0x000001403f357810 */ /* 0x040fe40007ffe0ff */
[C---:B------:R-:W-:Y:S02]  /*0390*/  IADD3 R5, R63.reuse, 0x160, RZ ;  /* 0x000001603f057810 */ /* 0x040fe40007ffe0ff */
[----:B------:R-:W-:Y:S02]  /*03a0*/  IADD3 R6, R63, 0x180, RZ ;  /* 0x000001803f067810 */ /* 0x000fe40007ffe0ff */
[----:B------:R-:W-:Y:S02]  /*03b0*/  P2R R68, PR, RZ, 0x8 ;  /* 0x00000008ff447803 */ /* 0x000fe40000000000 */
[----:B------:R-:W-:-:S02]  /*03c0*/  P2R R65, PR, RZ, 0x4 ;  /* 0x00000004ff417803 */ /* 0x000fc40000000000 */
[----:B------:R-:W-:Y:S02]  /*03d0*/  P2R R64, PR, RZ, 0x2 ;  /* 0x00000002ff407803 */ /* 0x000fe40000000000 */
[----:B------:R-:W-:Y:S02]  /*03e0*/  SHF.R.S32.HI R14, RZ, 0x1f, R55 ;  /* 0x0000001fff0e7819 */ /* 0x000fe40000011437 */
[----:B------:R-:W-:Y:S02]  /*03f0*/  SHF.R.S32.HI R15, RZ, 0x1f, R54 ;  /* 0x0000001fff0f7819 */ /* 0x000fe40000011436 */
[----:B------:R-:W-:Y:S02]  /*0400*/  SHF.R.S32.HI R16, RZ, 0x1f, R53 ;  /* 0x0000001fff107819 */ /* 0x000fe40000011435 */
[----:B------:R-:W-:Y:S02]  /*0410*/  SHF.R.S32.HI R17, RZ, 0x1f, R5 ;  /* 0x0000001fff117819 */ /* 0x000fe40000011405 */
[----:B------:R-:W-:-:S02]  /*0420*/  P2R R69, PR, RZ, 0x20 ;  /* 0x00000020ff457803 */ /* 0x000fc40000000000 */
[----:B------:R-:W-:Y:S02]  /*0430*/  ISETP.LT.U32.AND P0, PT, R55, c[0x0][0x1c8], PT ;  /* 0x0000720037007a0c */ /* 0x000fe40003f01070 */
[----:B------:R-:W-:Y:S02]  /*0440*/  ISETP.LT.U32.AND P1, PT, R54, c[0x0][0x1c8], PT ;  /* 0x0000720036007a0c */ /* 0x000fe40003f21070 */
[----:B------:R-:W-:Y:S02]  /*0450*/  ISETP.LT.U32.AND P2, PT, R53, c[0x0][0x1c8], PT ;  /* 0x0000720035007a0c */ /* 0x000fe40003f41070 */
[----:B------:R-:W-:Y:S02]  /*0460*/  ISETP.LT.U32.AND P3, PT, R5, c[0x0][0x1c8], PT ;  /* 0x0000720005007a0c */ /* 0x000fe40003f61070 */
[----:B------:R-:W-:Y:S02]  /*0470*/  SHF.R.S32.HI R18, RZ, 0x1f, R6 ;  /* 0x0000001fff127819 */ /* 0x000fe40000011406 */
[----:B------:R-:W-:-:S02]  /*0480*/  ISETP.LT.U32.AND P5, PT, R6, c[0x0][0x1c8], PT ;  /* 0x0000720006007a0c */ /* 0x000fc40003fa1070 */
[C---:B------:R-:W-:Y:S02]  /*0490*/  IADD3 R22, R63.reuse, 0x1a0, RZ ;  /* 0x000001a03f167810 */ /* 0x040fe40007ffe0ff */
[C---:B------:R-:W-:Y:S02]  /*04a0*/  IADD3 R23, R63.reuse, 0x1c0, RZ ;  /* 0x000001c03f177810 */ /* 0x040fe40007ffe0ff */
        /* <DEDUP_REMOVED lines=9> */
[----:B------:R-:W-:-:S02]  /*0540*/  SHF.R.S32.HI R31, RZ, 0x1f, R23 ;  /* 0x0000001fff1f7819 */ /* 0x000fc40000011417 */
[----:B--2---:R-:W-:Y:S02]  /*0550*/  SHF.R.S32.HI R32, RZ, 0x1f, R28 ;  /* 0x0000001fff207819 */ /* 0x004fe4000001141c */
.L_x_2085:
[----:B------:R-:W-:Y:S02]  /*0560*/  IABS R35, c[0x0][0x1d8] ;  /* 0x0000760000237a13 */ /* 0x000fe40000000000 */
[----:B------:R-:W-:Y:S02]  /*0570*/  P2R R34, PR, RZ, 0x4 ;  /* 0x00000004ff227803 */ /* 0x000fe40000000000 */
[----:B0-----:R-:W0:Y:S01]  /*0580*/  I2F.RP R26, R35 ;  /* 0x00000023001a7306 */ /* 0x001e220000209400 */
[----:B------:R-:W-:Y:S02]  /*0590*/  ISETP.NE.AND P2, PT, R70, RZ, PT ;  /* 0x000000ff4600720c */ /* 0x000fe40003f45270 */
[----:B------:R-:W-:Y:S02]  /*05a0*/  P2R R33, PR, RZ, 0x8 ;  /* 0x00000008ff217803 */ /* 0x000fe40000000000 */
[----:B------:R-:W-:Y:S02]  /*05b0*/  ISETP.NE.AND P3, PT, R69, RZ, PT ;  /* 0x000000ff4500720c */ /* 0x000fe40003f65270 */
[----:B------:R-:W-:-:S02]  /*05c0*/  ISETP.NE.AND P6, PT, R68, RZ, PT ;  /* 0x000000ff4400720c */ /* 0x000fc40003fc5270 */
[----:B------:R-:W-:Y:S02]  /*05d0*/  P2R R27, PR, RZ, 0x10 ;  /* 0x00000010ff1b7803 */ /* 0x000fe40000000000 */
[----:B------:R-:W-:Y:S02]  /*05e0*/  ISETP.NE.AND P4, PT, R65, RZ, PT ;  /* 0x000000ff4100720c */ /* 0x000fe40003f85270 */
[----:B------:R-:W-:Y:S02]  /*05f0*/  P2R R52, PR, RZ, 0x1 ;  /* 0x00000001ff347803 */ /* 0x000fe40000000000 */
[----:B------:R-:W-:Y:S01]  /*0600*/  P2R R39, PR, RZ, 0x2 ;  /* 0x00000002ff277803 */ /* 0x000fe20000000000 */
        /* <DEDUP_REMOVED lines=15> */
[----:B------:R-:W-:-:S13]  /*0700*/  ISETP.GE.U32.AND P5, PT, R26, R35, PT ;  /* 0x000000231a00720c */ /* 0x000fda0003fa6070 */
[----:B------:R-:W-:Y:S02]  /*0710*/  @P5 IADD3 R25, R25, 0x1, RZ ;  /* 0x0000000119195810 */ /* 0x000fe40007ffe0ff */
[----:B------:R-:W-:Y:S02]  /*0720*/  ISETP.GE.AND P5, PT, R24, RZ, PT ;  /* 0x000000ff1800720c */ /* 0x000fe40003fa6270 */
[----:B------:R-:W-:-:S04]  /*0730*/  SHF.L.U32 R24, R2, 0x1, RZ ;  /* 0x0000000102187819 */ /* 0x000fc800000006ff */
[----:B------:R-:W-:-:S07]  /*0740*/  LOP3.LUT R77, R24, 0x6, RZ, 0xc0, !PT ;  /* 0x00000006184d7812 */ /* 0x000fce00078ec0ff */
[----:B------:R-:W-:Y:S02]  /*0750*/  @!P5 IADD3 R25, -R25, RZ, RZ ;  /* 0x000000ff1919d210 */ /* 0x000fe40007ffe1ff */
[----:B------:R-:W-:-:S13]  /*0760*/  ISETP.NE.AND P5, PT, RZ, c[0x0][0x1d8], PT ;  /* 0x00007600ff007a0c */ /* 0x000fda0003fa5270 */
[----:B------:R-:W-:-:S04]  /*0770*/  @!P5 LOP3.LUT R25, RZ, c[0x0][0x1d8], RZ, 0x33, !PT ;  /* 0x00007600ff19da12 */ /* 0x000fc800078e33ff */
[----:B------:R-:W-:Y:S02]  /*0780*/  IADD3 R76, -R25, RZ, RZ ;  /* 0x000000ff194c7210 */ /* 0x000fe40007ffe1ff */
[----:B------:R-:W-:-:S03]  /*0790*/  SHF.R.S32.HI R24, RZ, 0x1f, R25 ;  /* 0x0000001fff187819 */ /* 0x000fc60000011419 */
[----:B------:R-:W-:Y:S02]  /*07a0*/  IMAD R76, R76, c[0x0][0x1d8], R21 ;  /* 0x000076004c4c7a24 */ /* 0x000fe400078e0215 */
[----:B------:R-:W-:-:S03]  /*07b0*/  IMAD R24, R24, c[0x0][0x1d0], RZ ;  /* 0x0000740018187a24 */ /* 0x000fc600078e02ff */
[----:B------:R-:W-:Y:S01]  /*07c0*/  LEA R76, R76, R77, 0x3 ;  /* 0x0000004d4c4c7211 */ /* 0x000fe200078e18ff */
[----:B------:R-:W-:-:S03]  /*07d0*/  IMAD R73, R25, c[0x0][0x1d4], R24 ;  /* 0x0000750019497a24 */ /* 0x000fc600078e0218 */
[----:B------:R-:W-:-:S05]  /*07e0*/  SHF.R.S32.HI R77, RZ, 0x1f, R76 ;  /* 0x0000001fff4d7819 */ /* 0x000fca000001144c */
[----:B------:R-:W-:-:S04]  /*07f0*/  IMAD.WIDE.U32 R74, R25, c[0x0][0x1d0], R76 ;  /* 0x00007400194a7a25 */ /* 0x000fc800078e004c */
[----:B------:R-:W-:Y:S01]  /*0800*/  @P2 IMAD R25, R7, c[0x0][0x1c0], RZ ;  /* 0x0000700007192a24 */ /* 0x000fe200078e02ff */
[----:B------:R-:W-:Y:S02]  /*0810*/  IADD3 R73, R75, R73, RZ ;  /* 0x000000494b497210 */ /* 0x000fe40007ffe0ff */
[----:B------:R-:W-:Y:S01]  /*0820*/  @P2 MOV R72, R74 ;  /* 0x0000004a00482202 */ /* 0x000fe20000000f00 */
[----:B------:R-:W-:-:S04]  /*0830*/  @P2 IMAD R35, R62, c[0x0][0x1c4], R25 ;  /* 0x000071003e232a24 */ /* 0x000fc800078e0219 */
[----:B------:R-:W-:-:S05]  /*0840*/  @P2 IMAD.WIDE.U32 R24, R62, c[0x0][0x1c0], R72 ;  /* 0x000070003e182a25 */ /* 0x000fca00078e0048 */
[----:B------:R-:W-:Y:S02]  /*0850*/  @P2 IADD3 R25, R25, R35, RZ ;  /* 0x0000002319192210 */ /* 0x000fe40007ffe0ff */
[----:B------:R-:W-:-:S04]  /*0860*/  @P2 LEA R90, P5, R24, c[0x0][0x170], 0x1 ;  /* 0x00005c00185a2a11 */ /* 0x000fc800078a08ff */
[----:B------:R-:W-:Y:S01]  /*0870*/  @P2 LEA.HI.X R91, R24, c[0x0][0x174], R25, 0x1, P5 ;  /* 0x00005d00185b2a11 */ /* 0x000fe200028f0c19 */
[----:B------:R-:W-:Y:S01]  /*0880*/  @P3 IMAD R24, R8, c[0x0][0x1c0], RZ ;  /* 0x0000700008183a24 */ /* 0x000fe200078e02ff */
[----:B------:R-:W-:Y:S02]  /*0890*/  @P3 MOV R25, R73 ;  /* 0x0000004900193202 */ /* 0x000fe40000000f00 */
[----:B------:R-:W-:Y:S01]  /*08a0*/  ISETP.NE.AND P2, PT, R67, RZ, PT ;  /* 0x000000ff4300720c */ /* 0x000fe20003f45270 */
[----:B------:R-:W-:Y:S01]  /*08b0*/  @P3 IMAD R35, R61, c[0x0][0x1c4], R24 ;  /* 0x000071003d233a24 */ /* 0x000fe200078e0218 */
[----:B------:R-:W-:-:S05]  /*08c0*/  @P3 MOV R24, R74 ;  /* 0x0000004a00183202 */ /* 0x000fca0000000f00 */
        /* <DEDUP_REMOVED lines=32> */
[----:B------:R-:W-:Y:S02]  /*0ad0*/  ISETP.NE.AND P3, PT, R33, RZ, PT ;  /* 0x000000ff2100720c */ /* 0x000fe40003f65270 */
[----:B------:R-:W-:Y:S01]  /*0ae0*/  @P4 MOV R25, R73 ;  /* 0x0000004900194202 */ /* 0x000fe20000000f00 */
        /* <DEDUP_REMOVED lines=11> */
[----:B------:R-:W-:-:S04]  /*0ba0*/  @P6 IMAD.WIDE.U32 R24, R56, c[0x0][0x1c0], R24 ;  /* 0x0000700038186a25 */ /* 0x000fc800078e0018 */
[----:B------:R-:W-:Y:S02]  /*0bb0*/  @P4 MOV R34, R74 ;  /* 0x0000004a00224202 */ /* 0x000fe40000000f00 */
[----:B------:R-:W-:Y:S02]  /*0bc0*/  @P6 IADD3 R25, R25, R27, RZ ;  /* 0x0000001b19196210 */ /* 0x000fe40007ffe0ff */
[C---:B------:R-:W-:Y:S02]  /*0bd0*/  @P6 LEA R80, P5, R24.reuse, c[0x0][0x170], 0x1 ;  /* 0x00005c0018506a11 */ /* 0x040fe400078a08ff */
[-C--:B------:R-:W-:Y:S02]  /*0be0*/  @P4 MOV R35, R73.reuse ;  /* 0x0000004900234202 */ /* 0x080fe40000000f00 */
[----:B------:R-:W-:Y:S01]  /*0bf0*/  @P6 LEA.HI.X R81, R24, c[0x0][0x174], R25, 0x1, P5 ;  /* 0x00005d0018516a11 */ /* 0x000fe200028f0c19 */
[----:B------:R-:W-:Y:S01]  /*0c00*/  @P0 IMAD R24, R14, c[0x0][0x1c0], RZ ;  /* 0x000070000e180a24 */ /* 0x000fe200078e02ff */
[----:B------:R-:W-:Y:S01]  /*0c10*/  @P0 MOV R25, R73 ;  /* 0x0000004900190202 */ /* 0x000fe20000000f00 */
[----:B------:R-:W-:-:S04]  /*0c20*/  @P4 IMAD.WIDE.U32 R34, R6, c[0x0][0x1c0], R34 ;  /* 0x0000700006224a25 */ /* 0x000fc800078e0022 */
        /* <DEDUP_REMOVED lines=9> */
[C---:B------:R-:W-:Y:S01]  /*0cc0*/  @P1 IMAD R27, R54.reuse, c[0x0][0x1c4], R25 ;  /* 0x00007100361b1a24 */ /* 0x040fe200078e0219 */
[----:B------:R-:W-:Y:S02]  /*0cd0*/  @P1 MOV R25, R73 ;  /* 0x0000004900191202 */ /* 0x000fe40000000f00 */
[----:B------:R-:W-:Y:S02]  /*0ce0*/  P2R R41, PR, RZ, 0x1 ;  /* 0x00000001ff297803 */ /* 0x000fe40000000000 */
[----:B------:R-:W-:Y:S01]  /*0cf0*/  ISETP.NE.AND P0, PT, R67, RZ, PT ;  /* 0x000000ff4300720c */ /* 0x000fe20003f05270 */
[----:B------:R-:W-:-:S03]  /*0d00*/  @P1 IMAD.WIDE.U32 R24, R54, c[0x0][0x1c0], R24 ;  /* 0x0000700036181a25 */ /* 0x000fc600078e0018 */
[----:B------:R-:W-:Y:S02]  /*0d10*/  P2R R40, PR, RZ, 0x1 ;  /* 0x00000001ff287803 */ /* 0x000fe40000000000 */
[----:B------:R-:W-:Y:S02]  /*0d20*/  @P1 IADD3 R25, R25, R27, RZ ;  /* 0x0000001b19191210 */ /* 0x000fe40007ffe0ff */
[C---:B------:R-:W-:Y:S02]  /*0d30*/  @P1 LEA R50, P5, R24.reuse, c[0x0][0x170], 0x1 ;  /* 0x00005c0018321a11 */ /* 0x040fe400078a08ff */
[----:B------:R-:W-:Y:S02]  /*0d40*/  ISETP.NE.AND P0, PT, R71, RZ, PT ;  /* 0x000000ff4700720c */ /* 0x000fe40003f05270 */
[----:B------:R-:W-:Y:S01]  /*0d50*/  @P1 LEA.HI.X R51, R24, c[0x0][0x174], R25, 0x1, P5 ;  /* 0x00005d0018331a11 */ /* 0x000fe200028f0c19 */
[----:B------:R-:W-:Y:S01]  /*0d60*/  @P2 IMAD R24, R16, c[0x0][0x1c0], RZ ;  /* 0x0000700010182a24 */ /* 0x000fe200078e02ff */
[----:B------:R-:W-:-:S02]  /*0d70*/  @P2 MOV R25, R73 ;  /* 0x0000004900192202 */ /* 0x000fc40000000f00 */
[----:B------:R-:W-:Y:S01]  /*0d80*/  ISETP.NE.AND P1, PT, R68, RZ, PT ;  /* 0x000000ff4400720c */ /* 0x000fe20003f25270 */
[----:B------:R-:W-:Y:S01]  /*0d90*/  @P2 IMAD R27, R53, c[0x0][0x1c4], R24 ;  /* 0x00007100351b2a24 */ /* 0x000fe200078e0218 */
[----:B------:R-:W-:Y:S02]  /*0da0*/  @P2 MOV R24, R74 ;  /* 0x0000004a00182202 */ /* 0x000fe40000000f00 */
[----:B------:R-:W-:Y:S02]  /*0db0*/  P2R R38, PR, RZ, 0x2 ;  /* 0x00000002ff267803 */ /* 0x000fe40000000000 */
[----:B------:R-:W-:Y:S01]  /*0dc0*/  ISETP.NE.AND P1, PT, R69, RZ, PT ;  /* 0x000000ff4500720c */ /* 0x000fe20003f25270 */
[----:B------:R-:W-:-:S05]  /*0dd0*/  @P2 IMAD.WIDE.U32 R24, R53, c[0x0][0x1c0], R24 ;  /* 0x0000700035182a25 */ /* 0x000fca00078e0018 */
[----:B------:R-:W-:Y:S02]  /*0de0*/  @P2 IADD3 R25, R25, R27, RZ ;  /* 0x0000001b19192210 */ /* 0x000fe40007ffe0ff */
[----:B------:R-:W-:-:S04]  /*0df0*/  @P2 LEA R48, P5, R24, c[0x0][0x170], 0x1 ;  /* 0x00005c0018302a11 */ /* 0x000fc800078a08ff */
[----:B------:R-:W-:Y:S01]  /*0e00*/  @P2 LEA.HI.X R49, R24, c[0x0][0x174], R25, 0x1, P5 ;  /* 0x00005d0018312a11 */ /* 0x000fe200028f0c19 */
[----:B------:R-:W-:Y:S01]  /*0e10*/  @P3 IMAD R24, R17, c[0x0][0x1c0], RZ ;  /* 0x0000700011183a24 */ /* 0x000fe200078e02ff */
[----:B------:R-:W-:-:S03]  /*0e20*/  @P3 MOV R25, R73 ;  /* 0x0000004900193202 */ /* 0x000fc60000000f00 */
[----:B------:R-:W-:Y:S01]  /*0e30*/  @P3 IMAD R27, R5, c[0x0][0x1c4], R24 ;  /* 0x00007100051b3a24 */ /* 0x000fe200078e0218 */
[----:B------:R-:W-:-:S05]  /*0e40*/  @P3 MOV R24, R74 ;  /* 0x0000004a00183202 */ /* 0x000fca0000000f00 */
[----:B------:R-:W-:-:S05]  /*0e50*/  @P3 IMAD.WIDE.U32 R24, R5, c[0x0][0x1c0], R24 ;  /* 0x0000700005183a25 */ /* 0x000fca00078e0018 */
[----:B------:R-:W-:Y:S02]  /*0e60*/  @P3 IADD3 R25, R25, R27, RZ ;  /* 0x0000001b19193210 */ /* 0x000fe40007ffe0ff */
[----:B------:R-:W-:-:S04]  /*0e70*/  @P3 LEA R26, P5, R24, c[0x0][0x170], 0x1 ;  /* 0x00005c00181a3a11 */ /* 0x000fc800078a08ff */
[----:B------:R-:W-:Y:S01]  /*0e80*/  @P3 LEA.HI.X R27, R24, c[0x0][0x174], R25, 0x1, P5 ;  /* 0x00005d00181b3a11 */ /* 0x000fe200028f0c19 */
[----:B------:R-:W-:Y:S01]  /*0e90*/  @P4 IMAD R25, R18, c[0x0][0x1c0], RZ ;  /* 0x0000700012194a24 */ /* 0x000fe200078e02ff */
[----:B------:R-:W-:-:S03]  /*0ea0*/  @P4 LEA R24, P5, R34, c[0x0][0x170], 0x1 ;  /* 0x00005c0022184a11 */ /* 0x000fc600078a08ff */
[----:B------:R-:W-:-:S05]  /*0eb0*/  @P4 IMAD R25, R6, c[0x0][0x1c4], R25 ;  /* 0x0000710006194a24 */ /* 0x000fca00078e0219 */
[----:B------:R-:W-:Y:S02]  /*0ec0*/  @P4 IADD3 R25, R35, R25, RZ ;  /* 0x0000001923194210 */ /* 0x000fe40007ffe0ff */
[----:B------:R-:W-:Y:S02]  /*0ed0*/  @P0 MOV R35, R73 ;  /* 0x0000004900230202 */ /* 0x000fe40000000f00 */
[----:B------:R-:W-:Y:S01]  /*0ee0*/  @P4 LEA.HI.X R25, R34, c[0x0][0x174], R25, 0x1, P5 ;  /* 0x00005d0022194a11 */ /* 0x000fe200028f0c19 */
[----:B------:R-:W-:-:S04]  /*0ef0*/  @P0 IMAD R34, R4, c[0x0][0x1c0], RZ ;  /* 0x0000700004220a24 */ /* 0x000fc800078e02ff */
[----:B------:R-:W-:Y:S01]  /*0f00*/  @P0 IMAD R33, R63, c[0x0][0x1c4], R34 ;  /* 0x000071003f210a24 */ /* 0x000fe200078e0222 */
[----:B------:R-:W-:-:S05]  /*0f10*/  @P0 MOV R34, R74 ;  /* 0x0000004a00220202 */ /* 0x000fca0000000f00 */
[----:B------:R-:W-:-:S05]  /*0f20*/  @P0 IMAD.WIDE.U32 R34, R63, c[0x0][0x1c0], R34 ;  /* 0x000070003f220a25 */ /* 0x000fca00078e0022 */
[----:B------:R-:W-:Y:S02]  /*0f30*/  @P0 IADD3 R33, R35, R33, RZ ;  /* 0x0000002123210210 */ /* 0x000fe40007ffe0ff */
[----:B------:R-:W-:-:S04]  /*0f40*/  @P0 LEA R86, P5, R34, c[0x0][0x170], 0x1 ;  /* 0x00005c0022560a11 */ /* 0x000fc800078a08ff */
[----:B------:R-:W-:Y:S02]  /*0f50*/  @P0 LEA.HI.X R87, R34, c[0x0][0x174], R33, 0x1, P5 ;  /* 0x00005d0022570a11 */ /* 0x000fe400028f0c21 */
[----:B------:R-:W-:-:S04]  /*0f60*/  ISETP.GE.U32.AND P5, PT, R22, c[0x0][0x1c8], PT ;  /* 0x0000720016007a0c */ /* 0x000fc80003fa6070 */
        /* <DEDUP_REMOVED lines=8> */
[----:B------:R-:W-:-:S04]  /*0ff0*/  @P5 LEA R36, P6, R34, c[0x0][0x170], 0x1 ;  /* 0x00005c0022245a11 */ /* 0x000fc800078c08ff */
[----:B------:R-:W-:Y:S02]  /*1000*/  @P5 LEA.HI.X R37, R34, c[0x0][0x174], R33, 0x1, P6 ;  /* 0x00005d0022255a11 */ /* 0x000fe400030f0c21 */
[----:B------:R-:W-:-:S06]  /*1010*/  MOV R33, RZ ;  /* 0x000000ff00217202 */ /* 0x000fcc0000000f00 */
[----:B------:R0:W2:Y:S01]  /*1020*/  @P5 LDG.E R33, [R36.64] ;  /* 0x0000000624215981 */ /* 0x0000a2000c1e1900 */
        /* <DEDUP_REMOVED lines=9> */
[----:B------:R-:W-:-:S04]  /*10c0*/  @P5 LEA R42, P6, R34, c[0x0][0x170], 0x1 ;  /* 0x00005c00222a5a11 */ /* 0x000fc800078c08ff */
[----:B------:R-:W-:Y:S02]  /*10d0*/  @P5 LEA.HI.X R43, R34, c[0x0][0x174], R35, 0x1, P6 ;  /* 0x00005d00222b5a11 */ /* 0x000fe400030f0c23 */
[----:B------:R-:W-:Y:S01]  /*10e0*/  CS2R R34, SRZ ;  /* 0x0000000000227805 */ /* 0x000fe2000001ff00 */
[----:B------:R-:W-:-:S05]  /*10f0*/  ISETP.NE.AND P6, PT, R70, RZ, PT ;  /* 0x000000ff4600720c */ /* 0x000fca0003fc5270 */
[----:B------:R1:W3:Y:S01]  /*1100*/  @P5 LDG.E R34, [R42.64] ;  /* 0x000000062a225981 */ /* 0x0002e2000c1e1900 */
[----:B------:R-:W-:-:S04]  /*1110*/  ISETP.GE.U32.AND P5, PT, R28, c[0x0][0x1c8], PT ;  /* 0x000072001c007a0c */ /* 0x000fc80003fa6070 */
[----:B------:R-:W-:-:S03]  /*1120*/  ISETP.GE.AND.EX P5, PT, R32, c[0x0][0x1cc], PT, P5 ;  /* 0x0000730020007a0c */ /* 0x000fc60003fa6350 */
[----:B------:R-:W4:Y:S01]  /*1130*/  @P6 LDG.E R35, [R90.64] ;  /* 0x000000065a236981 */ /* 0x000f22000c1e1900 */
[----:B------:R-:W-:-:S13]  /*1140*/  ISETP.LT.U32.AND P5, PT, R2, 0x80, !P5 ;  /* 0x000000800200780c */ /* 0x000fda0006fa1070 */
[----:B0-----:R-:W-:Y:S01]  /*1150*/  @P5 IMAD R37, R32, c[0x0][0x1c0], RZ ;  /* 0x0000700020255a24 */ /* 0x001fe200078e02ff */
[----:B------:R-:W-:-:S03]  /*1160*/  @P5 MOV R36, R74 ;  /* 0x0000004a00245202 */ /* 0x000fc60000000f00 */
[----:B------:R-:W-:Y:S01]  /*1170*/  @P5 IMAD R93, R28, c[0x0][0x1c4], R37 ;  /* 0x000071001c5d5a24 */ /* 0x000fe200078e0225 */
[----:B------:R-:W-:-:S05]  /*1180*/  @P5 MOV R37, R73 ;  /* 0x0000004900255202 */ /* 0x000fca0000000f00 */
[----:B------:R-:W-:-:S05]  /*1190*/  @P5 IMAD.WIDE.U32 R36, R28, c[0x0][0x1c0], R36 ;  /* 0x000070001c245a25 */ /* 0x000fca00078e0024 */
[----:B------:R-:W-:Y:S02]  /*11a0*/  @P5 IADD3 R37, R37, R93, RZ ;  /* 0x0000005d25255210 */ /* 0x000fe40007ffe0ff */
[----:B-1----:R-:W-:-:S04]  /*11b0*/  @P5 LEA R42, P6, R36, c[0x0][0x170], 0x1 ;  /* 0x00005c00242a5a11 */ /* 0x002fc800078c08ff */
[----:B------:R-:W-:Y:S02]  /*11c0*/  @P5 LEA.HI.X R43, R36, c[0x0][0x174], R37, 0x1, P6 ;  /* 0x00005d00242b5a11 */ /* 0x000fe400030f0c25 */
[----:B------:R-:W-:Y:S01]  /*11d0*/  CS2R R36, SRZ ;  /* 0x0000000000247805 */ /* 0x000fe2000001ff00 */
[----:B------:R-:W-:-:S05]  /*11e0*/  ISETP.NE.AND P6, PT, R64, RZ, PT ;  /* 0x000000ff4000720c */ /* 0x000fca0003fc5270 */
[----:B------:R-:W5:Y:S01]  /*11f0*/  @P1 LDG.E R37, [R88.64] ;  /* 0x0000000658251981 */ /* 0x000f62000c1e1900 */
[----:B------:R-:W-:Y:S02]  /*1200*/  ISETP.NE.AND P1, PT, R38, RZ, PT ;  /* 0x000000ff2600720c */ /* 0x000fe40003f25270 */
[----:B------:R-:W-:Y:S01]  /*1210*/  MOV R38, RZ ;  /* 0x000000ff00267202 */ /* 0x000fe20000000f00 */
[----:B------:R0:W2:Y:S01]  /*1220*/  @P5 LDG.E R36, [R42.64] ;  /* 0x000000062a245981 */ /* 0x0000a2000c1e1900 */
[----:B------:R-:W-:-:S09]  /*1230*/  ISETP.NE.AND P5, PT, R65, RZ, PT ;  /* 0x000000ff4100720c */ /* 0x000fd20003fa5270 */
[----:B------:R1:W2:Y:S01]  /*1240*/  @P1 LDG.E R38, [R44.64] ;  /* 0x000000062c261981 */ /* 0x0002a2000c1e1900 */
[----:B------:R-:W-:Y:S02]  /*1250*/  ISETP.NE.AND P1, PT, R39, RZ, PT ;  /* 0x000000ff2700720c */ /* 0x000fe40003f25270 */
[----:B------:R-:W-:-:S06]  /*1260*/  MOV R39, RZ ;  /* 0x000000ff00277202 */ /* 0x000fcc0000000f00 */
[----:B------:R-:W2:Y:S01]  /*1270*/  @P0 LDG.E R39, [R86.64] ;  /* 0x0000000656270981 */ /* 0x000ea2000c1e1900 */
[----:B------:R-:W-:Y:S02]  /*1280*/  ISETP.NE.AND P0, PT, R40, RZ, PT ;  /* 0x000000ff2800720c */ /* 0x000fe40003f05270 */
[----:B------:R-:W-:-:S11]  /*1290*/  MOV R40, RZ ;  /* 0x000000ff00287202 */ /* 0x000fd60000000f00 */
[----:B------:R1:W3:Y:S01]  /*12a0*/  @P0 LDG.E R40, [R46.64] ;  /* 0x000000062e280981 */ /* 0x0002e2000c1e1900 */
[----:B------:R-:W-:Y:S02]  /*12b0*/  ISETP.NE.AND P0, PT, R41, RZ, PT ;  /* 0x000000ff2900720c */ /* 0x000fe40003f05270 */
[----:B------:R-:W-:Y:S01]  /*12c0*/  MOV R41, RZ ;  /* 0x000000ff00297202 */ /* 0x000fe20000000f00 */
[----:B0-----:R-:W-:-:S06]  /*12d0*/  CS2R R42, SRZ ;  /* 0x00000000002a7805 */ /* 0x001fcc000001ff00 */
[----:B------:R-:W3:Y:S04]  /*12e0*/  @P5 LDG.E R42, [R82.64] ;  /* 0x00000006522a5981 */ /* 0x000ee8000c1e1900 */
[----:B------:R-:W3:Y:S01]  /*12f0*/  @P0 LDG.E R41, [R84.64] ;  /* 0x0000000654290981 */ /* 0x000ee2000c1e1900 */
[----:B------:R-:W-:-:S03]  /*1300*/  ISETP.NE.AND P0, PT, R52, RZ, PT ;  /* 0x000000ff3400720c */ /* 0x000fc60003f05270 */
[----:B------:R-:W3:Y:S01]  /*1310*/  @P6 LDG.E R43, [R80.64] ;  /* 0x00000006502b6981 */ /* 0x000ee2000c1e1900 */
[----:B-1----:R-:W-:Y:S01]  /*1320*/  CS2R R44, SRZ ;  /* 0x00000000002c7805 */ /* 0x002fe2000001ff00 */
[----:B------:R-:W-:-:S05]  /*1330*/  CS2R R46, SRZ ;  /* 0x00000000002e7805 */ /* 0x000fca000001ff00 */
[----:B------:R0:W3:Y:S04]  /*1340*/  @P1 LDG.E R45, [R50.64] ;  /* 0x00000006322d1981 */ /* 0x0000e8000c1e1900 */
[----:B------:R1:W3:Y:S04]  /*1350*/  @P0 LDG.E R44, [R78.64] ;  /* 0x000000064e2c0981 */ /* 0x0002e8000c1e1900 */
[----:B------:R0:W3:Y:S04]  /*1360*/  @P2 LDG.E R46, [R48.64] ;  /* 0x00000006302e2981 */ /* 0x0000e8000c1e1900 */
[----:B------:R4:W3:Y:S01]  /*1370*/  @P3 LDG.E R47, [R26.64] ;  /* 0x000000061a2f3981 */ /* 0x0008e2000c1e1900 */
[----:B------:R-:W-:-:S06]  /*1380*/  MOV R52, RZ ;  /* 0x000000ff00347202 */ /* 0x000fcc0000000f00 */
[----:B------:R2:W3:Y:S01]  /*1390*/  @P4 LDG.E R52, [R24.64] ;  /* 0x0000000618344981 */ /* 0x0004e2000c1e1900 */
[----:B------:R-:W-:Y:S02]  /*13a0*/  ISETP.GT.AND P5, PT, R19, 0x1e, PT ;  /* 0x0000001e1300780c */ /* 0x000fe40003fa4270 */
[--C-:B----4-:R-:W-:Y:S02]  /*13b0*/  PRMT R27, RZ, 0x7610, R35.reuse ;  /* 0x00007610ff1b7816 */ /* 0x110fe40000000023 */
[----:B------:R-:W-:-:S03]  /*13c0*/  PRMT R26, RZ, 0x5410, R35 ;  /* 0x00005410ff1a7816 */ /* 0x000fc60000000023 */
[----:B-1----:R-:W-:Y:S02]  /*13d0*/  FMUL.FTZ R79, R27, R27 ;  /* 0x0000001b1b4f7220 */ /* 0x002fe40000410000 */
[C---:B0-----:R-:W-:Y:S02]  /*13e0*/  FADD.FTZ R51, R26.reuse, R27 ;  /* 0x0000001b1a337221 */ /* 0x041fe40000010000 */
[----:B------:R-:W-:Y:S01]  /*13f0*/  FFMA.FTZ R26, R26, R26, R79 ;  /* 0x0000001a1a1a7223 */ /* 0x000fe2000001004f */
[--C-:B--2---:R-:W-:Y:S02]  /*1400*/  PRMT R25, RZ, 0x7610, R39.reuse ;  /* 0x00007610ff197816 */ /* 0x104fe40000000027 */
[----:B------:R-:W-:-:S03]  /*1410*/  PRMT R24, RZ, 0x5410, R39 ;  /* 0x00005410ff187816 */ /* 0x000fc60000000027 */
[----:B------:R-:W-:Y:S02]  /*1420*/  FMUL.FTZ R49, R25, R25 ;  /* 0x0000001919317220 */ /* 0x000fe40000410000 */
[C---:B------:R-:W-:Y:S02]  /*1430*/  FADD.FTZ R50, R24.reuse, R25 ;  /* 0x0000001918327221 */ /* 0x040fe40000010000 */
[----:B------:R-:W-:Y:S01]  /*1440*/  FFMA.FTZ R49, R24, R24, R49 ;  /* 0x0000001818317223 */ /* 0x000fe20000010031 */
[----:B-----5:R-:W-:-:S03]  /*1450*/  PRMT R25, RZ, 0x7610, R37 ;  /* 0x00007610ff197816 */ /* 0x020fc60000000025 */
[----:B------:R-:W-:Y:S01]  /*1460*/  FADD.FTZ R49, RZ, R49 ;  /* 0x00000031ff317221 */ /* 0x000fe20000010000 */
[----:B------:R-:W-:Y:S01]  /*1470*/  PRMT R24, RZ, 0x5410, R37 ;  /* 0x00005410ff187816 */ /* 0x000fe20000000025 */
[----:B------:R-:W-:Y:S02]  /*1480*/  FMUL.FTZ R27, R25, R25 ;  /* 0x00000019191b7220 */ /* 0x000fe40000410000 */
[----:B------:R-:W-:Y:S01]  /*1490*/  FADD.FTZ R26, R49, R26 ;  /* 0x0000001a311a7221 */ /* 0x000fe20000010000 */
[----:B------:R-:W-:Y:S01]  /*14a0*/  PRMT R49, RZ, 0x7610, R38 ;  /* 0x00007610ff317816 */ /* 0x000fe20000000026 */
[----:B------:R-:W-:Y:S02]  /*14b0*/  FADD.FTZ R50, RZ, R50 ;  /* 0x00000032ff327221 */ /* 0x000fe40000010000 */
[C---:B------:R-:W-:Y:S02]  /*14c0*/  FADD.FTZ R25, R24.reuse, R25 ;  /* 0x0000001918197221 */ /* 0x040fe40000010000 */
[----:B------:R-:W-:Y:S01]  /*14d0*/  FFMA.FTZ R27, R24, R24, R27 ;  /* 0x00000018181b7223 */ /* 0x000fe2000001001b */
[----:B------:R-:W-:Y:S01]  /*14e0*/  PRMT R24, RZ, 0x5410, R38 ;  /* 0x00005410ff187816 */ /* 0x000fe20000000026 */
[----:B------:R-:W-:-:S02]  /*14f0*/  FADD.FTZ R50, R50, R51 ;  /* 0x0000003332327221 */ /* 0x000fc40000010000 */
[----:B------:R-:W-:Y:S02]  /*1500*/  FMUL.FTZ R51, R49, R49 ;  /* 0x0000003131337220 */ /* 0x000fe40000410000 */
[C---:B------:R-:W-:Y:S02]  /*1510*/  FADD.FTZ R48, R24.reuse, R49 ;  /* 0x0000003118307221 */ /* 0x040fe40000010000 */
[----:B------:R-:W-:Y:S01]  /*1520*/  FFMA.FTZ R51, R24, R24, R51 ;  /* 0x0000001818337223 */ /* 0x000fe20000010033 */
[--C-:B---3--:R-:W-:Y:S01]  /*1530*/  PRMT R24, RZ, 0x5410, R40.reuse ;  /* 0x00005410ff187816 */ /* 0x108fe20000000028 */
[----:B------:R-:W-:Y:S01]  /*1540*/  FADD.FTZ R26, R26, R27 ;  /* 0x0000001b1a1a7221 */ /* 0x000fe20000010000 */
[----:B------:R-:W-:Y:S01]  /*1550*/  PRMT R27, RZ, 0x7610, R40 ;  /* 0x00007610ff1b7816 */ /* 0x000fe20000000028 */
[----:B------:R-:W-:-:S04]  /*1560*/  FADD.FTZ R25, R50, R25 ;  /* 0x0000001932197221 */ /* 0x000fc80000010000 */
[----:B------:R-:W-:Y:S02]  /*1570*/  FADD.FTZ R25, R25, R48 ;  /* 0x0000003019197221 */ /* 0x000fe40000010000 */
[----:B------:R-:W-:Y:S02]  /*1580*/  FMUL.FTZ R49, R27, R27 ;  /* 0x0000001b1b317220 */ /* 0x000fe40000410000 */
[C---:B------:R-:W-:Y:S01]  /*1590*/  FADD.FTZ R48, R24.reuse, R27 ;  /* 0x0000001b18307221 */ /* 0x040fe20000010000 */
[----:B------:R-:W-:Y:S01]  /*15a0*/  PRMT R27, RZ, 0x7610, R41 ;  /* 0x00007610ff1b7816 */ /* 0x000fe20000000029 */
[----:B------:R-:W-:Y:S01]  /*15b0*/  FFMA.FTZ R49, R24, R24, R49 ;  /* 0x0000001818317223 */ /* 0x000fe20000010031 */
[----:B------:R-:W-:Y:S01]  /*15c0*/  PRMT R24, RZ, 0x5410, R41 ;  /* 0x00005410ff187816 */ /* 0x000fe20000000029 */
[----:B------:R-:W-:Y:S02]  /*15d0*/  FADD.FTZ R26, R26, R51 ;  /* 0x000000331a1a7221 */ /* 0x000fe40000010000 */
[----:B------:R-:W-:-:S02]  /*15e0*/  FMUL.FTZ R51, R27, R27 ;  /* 0x0000001b1b337220 */ /* 0x000fc40000410000 */
[----:B------:R-:W-:Y:S02]  /*15f0*/  FADD.FTZ R25, R25, R48 ;  /* 0x0000003019197221 */ /* 0x000fe40000010000 */
[C---:B------:R-:W-:Y:S01]  /*1600*/  FADD.FTZ R48, R24.reuse, R27 ;  /* 0x0000001b18307221 */ /* 0x040fe20000010000 */
[--C-:B------:R-:W-:Y:S01]  /*1610*/  PRMT R27, RZ, 0x7610, R42.reuse ;  /* 0x00007610ff1b7816 */ /* 0x100fe2000000002a */
[----:B------:R-:W-:Y:S01]  /*1620*/  FFMA.FTZ R51, R24, R24, R51 ;  /* 0x0000001818337223 */ /* 0x000fe20000010033 */
[----:B------:R-:W-:Y:S01]  /*1630*/  PRMT R24, RZ, 0x5410, R42 ;  /* 0x00005410ff187816 */ /* 0x000fe2000000002a */
[----:B------:R-:W-:Y:S02]  /*1640*/  FADD.FTZ R26, R26, R49 ;  /* 0x000000311a1a7221 */ /* 0x000fe40000010000 */
[----:B------:R-:W-:Y:S02]  /*1650*/  FADD.FTZ R25, R25, R48 ;  /* 0x0000003019197221 */ /* 0x000fe40000010000 */
[----:B------:R-:W-:-:S02]  /*1660*/  FMUL.FTZ R49, R27, R27 ;  /* 0x0000001b1b317220 */ /* 0x000fc40000410000 */
[C---:B------:R-:W-:Y:S01]  /*1670*/  FADD.FTZ R48, R24.reuse, R27 ;  /* 0x0000001b18307221 */ /* 0x040fe20000010000 */
[----:B------:R-:W-:Y:S01]  /*1680*/  PRMT R27, RZ, 0x7610, R43 ;  /* 0x00007610ff1b7816 */ /* 0x000fe2000000002b */
[----:B------:R-:W-:Y:S01]  /*1690*/  FFMA.FTZ R49, R24, R24, R49 ;  /* 0x0000001818317223 */ /* 0x000fe20000010031 */
[----:B------:R-:W-:Y:S01]  /*16a0*/  PRMT R24, RZ, 0x5410, R43 ;  /* 0x00005410ff187816 */ /* 0x000fe2000000002b */
[----:B------:R-:W-:Y:S02]  /*16b0*/  FADD.FTZ R26, R26, R51 ;  /* 0x000000331a1a7221 */ /* 0x000fe40000010000 */
[----:B------:R-:W-:Y:S02]  /*16c0*/  FMUL.FTZ R51, R27, R27 ;  /* 0x0000001b1b337220 */ /* 0x000fe40000410000 */
[----:B------:R-:W-:Y:S02]  /*16d0*/  FADD.FTZ R25, R25, R48 ;  /* 0x0000003019197221 */ /* 0x000fe40000010000 */
[C---:B------:R-:W-:Y:S01]  /*16e0*/  FADD.FTZ R48, R24.reuse, R27 ;  /* 0x0000001b18307221 */ /* 0x040fe20000010000 */
[--C-:B------:R-:W-:Y:S01]  /*16f0*/  PRMT R27, RZ, 0x7610, R44.reuse ;  /* 0x00007610ff1b7816 */ /* 0x100fe2000000002c */
[----:B------:R-:W-:Y:S01]  /*1700*/  FFMA.FTZ R51, R24, R24, R51 ;  /* 0x0000001818337223 */ /* 0x000fe20000010033 */
[----:B------:R-:W-:Y:S01]  /*1710*/  PRMT R24, RZ, 0x5410, R44 ;  /* 0x00005410ff187816 */ /* 0x000fe2000000002c */
[----:B------:R-:W-:-:S02]  /*1720*/  FADD.FTZ R26, R26, R49 ;  /* 0x000000311a1a7221 */ /* 0x000fc40000010000 */
        /* <DEDUP_REMOVED lines=45> */
[--C-:B------:R-:W-:Y:S01]  /*1a00*/  PRMT R27, RZ, 0x7610, R36.reuse ;  /* 0x00007610ff1b7816 */ /* 0x100fe20000000024 */
[----:B------:R-:W-:Y:S01]  /*1a10*/  FFMA.FTZ R49, R24, R24, R49 ;  /* 0x0000001818317223 */ /* 0x000fe20000010031 */
[----:B------:R-:W-:Y:S01]  /*1a20*/  PRMT R24, RZ, 0x5410, R36 ;  /* 0x00005410ff187816 */ /* 0x000fe20000000024 */
[----:B------:R-:W-:Y:S02]  /*1a30*/  FADD.FTZ R26, R26, R51 ;  /* 0x000000331a1a7221 */ /* 0x000fe40000010000 */
[----:B------:R-:W-:Y:S02]  /*1a40*/  FMUL.FTZ R51, R27, R27 ;  /* 0x0000001b1b337220 */ /* 0x000fe40000410000 */
[----:B------:R-:W-:Y:S02]  /*1a50*/  FADD.FTZ R25, R25, R48 ;  /* 0x0000003019197221 */ /* 0x000fe40000010000 */
[----:B------:R-:W-:-:S02]  /*1a60*/  FADD.FTZ R26, R26, R49 ;  /* 0x000000311a1a7221 */ /* 0x000fc40000010000 */
        /* <DEDUP_REMOVED lines=36> */
[----:B------:R-:W-:-:S04]  /*1cb0*/  MOV R80, c[0x0][0xc] ;  /* 0x0000030000507a02 */ /* 0x000fc80000000f00 */
[----:B------:R-:W-:Y:S01]  /*1cc0*/  ISETP.GE.U32.AND P6, PT, R80, 0x2, PT ;  /* 0x000000025000780c */ /* 0x000fe20003fc6070 */
[----:B0-----:R-:W-:Y:S02]  /*1cd0*/  @!P5 FADD.FTZ R79, R48, R24 ;  /* 0x00000018304fd221 */ /* 0x001fe40000010000 */
[----:B------:R-:W-:Y:S02]  /*1ce0*/  @!P5 FADD.FTZ R24, R49, R25 ;  /* 0x000000193118d221 */ /* 0x000fe40000010000 */
[----:B------:R-:W-:Y:S02]  /*1cf0*/  @!P5 FADD.FTZ R79, R79, R26 ;  /* 0x0000001a4f4fd221 */ /* 0x000fe40000010000 */
[----:B------:R-:W-:Y:S02]  /*1d00*/  @!P5 FADD.FTZ R24, R24, R27 ;  /* 0x0000001b1818d221 */ /* 0x000fe40000010000 */
[----:B-1----:R-:W-:Y:S02]  /*1d10*/  @!P5 FADD.FTZ R48, R79, R50 ;  /* 0x000000324f30d221 */ /* 0x002fe40000010000 */
[----:B------:R-:W-:-:S02]  /*1d20*/  @!P5 FADD.FTZ R49, R24, R51 ;  /* 0x000000331831d221 */ /* 0x000fc40000010000 */
        /* <DEDUP_REMOVED lines=11> */
[----:B------:R-:W-:Y:S02]  /*1de0*/  MOV R0, 0x1 ;  /* 0x0000000100007802 */ /* 0x000fe40000000f00 */
[----:B------:R-:W-:-:S04]  /*1df0*/  LOP3.LUT P6, RZ, R20, 0x2, RZ, 0xc0, !PT ;  /* 0x0000000214ff7812 */ /* 0x000fc800078cc0ff */
[----:B------:R-:W-:Y:S02]  /*1e00*/  SEL R51, R0, 0xffffffff, !P6 ;  /* 0xffffffff00337807 */ /* 0x000fe40007000000 */
[----:B------:R-:W-:Y:S02]  /*1e10*/  SEL R81, RZ, c[0x0][0xc], P6 ;  /* 0x00000300ff517a07 */ /* 0x000fe40003000000 */
[----:B0-----:R-:W-:-:S05]  /*1e20*/  MOV R0, UR8 ;  /* 0x0000000800007c02 */ /* 0x001fca0008000f00 */
[----:B------:R-:W-:-:S04]  /*1e30*/  IMAD R27, R3, c[0x0][0x10], R0 ;  /* 0x00000400031b7a24 */ /* 0x000fc800078e0200 */
[----:B------:R-:W-:-:S05]  /*1e40*/  IMAD.WIDE.U32 R26, R27, 0x8, R78 ;  /* 0x000000081b1a7825 */ /* 0x000fca00078e004e */
[----:B------:R0:W-:Y:S01]  /*1e50*/  STG.E.64 [R26.64], R48 ;  /* 0x000000301a007986 */ /* 0x0001e2000c101b06 */
[----:B------:R-:W-:Y:S06]  /*1e60*/  MEMBAR.ALL.GPU ;  /* 0x0000000000007992 */ /* 0x000fec000000a000 */
[----:B------:R-:W-:-:S00]  /*1e70*/  ERRBAR ;  /* 0x00000000000079ab */ /* 0x000fc00000000000 */
[----:B------:R-:W-:Y:S01]  /*1e80*/  ISETP.NE.AND P6, PT, R81, -0x1, PT ;  /* 0xffffffff5100780c */ /* 0x000fe20003fc5270 */
[----:B------:R1:W-:-:S12]  /*1e90*/  RED.E.ADD.S32.STRONG.GPU [R24.64], R51 ;  /* 0x000000331800798e */ /* 0x0003d8000c10e386 */
[----:B-1----:R-:W-:Y:S05]  /*1ea0*/  @!P6 BRA `(.L_x_2027) ;  /* 0x000000500000e947 */ /* 0x002fea0003800000 */
.L_x_2028:
[----:B0-----:R-:W2:Y:S01]  /*1eb0*/  LDG.E.STRONG.GPU R26, [R24.64] ;  /* 0x00000006181a7981 */ /* 0x001ea2000c1ef900 */
[----:B------:R-:W-:Y:S01]  /*1ec0*/  YIELD ;  /* 0x0000000000007946 */ /* 0x000fe20003800000 */
[----:B--2---:R-:W-:Y:S01]  /*1ed0*/  ISETP.NE.AND P6, PT, R26, R81, PT ;  /* 0x000000511a00720c */ /* 0x004fe20003fc5270 */
[----:B------:R-:W-:-:S12]  /*1ee0*/  CCTL.IVALL ;  /* 0x00000000ff00798f */ /* 0x000fd80002000000 */
[----:B------:R-:W-:Y:S05]  /*1ef0*/  @P6 BRA `(.L_x_2028) ;  /* 0xffffffb000006947 */ /* 0x000fea000383ffff */
.L_x_2027:
[----:B------:R-:W-:Y:S01]  /*1f00*/  ISETP.NE.AND P6, PT, RZ, c[0x0][0xc], PT ;  /* 0x00000300ff007a0c */ /* 0x000fe20003fc5270 */
[----:B------:R-:W-:Y:S01]  /*1f10*/  WARPSYNC 0xffffffff ;  /* 0xffffffff00007948 */ /* 0x000fe20003800000 */
[----:B------:R-:W-:Y:S11]  /*1f20*/  BAR.SYNC.DEFER_BLOCKING 0x0 ;  /* 0x0000000000007b1d */ /* 0x000ff60000010000 */
[----:B------:R-:W-:Y:S05]  /*1f30*/  @!P6 BRA `(.L_x_2026) ;  /* 0x000010100000e947 */ /* 0x000fea0003800000 */
[----:B------:R-:W-:Y:S02]  /*1f40*/  IADD3 R24, R80, -0x1, RZ ;  /* 0xffffffff50187810 */ /* 0x000fe40007ffe0ff */
[----:B0-----:R-:W-:-:S02]  /*1f50*/  MOV R27, RZ ;  /* 0x000000ff001b7202 */ /* 0x001fc40000000f00 */
        /* <DEDUP_REMOVED lines=8> */
[----:B------:R-:W-:Y:S02]  /*1fe0*/  P2R R24, PR, RZ, 0x1 ;  /* 0x00000001ff187803 */ /* 0x000fe40000000000 */
[----:B------:R-:W-:-:S04]  /*1ff0*/  PLOP3.LUT P0, PT, PT, PT, PT, 0x80, 0x0 ;  /* 0x000000000000781c */ /* 0x000fc80003f0f070 */
[----:B------:R-:W-:Y:S02]  /*2000*/  P2R R50, PR, RZ, 0x1 ;  /* 0x00000001ff327803 */ /* 0x000fe40000000000 */
[----:B------:R-:W-:-:S03]  /*2010*/  ISETP.NE.AND P0, PT, R24, RZ, PT ;  /* 0x000000ff1800720c */ /* 0x000fc60003f05270 */
[----:B------:R-:W-:Y:S05]  /*2020*/  @!P6 BRA `(.L_x_2031) ;  /* 0x000007500000e947 */ /* 0x000fea0003800000 */
[----:B------:R-:W-:-:S04]  /*2030*/  PLOP3.LUT P6, PT, PT, PT, PT, 0x8, 0x0 ;  /* 0x000000000000781c */ /* 0x000fc80003fce170 */
[----:B------:R-:W-:Y:S02]  /*2040*/  P2R R50, PR, RZ, 0x40 ;  /* 0x00000040ff327803 */ /* 0x000fe40000000000 */
.L_x_2032:
        /* <DEDUP_REMOVED lines=110> */
[----:B------:R-:W-:Y:S01]  /*2730*/  IADD3 R27, R27, 0x10, RZ ;  /* 0x000000101b1b7810 */ /* 0x000fe20007ffe0ff */
[----:B--2---:R-:W-:Y:S02]  /*2740*/  @!P6 FADD.FTZ R48, R48, R24 ;  /* 0x000000183030e221 */ /* 0x004fe40000010000 */
[----:B------:R-:W-:Y:S01]  /*2750*/  @!P6 FADD.FTZ R49, R49, R25 ;  /* 0x000000193131e221 */ /* 0x000fe20000010000 */
[----:B------:R-:W-:-:S13]  /*2760*/  ISETP.GT.AND P6, PT, R26, 0xc, PT ;  /* 0x0000000c1a00780c */ /* 0x000fda0003fc4270 */
[----:B------:R-:W-:Y:S05]  /*2770*/  @P6 BRA `(.L_x_2032) ;  /* 0xfffff8d000006947 */ /* 0x000fea000383ffff */
.L_x_2031:
[----:B------:R-:W-:-:S13]  /*2780*/  ISETP.GT.AND P6, PT, R26, 0x4, PT ;  /* 0x000000041a00780c */ /* 0x000fda0003fc4270 */
[----:B------:R-:W-:Y:S05]  /*2790*/  @!P6 BRA `(.L_x_2033) ;  /* 0x000003c00000e947 */ /* 0x000fea0003800000 */
        /* <DEDUP_REMOVED lines=55> */
[----:B------:R-:W-:Y:S01]  /*2b10*/  IADD3 R26, R26, -0x4, RZ ;  /* 0xfffffffc1a1a7810 */ /* 0x000fe20007ffe0ff */
[----:B--2---:R-:W-:Y:S02]  /*2b20*/  @!P6 FADD.FTZ R48, R48, R24 ;  /* 0x000000183030e221 */ /* 0x004fe40000010000 */
[----:B------:R-:W-:Y:S01]  /*2b30*/  @!P6 FADD.FTZ R49, R49, R25 ;  /* 0x000000193131e221 */ /* 0x000fe20000010000 */
[----:B------:R-:W-:-:S04]  /*2b40*/  PLOP3.LUT P6, PT, PT, PT, PT, 0x8, 0x0 ;  /* 0x000000000000781c */ /* 0x000fc80003fce170 */
[----:B------:R-:W-:-:S04]  /*2b50*/  P2R R50, PR, RZ, 0x40 ;  /* 0x00000040ff327803 */ /* 0x000fc80000000000 */
.L_x_2033:
[----:B------:R-:W-:-:S04]  /*2b60*/  ISETP.NE.AND P6, PT, R50, RZ, PT ;  /* 0x000000ff3200720c */ /* 0x000fc80003fc5270 */
[----:B------:R-:W-:-:S13]  /*2b70*/  ISETP.NE.OR P6, PT, R26, RZ, P6 ;  /* 0x000000ff1a00720c */ /* 0x000fda00037c5670 */
[----:B------:R-:W-:Y:S05]  /*2b80*/  @!P6 BRA `(.L_x_2029) ;  /* 0x000001f00000e947 */ /* 0x000fea0003800000 */
.L_x_2030:
        /* <DEDUP_REMOVED lines=29> */
[----:B------:R-:W-:-:S13]  /*2d60*/  ISETP.NE.AND P6, PT, R26, RZ, PT ;  /* 0x000000ff1a00720c */ /* 0x000fda0003fc5270 */
[----:B------:R-:W-:Y:S05]  /*2d70*/  @P6 BRA `(.L_x_2030) ;  /* 0xfffffe1000006947 */ /* 0x000fea000383ffff */
.L_x_2029:
        /* <DEDUP_REMOVED lines=11> */
.L_x_2035:
[----:B------:R-:W-:Y:S05]  /*2e30*/  BSYNC B0 ;  /* 0x0000000000007941 */ /* 0x000fea0003800000 */
.L_x_2034:
        /* <DEDUP_REMOVED lines=16> */
[----:B------:R-:W-:-:S04]  /*2f40*/  @!P6 FADD.FTZ R49, R49, R25 ;  /* 0x000000193131e221 */ /* 0x000fc80000010000 */
.L_x_2026:
[----:B------:R-:W-:Y:S01]  /*2f50*/  P2R R24, PR, RZ, 0x1 ;  /* 0x00000001ff187803 */ /* 0x000fe20000000000 */
[----:B------:R-:W-:Y:S01]  /*2f60*/  @!P5 STS.64 [0x30], R48 ;  /* 0x00003030ff00d388 */ /* 0x000fe20000000a00 */
[----:B------:R-:W-:Y:S01]  /*2f70*/  LOP3.LUT P6, RZ, R3, R2, RZ, 0xfc, !PT ;  /* 0x0000000203ff7212 */ /* 0x000fe200078cfcff */
[----:B------:R-:W-:Y:S01]  /*2f80*/  HFMA2.MMA R81, -RZ, RZ, 1.875, 0 ;  /* 0x3f800000ff517435 */ /* 0x000fe200000001ff */
[----:B------:R-:W-:Y:S02]  /*2f90*/  ISETP.EQ.U32.AND P0, PT, RZ, c[0x0][0x168], PT ;  /* 0x00005a00ff007a0c */ /* 0x000fe40003f02070 */
[----:B0-----:R-:W-:-:S02]  /*2fa0*/  SHF.L.U32 R26, R76, 0x2, RZ ;  /* 0x000000024c1a7819 */ /* 0x001fc400000006ff */
[----:B------:R-:W-:Y:S02]  /*2fb0*/  ISETP.EQ.OR.EX P6, PT, RZ, c[0x0][0x16c], P6, P0 ;  /* 0x00005b00ff007a0c */ /* 0x000fe400037c2700 */
[----:B------:R-:W-:Y:S02]  /*2fc0*/  ISETP.NE.AND P0, PT, R24, RZ, PT ;  /* 0x000000ff1800720c */ /* 0x000fe40003f05270 */
[----:B------:R-:W-:Y:S02]  /*2fd0*/  SHF.L.U64.HI R77, R76, 0x2, R77 ;  /* 0x000000024c4d7819 */ /* 0x000fe4000001024d */
[----:B------:R-:W-:-:S04]  /*2fe0*/  IADD3 R50, P5, R26, c[0x0][0x178], RZ ;  /* 0x00005e001a327a10 */ /* 0x000fc80007fbe0ff */
[----:B------:R-:W-:Y:S02]  /*2ff0*/  IADD3.X R51, R77, c[0x0][0x17c], RZ, P5, !PT ;  /* 0x00005f004d337a10 */ /* 0x000fe40002ffe4ff */
[----:B------:R-:W-:Y:S01]  /*3000*/  IADD3 R76, P5, R26, c[0x0][0x180], RZ ;  /* 0x000060001a4c7a10 */ /* 0x000fe20007fbe0ff */
[----:B------:R-:W-:Y:S01]  /*3010*/  @!P6 FMUL.FTZ R25, R49, c[0x0][0x1f4] ;  /* 0x00007d003119ea20 */ /* 0x000fe20000410000 */
[----:B------:R-:W-:Y:S01]  /*3020*/  @!P6 MOV R78, 0x8 ;  /* 0x00000008004ee802 */ /* 0x000fe20000000f00 */
[----:B------:R-:W-:Y:S01]  /*3030*/  @!P6 FMUL.FTZ R24, R48, c[0x0][0x1f4] ;  /* 0x00007d003018ea20 */ /* 0x000fe20000410000 */
[----:B------:R-:W-:-:S03]  /*3040*/  IADD3.X R77, R77, c[0x0][0x184], RZ, P5, !PT ;  /* 0x000061004d4d7a10 */ /* 0x000fc60002ffe4ff */
[----:B------:R-:W-:-:S05]  /*3050*/  @!P6 IMAD.WIDE R78, R21, R78, c[0x0][0x168] ;  /* 0x00005a00154ee625 */ /* 0x000fca00078e024e */
[----:B------:R0:W-:Y:S04]  /*3060*/  @!P6 STG.E.64 [R78.64], R24 ;  /* 0x000000184e00e986 */ /* 0x0001e8000c101b06 */
[----:B------:R-:W-:Y:S06]  /*3070*/  BAR.SYNC.DEFER_BLOCKING 0x0 ;  /* 0x0000000000007b1d */ /* 0x000fec0000010000 */
[----:B------:R-:W1:Y:S04]  /*3080*/  LDS.64 R26, [0x30] ;  /* 0x00003000ff1a7984 */ /* 0x000e680000000a00 */
[----:B0-----:R0:W2:Y:S01]  /*3090*/  LDG.E.64 R24, [R50.64] ;  /* 0x0000000632187981 */ /* 0x0010a2000c1e1b00 */
[----:B-1----:R-:W-:-:S04]  /*30a0*/  FMUL.FTZ R80, R26, c[0x0][0x1f4] ;  /* 0x00007d001a507a20 */ /* 0x002fc80000410000 */
[----:B------:R-:W-:-:S04]  /*30b0*/  FMUL.FTZ R26, R80, R80 ;  /* 0x00000050501a7220 */ /* 0x000fc80000410000 */
[----:B------:R-:W-:-:S05]  /*30c0*/  FFMA.FTZ R26, R27, c[0x0][0x1f4], -R26 ;  /* 0x00007d001b1a7a23 */ /* 0x000fca000001081a */
[----:B------:R-:W-:-:S13]  /*30d0*/  FSETP.GTU.FTZ.AND P5, PT, R26, RZ, PT ;  /* 0x000000ff1a00720b */ /* 0x000fda0003fbc000 */
[----:B------:R-:W-:Y:S02]  /*30e0*/  @P5 FADD.FTZ R48, R26, c[0x0][0x188] ;  /* 0x000062001a305621 */ /* 0x000fe40000010000 */
[----:B------:R1:W2:Y:S02]  /*30f0*/  LDG.E.64 R26, [R76.64] ;  /* 0x000000064c1a7981 */ /* 0x0002a4000c1e1b00 */
[----:B------:R-:W3:Y:S01]  /*3100*/  @P5 MUFU.RSQ R81, R48 ;  /* 0x0000003000515308 */ /* 0x000ee20000001400 */
[----:B------:R-:W-:Y:S02]  /*3110*/  ISETP.NE.AND P6, PT, RZ, UR5, PT ;  /* 0x00000005ff007c0c */ /* 0x000fe4000bfc5270 */
[--C-:B------:R-:W-:Y:S02]  /*3120*/  PRMT R49, RZ, 0x5410, R39.reuse ;  /* 0x00005410ff317816 */ /* 0x100fe40000000027 */
[----:B------:R-:W-:Y:S02]  /*3130*/  PRMT R39, RZ, 0x7610, R39 ;  /* 0x00007610ff277816 */ /* 0x000fe40000000027 */
[--C-:B0-----:R-:W-:Y:S01]  /*3140*/  PRMT R51, RZ, 0x5410, R35.reuse ;  /* 0x00005410ff337816 */ /* 0x101fe20000000023 */
[--C-:B------:R-:W-:Y:S01]  /*3150*/  FADD.FTZ R78, R49, -R80.reuse ;  /* 0x80000050314e7221 */ /* 0x100fe20000010000 */
[----:B------:R-:W-:Y:S01]  /*3160*/  PRMT R35, RZ, 0x7610, R35 ;  /* 0x00007610ff237816 */ /* 0x000fe20000000023 */
[----:B------:R-:W-:-:S02]  /*3170*/  FADD.FTZ R82, R39, -R80 ;  /* 0x8000005027527221 */ /* 0x000fc40000010000 */
[--C-:B------:R-:W-:Y:S02]  /*3180*/  FADD.FTZ R84, R51, -R80.reuse ;  /* 0x8000005033547221 */ /* 0x100fe40000010000 */
[----:B------:R-:W-:Y:S02]  /*3190*/  FADD.FTZ R86, R35, -R80 ;  /* 0x8000005023567221 */ /* 0x000fe40000010000 */
[-C--:B---3--:R-:W-:Y:S02]  /*31a0*/  FMUL.FTZ R39, R78, R81.reuse ;  /* 0x000000514e277220 */ /* 0x088fe40000410000 */
[-C--:B------:R-:W-:Y:S02]  /*31b0*/  FMUL.FTZ R82, R82, R81.reuse ;  /* 0x0000005152527220 */ /* 0x080fe40000410000 */
[-C--:B------:R-:W-:Y:S02]  /*31c0*/  FMUL.FTZ R35, R84, R81.reuse ;  /* 0x0000005154237220 */ /* 0x080fe40000410000 */
[----:B-1----:R-:W-:-:S02]  /*31d0*/  FMUL.FTZ R76, R86, R81 ;  /* 0x00000051564c7220 */ /* 0x002fc40000410000 */
        /* <DEDUP_REMOVED lines=13> */
.L_x_2036:
[----:B------:R-:W-:Y:S01]  /*32b0*/  ISETP.NE.AND P5, PT, R71, RZ, PT ;  /* 0x000000ff4700720c */ /* 0x000fe20003fa5270 */
[----:B------:R-:W-:-:S12]  /*32c0*/  BSSY B0, `(.L_x_2037) ;  /* 0x000000c000007945 */ /* 0x000fd80003800000 */
        /* <DEDUP_REMOVED lines=11> */
.L_x_2038:
[----:B------:R-:W-:Y:S05]  /*3380*/  BSYNC B0 ;  /* 0x0000000000007941 */ /* 0x000fea0003800000 */
.L_x_2037:
[--C-:B0-----:R-:W-:Y:S01]  /*3390*/  PRMT R39, RZ, 0x5410, R37.reuse ;  /* 0x00005410ff277816 */ /* 0x101fe20000000025 */
[----:B------:R-:W-:Y:S01]  /*33a0*/  FFMA.FTZ R35, R24, R35, R26 ;  /* 0x0000002318237223 */ /* 0x000fe2000001001a */
[----:B------:R-:W-:Y:S01]  /*33b0*/  PRMT R37, RZ, 0x7610, R37 ;  /* 0x00007610ff257816 */ /* 0x000fe20000000025 */
        /* <DEDUP_REMOVED lines=12> */
.L_x_2039:
        /* <DEDUP_REMOVED lines=13> */
.L_x_2041:
[----:B------:R-:W-:Y:S05]  /*3550*/  BSYNC B0 ;  /* 0x0000000000007941 */ /* 0x000fea0003800000 */
.L_x_2040:
[----:B0-----:R-:W-:Y:S01]  /*3560*/  PRMT R35, RZ, 0x5410, R38 ;  /* 0x00005410ff237816 */ /* 0x001fe20000000026 */
[----:B------:R-:W-:Y:S01]  /*3570*/  FADD.FTZ R48, R37, -R80 ;  /* 0x8000005025307221 */ /* 0x000fe20000010000 */
[----:B------:R-:W-:Y:S01]  /*3580*/  PRMT R49, RZ, 0x7610, R38 ;  /* 0x00007610ff317816 */ /* 0x000fe20000000026 */
[--C-:B------:R-:W-:Y:S02]  /*3590*/  FADD.FTZ R38, R39, -R80.reuse ;  /* 0x8000005027267221 */ /* 0x100fe40000010000 */
[--C-:B------:R-:W-:Y:S02]  /*35a0*/  FADD.FTZ R50, R35, -R80.reuse ;  /* 0x8000005023327221 */ /* 0x100fe40000010000 */
[----:B------:R-:W-:Y:S02]  /*35b0*/  FADD.FTZ R76, R49, -R80 ;  /* 0x80000050314c7221 */ /* 0x000fe40000010000 */
[-C--:B------:R-:W-:Y:S02]  /*35c0*/  FMUL.FTZ R37, R38, R81.reuse ;  /* 0x0000005126257220 */ /* 0x080fe40000410000 */
[----:B------:R-:W-:-:S02]  /*35d0*/  FMUL.FTZ R48, R48, R81 ;  /* 0x0000005130307220 */ /* 0x000fc40000410000 */
        /* <DEDUP_REMOVED lines=15> */
.L_x_2042:
        /* <DEDUP_REMOVED lines=13> */
.L_x_2044:
[----:B------:R-:W-:Y:S05]  /*37a0*/  BSYNC B0 ;  /* 0x0000000000007941 */ /* 0x000fea0003800000 */
.L_x_2043:
[----:B------:R-:W-:Y:S01]  /*37b0*/  PRMT R51, RZ, 0x5410, R40 ;  /* 0x00005410ff337816 */ /* 0x000fe20000000028 */
[----:B------:R-:W-:Y:S01]  /*37c0*/  FFMA.FTZ R35, R24, R35, R26 ;  /* 0x0000002318237223 */ /* 0x000fe2000001001a */
[----:B0-----:R-:W-:Y:S01]  /*37d0*/  PRMT R37, RZ, 0x7610, R40 ;  /* 0x00007610ff257816 */ /* 0x001fe20000000028 */
        /* <DEDUP_REMOVED lines=12> */
.L_x_2045:
        /* <DEDUP_REMOVED lines=13> */
.L_x_2047:
[----:B------:R-:W-:Y:S05]  /*3970*/  BSYNC B0 ;  /* 0x0000000000007941 */ /* 0x000fea0003800000 */
.L_x_2046:
[--C-:B0-----:R-:W-:Y:S01]  /*3980*/  PRMT R35, RZ, 0x5410, R41.reuse ;  /* 0x00005410ff237816 */ /* 0x101fe20000000029 */
[--C-:B------:R-:W-:Y:S01]  /*3990*/  FADD.FTZ R38, R51, -R80.reuse ;  /* 0x8000005033267221 */ /* 0x100fe20000010000 */
        /* <DEDUP_REMOVED lines=21> */
.L_x_2048:
        /* <DEDUP_REMOVED lines=13> */
.L_x_2050:
[----:B------:R-:W-:Y:S05]  /*3bc0*/  BSYNC B0 ;  /* 0x0000000000007941 */ /* 0x000fea0003800000 */
.L_x_2049:
[----:B------:R-:W-:Y:S01]  /*3bd0*/  PRMT R49, RZ, 0x5410, R42 ;  /* 0x00005410ff317816 */ /* 0x000fe2000000002a */
[----:B------:R-:W-:Y:S01]  /*3be0*/  FFMA.FTZ R35, R24, R35, R26 ;  /* 0x0000002318237223 */ /* 0x000fe2000001001a */
[----:B------:R-:W-:Y:S01]  /*3bf0*/  PRMT R51, RZ, 0x7610, R42 ;  /* 0x00007610ff337816 */ /* 0x000fe2000000002a */
[----:B------:R-:W-:Y:S01]  /*3c00*/  FFMA.FTZ R48, R25, R48, R27 ;  /* 0x0000003019307223 */ /* 0x000fe2000001001b */
[----:B------:R-:W-:Y:S05]  /*3c10*/  @!P6 BRA `(.L_x_2051) ;  /* 0x000000a00000e947 */ /* 0x000fea0003800000 */
        /* <DEDUP_REMOVED lines=10> */
.L_x_2051:
[----:B------:R-:W-:Y:S01]  /*3cc0*/  ISETP.NE.AND P5, PT, R66, RZ, PT ;  /* 0x000000ff4200720c */ /* 0x000fe20003fa5270 */
[----:B------:R-:W-:-:S12]  /*3cd0*/  BSSY B0, `(.L_x_2052) ;  /* 0x000000c000007945 */ /* 0x000fd80003800000 */
        /* <DEDUP_REMOVED lines=11> */
.L_x_2053:
[----:B------:R-:W-:Y:S05]  /*3d90*/  BSYNC B0 ;  /* 0x0000000000007941 */ /* 0x000fea0003800000 */
.L_x_2052:
        /* <DEDUP_REMOVED lines=23> */
.L_x_2054:
        /* <DEDUP_REMOVED lines=13> */
.L_x_2056:
[----:B------:R-:W-:Y:S05]  /*3fe0*/  BSYNC B0 ;  /* 0x0000000000007941 */ /* 0x000fea0003800000 */
.L_x_2055:
        /* <DEDUP_REMOVED lines=15> */
.L_x_2057:
        /* <DEDUP_REMOVED lines=13> */
.L_x_2059:
[----:B------:R-:W-:Y:S05]  /*41b0*/  BSYNC B0 ;  /* 0x0000000000007941 */ /* 0x000fea0003800000 */
.L_x_2058:
        /* <DEDUP_REMOVED lines=23> */
.L_x_2060:
        /* <DEDUP_REMOVED lines=12> */
.L_x_2062:
[----:B------:R-:W-:Y:S05]  /*43f0*/  BSYNC B0 ;  /* 0x0000000000007941 */ /* 0x000fea0003800000 */
.L_x_2061:
        /* <DEDUP_REMOVED lines=15> */
.L_x_2063:
        /* <DEDUP_REMOVED lines=12> */
.L_x_2065:
[----:B------:R-:W-:Y:S05]  /*45b0*/  BSYNC B0 ;  /* 0x0000000000007941 */ /* 0x000fea0003800000 */
.L_x_2064:
        /* <DEDUP_REMOVED lines=23> */
.L_x_2066:
        /* <DEDUP_REMOVED lines=12> */
.L_x_2068:
[----:B------:R-:W-:Y:S05]  /*47f0*/  BSYNC B0 ;  /* 0x0000000000007941 */ /* 0x000fea0003800000 */
.L_x_2067:
        /* <DEDUP_REMOVED lines=15> */
.L_x_2069:
        /* <DEDUP_REMOVED lines=12> */
.L_x_2071:
[----:B------:R-:W-:Y:S05]  /*49b0*/  BSYNC B0 ;  /* 0x0000000000007941 */ /* 0x000fea0003800000 */
.L_x_2070:
        /* <DEDUP_REMOVED lines=10> */
[C-C-:B------:R-:W-:Y:S02]  /*4a60*/  FFMA.FTZ R35, R24.reuse, R33, R26.reuse ;  /* 0x0000002118237223 */ /* 0x140fe4000001001a */
[C-C-:B------:R-:W-:Y:S02]  /*4a70*/  FFMA.FTZ R42, R25.reuse, R44, R27.reuse ;  /* 0x0000002c192a7223 */ /* 0x140fe4000001001b */
        /* <DEDUP_REMOVED lines=13> */
.L_x_2072:
        /* <DEDUP_REMOVED lines=12> */
.L_x_2074:
[----:B------:R-:W-:Y:S05]  /*4c10*/  BSYNC B0 ;  /* 0x0000000000007941 */ /* 0x000fea0003800000 */
.L_x_2073:
        /* <DEDUP_REMOVED lines=11> */
.L_x_2075:
[----:B------:R-:W-:Y:S01]  /*4cd0*/  ISETP.GE.U32.AND P5, PT, R22, c[0x0][0x1c8], PT ;  /* 0x0000720016007a0c */ /* 0x000fe20003fa6070 */
[----:B------:R-:W-:Y:S01]  /*4ce0*/  BSSY B0, `(.L_x_2076) ;  /* 0x0000014000007945 */ /* 0x000fe20003800000 */
[--C-:B0-----:R-:W-:Y:S02]  /*4cf0*/  PRMT R35, RZ, 0x5410, R34.reuse ;  /* 0x00005410ff237816 */ /* 0x101fe40000000022 */
[----:B------:R-:W-:Y:S02]  /*4d00*/  ISETP.GE.AND.EX P5, PT, R30, c[0x0][0x1cc], PT, P5 ;  /* 0x000073001e007a0c */ /* 0x000fe40003fa6350 */
[----:B------:R-:W-:Y:S01]  /*4d10*/  PRMT R37, RZ, 0x7610, R34 ;  /* 0x00007610ff257816 */ /* 0x000fe20000000022 */
[----:B------:R-:W-:Y:S01]  /*4d20*/  FADD.FTZ R34, R35, -R80 ;  /* 0x8000005023227221 */ /* 0x000fe20000010000 */
[----:B------:R-:W-:-:S03]  /*4d30*/  ISETP.LT.U32.AND P5, PT, R2, 0x80, !P5 ;  /* 0x000000800200780c */ /* 0x000fc60006fa1070 */
[----:B------:R-:W-:Y:S02]  /*4d40*/  FADD.FTZ R38, R37, -R80 ;  /* 0x8000005025267221 */ /* 0x000fe40000010000 */
[-C--:B------:R-:W-:Y:S02]  /*4d50*/  FMUL.FTZ R37, R34, R81.reuse ;  /* 0x0000005122257220 */ /* 0x080fe40000410000 */
[----:B------:R-:W-:-:S06]  /*4d60*/  FMUL.FTZ R40, R38, R81 ;  /* 0x0000005126287220 */ /* 0x000fcc0000410000 */
        /* <DEDUP_REMOVED lines=11> */
.L_x_2077:
[----:B------:R-:W-:Y:S05]  /*4e20*/  BSYNC B0 ;  /* 0x0000000000007941 */ /* 0x000fea0003800000 */
.L_x_2076:
[----:B------:R-:W-:Y:S01]  /*4e30*/  PRMT R41, RZ, 0x5410, R36 ;  /* 0x00005410ff297816 */ /* 0x000fe20000000024 */
[----:B------:R-:W-:Y:S02]  /*4e40*/  FFMA.FTZ R37, R24, R37, R26 ;  /* 0x0000002518257223 */ /* 0x000fe4000001001a */
        /* <DEDUP_REMOVED lines=12> */
.L_x_2078:
[----:B------:R-:W-:Y:S01]  /*4f10*/  ISETP.GE.U32.AND P5, PT, R23, c[0x0][0x1c8], PT ;  /* 0x0000720017007a0c */ /* 0x000fe20003fa6070 */
[----:B------:R-:W-:Y:S01]  /*4f20*/  FADD.FTZ R34, R41, -R80 ;  /* 0x8000005029227221 */ /* 0x000fe20000010000 */
[----:B0-----:R-:W-:Y:S01]  /*4f30*/  PRMT R33, RZ, 0x7610, R36 ;  /* 0x00007610ff217816 */ /* 0x001fe20000000024 */
[----:B------:R-:W-:Y:S01]  /*4f40*/  BSSY B0, `(.L_x_2079) ;  /* 0x0000013000007945 */ /* 0x000fe20003800000 */
[----:B------:R-:W-:-:S03]  /*4f50*/  ISETP.GE.AND.EX P5, PT, R31, c[0x0][0x1cc], PT, P5 ;  /* 0x000073001f007a0c */ /* 0x000fc60003fa6350 */
[----:B------:R-:W-:Y:S01]  /*4f60*/  FADD.FTZ R80, R33, -R80 ;  /* 0x8000005021507221 */ /* 0x000fe20000010000 */
[----:B------:R-:W-:Y:S01]  /*4f70*/  ISETP.LT.U32.AND P5, PT, R2, 0x80, !P5 ;  /* 0x000000800200780c */ /* 0x000fe20006fa1070 */
[-C--:B------:R-:W-:Y:S02]  /*4f80*/  FMUL.FTZ R33, R34, R81.reuse ;  /* 0x0000005122217220 */ /* 0x080fe40000410000 */
[----:B------:R-:W-:Y:S02]  /*4f90*/  FMUL.FTZ R80, R80, R81 ;  /* 0x0000005150507220 */ /* 0x000fe40000410000 */
[----:B------:R-:W-:Y:S02]  /*4fa0*/  FFMA.FTZ R33, R24, R33, R26 ;  /* 0x0000002118217223 */ /* 0x000fe4000001001a */
[----:B------:R-:W-:-:S06]  /*4fb0*/  FFMA.FTZ R80, R25, R80, R27 ;  /* 0x0000005019507223 */ /* 0x000fcc000001001b */
        /* <DEDUP_REMOVED lines=11> */
.L_x_2080:
[----:B------:R-:W-:Y:S05]  /*5070*/  BSYNC B0 ;  /* 0x0000000000007941 */ /* 0x000fea0003800000 */
.L_x_2079:
        /* <DEDUP_REMOVED lines=11> */
.L_x_2081:
[----:B------:R-:W-:Y:S01]  /*5130*/  ISETP.GE.U32.AND P5, PT, R28, c[0x0][0x1c8], PT ;  /* 0x000072001c007a0c */ /* 0x000fe20003fa6070 */
[----:B------:R-:W-:Y:S03]  /*5140*/  BSSY B0, `(.L_x_2082) ;  /* 0x000000e000007945 */ /* 0x000fe60003800000 */
[----:B------:R-:W-:-:S04]  /*5150*/  ISETP.GE.AND.EX P5, PT, R32, c[0x0][0x1cc], PT, P5 ;  /* 0x0000730020007a0c */ /* 0x000fc80003fa6350 */
[----:B------:R-:W-:-:S13]  /*5160*/  ISETP.LT.U32.AND P5, PT, R2, 0x80, !P5 ;  /* 0x000000800200780c */ /* 0x000fda0006fa1070 */
        /* <DEDUP_REMOVED lines=11> */
.L_x_2083:
[----:B------:R-:W-:Y:S05]  /*5220*/  BSYNC B0 ;  /* 0x0000000000007941 */ /* 0x000fea0003800000 */
.L_x_2082:
[----:B------:R-:W-:Y:S02]  /*5230*/  IADD3 R21, R21, c[0x0][0x10], RZ ;  /* 0x0000040015157a10 */ /* 0x000fe40007ffe0ff */
[----:B------:R-:W-:Y:S02]  /*5240*/  IADD3 R20, R20, 0x1, RZ ;  /* 0x0000000114147810 */ /* 0x000fe40007ffe0ff */
[----:B------:R-:W-:-:S13]  /*5250*/  ISETP.GE.AND P5, PT, R21, UR4, PT ;  /* 0x0000000415007c0c */ /* 0x000fda000bfa6270 */
[----:B------:R-:W-:Y:S01]  /*5260*/  @P5 CALL.REL.NOINC `(.L_x_2084) ;  /* 0x0000001000005944 */ /* 0x000fe20003c00000 */
[----:B------:R-:W-:Y:S05]  /*5270*/  BRA `(.L_x_2085) ;  /* 0xffffb2e000007947 */ /* 0x000fea000383ffff */
.L_x_2084:
[----:B------:R-:W-:Y:S05]  /*5280*/  EXIT ;  /* 0x000000000000794d */ /* 0x000fea0003800000 */
.L_x_2086:
        /* <DEDUP_REMOVED lines=15> */
.L_x_3263:


//--------------------- .text._Z35group_norm_nhwc_fwd_one_pass_kernelI11Bf16IOBf16WLi64ELi8ELi128EEv26Group_norm_nhwc_fwd_params --------------------------
	.section	.text._Z35group_norm_nhwc_fwd_one_pass_kernelI11Bf16IOBf16WLi64ELi8ELi128EEv26Group_norm_nhwc_fwd_params,"ax",@progbits
	.sectioninfo	@"SHI_REGISTERS=32"
	.align	128
        .global         _Z35group_norm_nhwc_fwd_one_pass_kernelI11Bf16IOBf16WLi64ELi8ELi128EEv26Group_norm_nhwc_fwd_params
        .type           _Z35group_norm_nhwc_fwd_one_pass_kernelI11Bf16IOBf16WLi64ELi8ELi128EEv26Group_norm_nhwc_fwd_params,@function
        .size           _Z35group_norm_nhwc_fwd_one_pass_kernelI11Bf16IOBf16WLi64ELi8ELi128EEv26Group_norm_nhwc_fwd_params,(.L_x_3264 - _Z35group_norm_nhwc_fwd_one_pass_kernelI11Bf16IOBf16WLi64ELi8ELi128EEv26Group_norm_nhwc_fwd_params)
        .other          _Z35group_norm_nhwc_fwd_one_pass_kernelI11Bf16IOBf16WLi64ELi8ELi128EEv26Group_norm_nhwc_fwd_params,@"STO_CUDA_ENTRY STV_DEFAULT"
_Z35group_norm_nhwc_fwd_one_pass_kernelI11Bf16IOBf16WLi64ELi8ELi128EEv26Group_norm_nhwc_fwd_params:
.text._Z35group_norm_nhwc_fwd_one_pass_kernelI11Bf16IOBf16WLi64ELi8ELi128EEv26Group_norm_nhwc_fwd_params:
        /* <DEDUP_REMOVED lines=19> */
[----:B------:R-:W-:Y:S02]  /*0130*/  IADD3 R4, R4, 0x20, RZ ;  /* 0x0000002004047810 */ /* 0x000fe40007ffe0ff */
[----:B------:R-:W-:Y:S02]  /*0140*/  SHF.R.S32.HI R13, RZ, 0x5, R13 ;  /* 0x00000005ff0d7819 */ /* 0x000fe4000001140d */
[----:B------:R-:W-:Y:S02]  /*0150*/  ISETP.GE.U32.AND P1, PT, R4, c[0x0][0x1c8], PT ;  /* 0x0000720004007a0c */ /* 0x000fe40003f26070 */
[----:B------:R-:W-:-:S04]  /*0160*/  SHF.R.S32.HI R6, RZ, 0x1f, R4 ;  /* 0x0000001fff067819 */ /* 0x000fc80000011404 */
[----:B------:R-:W-:-:S04]  /*0170*/  ISETP.GE.AND.EX P1, PT, R6, c[0x0][0x1cc], PT, P1 ;  /* 0x0000730006007a0c */ /* 0x000fc80003f26310 */
[----:B--2---:R-:W-:Y:S02]  /*0180*/  ISETP.LT.U32.AND P1, PT, R2, 0x80, !P1 ;  /* 0x000000800200780c */ /* 0x004fe40004f21070 */
.L_x_2104:
        /* <DEDUP_REMOVED lines=13> */
[----:B------:R-:W-:-:S04]  /*0260*/  SHF.R.U32.HI R8, RZ, 0x2, R2 ;  /* 0x00000002ff087819 */ /* 0x000fc80000011602 */
[----:B------:R-:W-:-:S05]  /*0270*/  IADD3 R10, -R9, RZ, RZ ;  /* 0x000000ff090a7210 */ /* 0x000fca0007ffe1ff */
[----:B------:R-:W-:-:S05]  /*0280*/  IMAD R10, R11, R10, R14 ;  /* 0x0000000a0b0a7224 */ /* 0x000fca00078e020e */
[----:B------:R-:W-:-:S13]  /*0290*/  ISETP.GT.U32.AND P2, PT, R11, R10, PT ;  /* 0x0000000a0b00720c */ /* 0x000fda0003f44070 */
[-C--:B------:R-:W-:Y:S02]  /*02a0*/  @!P2 IADD3 R10, R10, -R11.reuse, RZ ;  /* 0x8000000b0a0aa210 */ /* 0x080fe40007ffe0ff */
[----:B------:R-:W-:Y:S02]  /*02b0*/  @!P2 IADD3 R9, R9, 0x1, RZ ;  /* 0x000000010909a810 */ /* 0x000fe40007ffe0ff */
[----:B------:R-:W-:Y:S02]  /*02c0*/  ISETP.GE.U32.AND P0, PT, R10, R11, PT ;  /* 0x0000000b0a00720c */ /* 0x000fe40003f06070 */
[----:B------:R-:W-:-:S11]  /*02d0*/  ISETP.NE.AND P2, PT, RZ, c[0x0][0x1d8], PT ;  /* 0x00007600ff007a0c */ /* 0x000fd60003f45270 */
[----:B------:R-:W-:-:S04]  /*02e0*/  @P0 IADD3 R9, R9, 0x1, RZ ;  /* 0x0000000109090810 */ /* 0x000fc80007ffe0ff */
[----:B------:R-:W-:Y:S01]  /*02f0*/  MOV R23, R9 ;  /* 0x0000000900177202 */ /* 0x000fe20000000f00 */
[----:B------:R-:W-:Y:S01]  /*0300*/  IMAD R9, R3, c[0x0][0x1e4], R8 ;  /* 0x0000790003097a24 */ /* 0x000fe200078e0208 */
[----:B------:R-:W-:Y:S02]  /*0310*/  SHF.L.U32 R8, R2, 0x1, RZ ;  /* 0x0000000102087819 */ /* 0x000fe400000006ff */
[----:B------:R-:W-:Y:S02]  /*0320*/  @!P3 IADD3 R23, -R23, RZ, RZ ;  /* 0x000000ff1717b210 */ /* 0x000fe40007ffe1ff */
[----:B------:R-:W-:Y:S02]  /*0330*/  @!P2 LOP3.LUT R23, RZ, c[0x0][0x1d8], RZ, 0x33, !PT ;  /* 0x00007600ff17aa12 */ /* 0x000fe400078e33ff */
[----:B------:R-:W-:Y:S02]  /*0340*/  LOP3.LUT R25, R8, 0x6, RZ, 0xc0, !PT ;  /* 0x0000000608197812 */ /* 0x000fe400078ec0ff */
[----:B------:R-:W-:-:S02]  /*0350*/  IADD3 R11, -R23, RZ, RZ ;  /* 0x000000ff170b7210 */ /* 0x000fc40007ffe1ff */
[----:B------:R-:W-:Y:S02]  /*0360*/  ISETP.GE.U32.AND P0, PT, R9, c[0x0][0x1c8], PT ;  /* 0x0000720009007a0c */ /* 0x000fe40003f06070 */
[----:B------:R-:W-:Y:S01]  /*0370*/  SHF.R.S32.HI R10, RZ, 0x1f, R9 ;  /* 0x0000001fff0a7819 */ /* 0x000fe20000011409 */
[----:B------:R-:W-:Y:S01]  /*0380*/  IMAD R24, R11, c[0x0][0x1d8], R12 ;  /* 0x000076000b187a24 */ /* 0x000fe200078e020c */
[----:B------:R-:W-:Y:S01]  /*0390*/  SHF.R.S32.HI R8, RZ, 0x1f, R23 ;  /* 0x0000001fff087819 */ /* 0x000fe20000011417 */
[----:B------:R-:W-:Y:S01]  /*03a0*/  @P1 IMAD R11, R6, c[0x0][0x1c0], RZ ;  /* 0x00007000060b1a24 */ /* 0x000fe200078e02ff */
[----:B------:R-:W-:Y:S02]  /*03b0*/  ISETP.GE.AND.EX P0, PT, R10, c[0x0][0x1cc], PT, P0 ;  /* 0x000073000a007a0c */ /* 0x000fe40003f06300 */
[----:B------:R-:W-:Y:S01]  /*03c0*/  LEA R24, R24, R25, 0x3 ;  /* 0x0000001918187211 */ /* 0x000fe200078e18ff */
[----:B------:R-:W-:Y:S01]  /*03d0*/  IMAD R8, R8, c[0x0][0x1d0], RZ ;  /* 0x0000740008087a24 */ /* 0x000fe200078e02ff */
[----:B------:R-:W-:Y:S01]  /*03e0*/  ISETP.GT.U32.OR P0, PT, R2, 0x7f, P0 ;  /* 0x0000007f0200780c */ /* 0x000fe20000704470 */
[----:B------:R-:W-:Y:S01]  /*03f0*/  @P1 IMAD R19, R4, c[0x0][0x1c4], R11 ;  /* 0x0000710004131a24 */ /* 0x000fe200078e020b */
[----:B------:R-:W-:Y:S01]  /*0400*/  SHF.R.S32.HI R25, RZ, 0x1f, R24 ;  /* 0x0000001fff197819 */ /* 0x000fe20000011418 */
[----:B------:R-:W-:-:S04]  /*0410*/  IMAD R21, R23, c[0x0][0x1d4], R8 ;  /* 0x0000750017157a24 */ /* 0x000fc800078e0208 */
[----:B------:R-:W-:-:S05]  /*0420*/  IMAD.WIDE.U32 R22, R23, c[0x0][0x1d0], R24 ;  /* 0x0000740017167a25 */ /* 0x000fca00078e0018 */
[----:B------:R-:W-:Y:S01]  /*0430*/  IADD3 R21, R23, R21, RZ ;  /* 0x0000001517157210 */ /* 0x000fe20007ffe0ff */
[----:B------:R-:W-:Y:S01]  /*0440*/  @!P0 IMAD R10, R10, c[0x0][0x1c0], RZ ;  /* 0x000070000a0a8a24 */ /* 0x000fe200078e02ff */
[-C--:B------:R-:W-:Y:S02]  /*0450*/  @P1 MOV R20, R22.reuse ;  /* 0x0000001600141202 */ /* 0x080fe40000000f00 */
[----:B------:R-:W-:Y:S01]  /*0460*/  @!P0 MOV R16, R22 ;  /* 0x0000001600108202 */ /* 0x000fe20000000f00 */
[----:B------:R-:W-:Y:S01]  /*0470*/  @!P0 IMAD R11, R9, c[0x0][0x1c4], R10 ;  /* 0x00007100090b8a24 */ /* 0x000fe200078e020a */
[----:B------:R-:W-:Y:S01]  /*0480*/  @!P0 MOV R17, R21 ;  /* 0x0000001500118202 */ /* 0x000fe20000000f00 */
[----:B------:R-:W-:-:S04]  /*0490*/  @P1 IMAD.WIDE.U32 R14, R4, c[0x0][0x1c0], R20 ;  /* 0x00007000040e1a25 */ /* 0x000fc800078e0014 */
[----:B------:R-:W-:Y:S01]  /*04a0*/  @!P0 IMAD.WIDE.U32 R16, R9, c[0x0][0x1c0], R16 ;  /* 0x0000700009108a25 */ /* 0x000fe200078e0010 */
[----:B------:R-:W-:Y:S02]  /*04b0*/  @P1 IADD3 R9, R15, R19, RZ ;  /* 0x000000130f091210 */ /* 0x000fe40007ffe0ff */
[----:B------:R-:W-:Y:S02]  /*04c0*/  @P1 LEA R8, P3, R14, c[0x0][0x170], 0x1 ;  /* 0x00005c000e081a11 */ /* 0x000fe400078608ff */
[----:B------:R-:W-:Y:S02]  /*04d0*/  @!P0 IADD3 R11, R17, R11, RZ ;  /* 0x0000000b110b8210 */ /* 0x000fe40007ffe0ff */
[----:B------:R-:W-:Y:S02]  /*04e0*/  @!P0 LEA R10, P2, R16, c[0x0][0x170], 0x1 ;  /* 0x00005c00100a8a11 */ /* 0x000fe400078408ff */
[----:B------:R-:W-:Y:S02]  /*04f0*/  @P1 LEA.HI.X R9, R14, c[0x0][0x174], R9, 0x1, P3 ;  /* 0x00005d000e091a11 */ /* 0x000fe400018f0c09 */
[----:B------:R-:W-:Y:S01]  /*0500*/  CS2R R14, SRZ ;  /* 0x00000000000e7805 */ /* 0x000fe2000001ff00 */
[----:B------:R-:W-:-:S05]  /*0510*/  @!P0 LEA.HI.X R11, R16, c[0x0][0x174], R11, 0x1, P2 ;  /* 0x00005d00100b8a11 */ /* 0x000fca00010f0c0b */
[----:B------:R-:W2:Y:S04]  /*0520*/  @!P0 LDG.E R15, [R10.64] ;  /* 0x000000060a0f8981 */ /* 0x000ea8000c1e1900 */
        /* <DEDUP_REMOVED lines=78> */
.L_x_2089:
[----:B------:R-:W2:Y:S01]  /*0a10*/  LDG.E.STRONG.GPU R11, [R8.64] ;  /* 0x00000006080b7981 */ /* 0x000ea2000c1ef900 */
[----:B------:R-:W-:Y:S01]  /*0a20*/  YIELD ;  /* 0x0000000000007946 */ /* 0x000fe20003800000 */
[----:B--2---:R-:W-:Y:S01]  /*0a30*/  ISETP.NE.AND P0, PT, R11, R18, PT ;  /* 0x000000120b00720c */ /* 0x004fe20003f05270 */
[----:B------:R-:W-:-:S12]  /*0a40*/  CCTL.IVALL ;  /* 0x00000000ff00798f */ /* 0x000fd80002000000 */
[----:B------:R-:W-:Y:S05]  /*0a50*/  @P0 BRA `(.L_x_2089) ;  /* 0xffffffb000000947 */ /* 0x000fea000383ffff */
.L_x_2088:
        /* <DEDUP_REMOVED lines=17> */
.L_x_2093:
[C---:B------:R-:W-:Y:S02]  /*0b70*/  ISETP.EQ.OR P5, PT, R19.reuse, R3, P2 ;  /* 0x000000031300720c */ /* 0x040fe400017a2670 */
[----:B------:R-:W-:-:S04]  /*0b80*/  IADD3 R9, R19, 0x1, RZ ;  /* 0x0000000113097810 */ /* 0x000fc80007ffe0ff */
[----:B------:R-:W-:-:S07]  /*0b90*/  ISETP.EQ.OR P3, PT, R9, R3, P2 ;  /* 0x000000030900720c */ /* 0x000fce0001762670 */
[----:B------:R-:W-:-:S04]  /*0ba0*/  @!P5 IMAD R11, R19, c[0x0][0x10], R0 ;  /* 0x00000400130bda24 */ /* 0x000fc800078e0200 */
[----:B------:R-:W-:-:S06]  /*0bb0*/  @!P5 IMAD.WIDE.U32 R10, R11, 0x8, R26 ;  /* 0x000000080b0ad825 */ /* 0x000fcc00078e001a */
[----:B------:R-:W2:Y:S01]  /*0bc0*/  @!P5 LDG.E.64 R10, [R10.64] ;  /* 0x000000060a0ad981 */ /* 0x000ea2000c1e1b00 */
[----:B------:R-:W-:-:S04]  /*0bd0*/  @!P3 IMAD R9, R9, c[0x0][0x10], R0 ;  /* 0x000004000909ba24 */ /* 0x000fc800078e0200 */
[----:B------:R-:W-:-:S06]  /*0be0*/  @!P3 IMAD.WIDE.U32 R8, R9, 0x8, R26 ;  /* 0x000000080908b825 */ /* 0x000fcc00078e001a */
[----:B------:R-:W3:Y:S01]  /*0bf0*/  @!P3 LDG.E.64 R8, [R8.64] ;  /* 0x000000060808b981 */ /* 0x000ee2000c1e1b00 */
[C---:B------:R-:W-:Y:S02]  /*0c00*/  IADD3 R29, R19.reuse, 0x2, RZ ;  /* 0x00000002131d7810 */ /* 0x040fe40007ffe0ff */
[----:B------:R-:W-:Y:S02]  /*0c10*/  IADD3 R28, R19, 0x3, RZ ;  /* 0x00000003131c7810 */ /* 0x000fe40007ffe0ff */
[----:B------:R-:W-:-:S13]  /*0c20*/  ISETP.EQ.OR P4, PT, R29, R3, P2 ;  /* 0x000000031d00720c */ /* 0x000fda0001782670 */
[----:B------:R-:W-:Y:S02]  /*0c30*/  @!P4 IMAD R29, R29, c[0x0][0x10], R0 ;  /* 0x000004001d1dca24 */ /* 0x000fe400078e0200 */
[----:B--2---:R-:W-:Y:S02]  /*0c40*/  @!P5 FADD.FTZ R16, R16, R10 ;  /* 0x0000000a1010d221 */ /* 0x004fe40000010000 */
[----:B------:R-:W-:Y:S01]  /*0c50*/  @!P5 FADD.FTZ R17, R17, R11 ;  /* 0x0000000b1111d221 */ /* 0x000fe20000010000 */
[----:B------:R-:W-:Y:S01]  /*0c60*/  ISETP.EQ.OR P5, PT, R28, R3, P2 ;  /* 0x000000031c00720c */ /* 0x000fe200017a2670 */
[----:B------:R-:W-:-:S06]  /*0c70*/  @!P4 IMAD.WIDE.U32 R10, R29, 0x8, R26 ;  /* 0x000000081d0ac825 */ /* 0x000fcc00078e001a */
[----:B------:R-:W2:Y:S01]  /*0c80*/  @!P4 LDG.E.64 R10, [R10.64] ;  /* 0x000000060a0ac981 */ /* 0x000ea2000c1e1b00 */
[----:B---3--:R-:W-:Y:S02]  /*0c90*/  @!P3 FADD.FTZ R16, R16, R8 ;  /* 0x000000081010b221 */ /* 0x008fe40000010000 */
[----:B------:R-:W-:-:S03]  /*0ca0*/  @!P3 FADD.FTZ R17, R17, R9 ;  /* 0x000000091111b221 */ /* 0x000fc60000010000 */
[----:B------:R-:W-:-:S04]  /*0cb0*/  @!P5 IMAD R29, R28, c[0x0][0x10], R0 ;  /* 0x000004001c1dda24 */ /* 0x000fc800078e0200 */
[----:B------:R-:W-:-:S06]  /*0cc0*/  @!P5 IMAD.WIDE.U32 R8, R29, 0x8, R26 ;  /* 0x000000081d08d825 */ /* 0x000fcc00078e001a */
[----:B------:R-:W3:Y:S01]  /*0cd0*/  @!P5 LDG.E.64 R8, [R8.64] ;  /* 0x000000060808d981 */ /* 0x000ee2000c1e1b00 */
[----:B------:R-:W-:-:S04]  /*0ce0*/  IADD3 R29, R19, 0x4, RZ ;  /* 0x00000004131d7810 */ /* 0x000fc80007ffe0ff */
[----:B------:R-:W-:Y:S02]  /*0cf0*/  ISETP.EQ.OR P3, PT, R29, R3, P2 ;  /* 0x000000031d00720c */ /* 0x000fe40001762670 */
[----:B------:R-:W-:-:S11]  /*0d00*/  IADD3 R28, R19, 0x5, RZ ;  /* 0x00000005131c7810 */ /* 0x000fd60007ffe0ff */
[----:B------:R-:W-:Y:S02]  /*0d10*/  @!P3 IMAD R29, R29, c[0x0][0x10], R0 ;  /* 0x000004001d1dba24 */ /* 0x000fe400078e0200 */
[----:B--2---:R-:W-:Y:S02]  /*0d20*/  @!P4 FADD.FTZ R16, R16, R10 ;  /* 0x0000000a1010c221 */ /* 0x004fe40000010000 */
[----:B------:R-:W-:Y:S01]  /*0d30*/  @!P4 FADD.FTZ R17, R17, R11 ;  /* 0x0000000b1111c221 */ /* 0x000fe20000010000 */
[----:B------:R-:W-:Y:S01]  /*0d40*/  ISETP.EQ.OR P4, PT, R28, R3, P2 ;  /* 0x000000031c00720c */ /* 0x000fe20001782670 */
[----:B------:R-:W-:-:S06]  /*0d50*/  @!P3 IMAD.WIDE.U32 R10, R29, 0x8, R26 ;  /* 0x000000081d0ab825 */ /* 0x000fcc00078e001a */
[----:B------:R-:W2:Y:S06]  /*0d60*/  @!P3 LDG.E.64 R10, [R10.64] ;  /* 0x000000060a0ab981 */ /* 0x000eac000c1e1b00 */
[----:B------:R-:W-:Y:S02]  /*0d70*/  @!P4 IMAD R29, R28, c[0x0][0x10], R0 ;  /* 0x000004001c1dca24 */ /* 0x000fe400078e0200 */
[----:B---3--:R-:W-:Y:S02]  /*0d80*/  @!P5 FADD.FTZ R16, R16, R8 ;  /* 0x000000081010d221 */ /* 0x008fe40000010000 */
[----:B------:R-:W-:-:S02]  /*0d90*/  @!P5 FADD.FTZ R17, R17, R9 ;  /* 0x000000091111d221 */ /* 0x000fc40000010000 */
        /* <DEDUP_REMOVED lines=58> */
[C---:B------:R-:W-:Y:S02]  /*1140*/  IADD3 R29, R19.reuse, 0xe, RZ ;  /* 0x0000000e131d7810 */ /* 0x040fe40007ffe0ff */
[----:B------:R-:W-:Y:S02]  /*1150*/  IADD3 R28, R19, 0xf, RZ ;  /* 0x0000000f131c7810 */ /* 0x000fe40007ffe0ff */
[-C--:B------:R-:W-:Y:S01]  /*1160*/  ISETP.EQ.OR P4, PT, R29, R3.reuse, P2 ;  /* 0x000000031d00720c */ /* 0x080fe20001782670 */
[----:B--2---:R-:W-:Y:S02]  /*1170*/  @!P5 FADD.FTZ R16, R16, R10 ;  /* 0x0000000a1010d221 */ /* 0x004fe40000010000 */
[----:B------:R-:W-:Y:S01]  /*1180*/  @!P5 FADD.FTZ R17, R17, R11 ;  /* 0x0000000b1111d221 */ /* 0x000fe20000010000 */
[----:B------:R-:W-:-:S09]  /*1190*/  ISETP.EQ.OR P5, PT, R28, R3, P2 ;  /* 0x000000031c00720c */ /* 0x000fd200017a2670 */
[----:B------:R-:W-:-:S04]  /*11a0*/  @!P4 IMAD R11, R29, c[0x0][0x10], R0 ;  /* 0x000004001d0bca24 */ /* 0x000fc800078e0200 */
[----:B------:R-:W-:-:S06]  /*11b0*/  @!P4 IMAD.WIDE.U32 R10, R11, 0x8, R26 ;  /* 0x000000080b0ac825 */ /* 0x000fcc00078e001a */
[----:B------:R-:W2:Y:S01]  /*11c0*/  @!P4 LDG.E.64 R10, [R10.64] ;  /* 0x000000060a0ac981 */ /* 0x000ea2000c1e1b00 */
[----:B------:R-:W-:Y:S02]  /*11d0*/  @!P5 IMAD R29, R28, c[0x0][0x10], R0 ;  /* 0x000004001c1dda24 */ /* 0x000fe400078e0200 */
[----:B---3--:R-:W-:Y:S02]  /*11e0*/  @!P3 FADD.FTZ R16, R16, R8 ;  /* 0x000000081010b221 */ /* 0x008fe40000010000 */
[----:B------:R-:W-:Y:S02]  /*11f0*/  @!P3 FADD.FTZ R17, R17, R9 ;  /* 0x000000091111b221 */ /* 0x000fe40000010000 */
[----:B------:R-:W-:-:S06]  /*1200*/  @!P5 IMAD.WIDE.U32 R8, R29, 0x8, R26 ;  /* 0x000000081d08d825 */ /* 0x000fcc00078e001a */
[----:B------:R-:W3:Y:S01]  /*1210*/  @!P5 LDG.E.64 R8, [R8.64] ;  /* 0x000000060808d981 */ /* 0x000ee2000c1e1b00 */
[----:B------:R-:W-:-:S04]  /*1220*/  IADD3 R18, R18, -0x10, RZ ;  /* 0xfffffff012127810 */ /* 0x000fc80007ffe0ff */
[----:B------:R-:W-:Y:S02]  /*1230*/  ISETP.GT.AND P3, PT, R18, 0xc, PT ;  /* 0x0000000c1200780c */ /* 0x000fe40003f64270 */
[----:B------:R-:W-:Y:S01]  /*1240*/  IADD3 R19, R19, 0x10, RZ ;  /* 0x0000001013137810 */ /* 0x000fe20007ffe0ff */
[----:B--2---:R-:W-:Y:S02]  /*1250*/  @!P4 FADD.FTZ R16, R16, R10 ;  /* 0x0000000a1010c221 */ /* 0x004fe40000010000 */
[----:B------:R-:W-:Y:S02]  /*1260*/  @!P4 FADD.FTZ R17, R17, R11 ;  /* 0x0000000b1111c221 */ /* 0x000fe40000010000 */
[----:B---3--:R-:W-:Y:S02]  /*1270*/  @!P5 FADD.FTZ R16, R16, R8 ;  /* 0x000000081010d221 */ /* 0x008fe40000010000 */
[----:B------:R-:W-:-:S04]  /*1280*/  @!P5 FADD.FTZ R17, R17, R9 ;  /* 0x000000091111d221 */ /* 0x000fc80000010000 */
[----:B------:R-:W-:Y:S05]  /*1290*/  @P3 BRA `(.L_x_2093) ;  /* 0xfffff8d000003947 */ /* 0x000fea000383ffff */
.L_x_2092:
[----:B------:R-:W-:-:S13]  /*12a0*/  ISETP.GT.AND P3, PT, R18, 0x4, PT ;  /* 0x000000041200780c */ /* 0x000fda0003f64270 */
[----:B------:R-:W-:Y:S05]  /*12b0*/  @!P3 BRA `(.L_x_2094) ;  /* 0x000003b00000b947 */ /* 0x000fea0003800000 */
        /* <DEDUP_REMOVED lines=9> */
[----:B------:R-:W-:-:S04]  /*1350*/  IADD3 R29, R19, 0x2, RZ ;  /* 0x00000002131d7810 */ /* 0x000fc80007ffe0ff */
[----:B------:R-:W-:-:S13]  /*1360*/  ISETP.EQ.OR P4, PT, R29, R3, P2 ;  /* 0x000000031d00720c */ /* 0x000fda0001782670 */
[----:B------:R-:W-:-:S04]  /*1370*/  @!P4 IMAD R29, R29, c[0x0][0x10], R0 ;  /* 0x000004001d1dca24 */ /* 0x000fc800078e0200 */
[----:B------:R-:W-:-:S04]  /*1380*/  @!P4 IMAD.WIDE.U32 R28, R29, 0x8, R26 ;  /* 0x000000081d1cc825 */ /* 0x000fc800078e001a */
[----:B--2---:R-:W-:Y:S01]  /*1390*/  @!P0 FADD.FTZ R16, R16, R8 ;  /* 0x0000000810108221 */ /* 0x004fe20000010000 */
[----:B------:R-:W-:Y:S01]  /*13a0*/  IADD3 R8, R19, 0x3, RZ ;  /* 0x0000000313087810 */ /* 0x000fe20007ffe0ff */
[----:B------:R-:W-:-:S03]  /*13b0*/  @!P0 FADD.FTZ R17, R17, R9 ;  /* 0x0000000911118221 */ /* 0x000fc60000010000 */
[----:B------:R-:W-:Y:S01]  /*13c0*/  ISETP.EQ.OR P0, PT, R8, R3, P2 ;  /* 0x000000030800720c */ /* 0x000fe20001702670 */
[----:B---3--:R-:W-:Y:S02]  /*13d0*/  @!P3 FADD.FTZ R16, R16, R10 ;  /* 0x0000000a1010b221 */ /* 0x008fe40000010000 */
[----:B------:R-:W-:Y:S02]  /*13e0*/  @!P3 FADD.FTZ R17, R17, R11 ;  /* 0x0000000b1111b221 */ /* 0x000fe40000010000 */
[----:B------:R-:W2:Y:S08]  /*13f0*/  @!P4 LDG.E.64 R10, [R28.64] ;  /* 0x000000061c0ac981 */ /* 0x000eb0000c1e1b00 */
[----:B------:R-:W-:-:S04]  /*1400*/  @!P0 IMAD R9, R8, c[0x0][0x10], R0 ;  /* 0x0000040008098a24 */ /* 0x000fc800078e0200 */
[----:B------:R-:W-:-:S06]  /*1410*/  @!P0 IMAD.WIDE.U32 R8, R9, 0x8, R26 ;  /* 0x0000000809088825 */ /* 0x000fcc00078e001a */
[----:B------:R-:W3:Y:S01]  /*1420*/  @!P0 LDG.E.64 R8, [R8.64] ;  /* 0x0000000608088981 */ /* 0x000ee2000c1e1b00 */
[----:B------:R-:W-:-:S04]  /*1430*/  IADD3 R19, R19, 0x4, RZ ;  /* 0x0000000413137810 */ /* 0x000fc80007ffe0ff */
[----:B------:R-:W-:Y:S01]  /*1440*/  ISETP.EQ.OR P5, PT, R19, R3, P2 ;  /* 0x000000031300720c */ /* 0x000fe200017a2670 */
[----:B--2---:R-:W-:-:S12]  /*1450*/  @!P4 FADD.FTZ R17, R17, R11 ;  /* 0x0000000b1111c221 */ /* 0x004fd80000010000 */
[----:B------:R-:W-:Y:S02]  /*1460*/  @!P5 IMAD R11, R19, c[0x0][0x10], R0 ;  /* 0x00000400130bda24 */ /* 0x000fe400078e0200 */
[----:B------:R-:W-:Y:S02]  /*1470*/  @!P4 FADD.FTZ R16, R16, R10 ;  /* 0x0000000a1010c221 */ /* 0x000fe40000010000 */
[----:B------:R-:W-:-:S06]  /*1480*/  @!P5 IMAD.WIDE.U32 R10, R11, 0x8, R26 ;  /* 0x000000080b0ad825 */ /* 0x000fcc00078e001a */
[----:B------:R-:W2:Y:S01]  /*1490*/  @!P5 LDG.E.64 R10, [R10.64] ;  /* 0x000000060a0ad981 */ /* 0x000ea2000c1e1b00 */
[----:B---3--:R-:W-:Y:S01]  /*14a0*/  @!P0 FADD.FTZ R16, R16, R8 ;  /* 0x0000000810108221 */ /* 0x008fe20000010000 */
[----:B------:R-:W-:-:S04]  /*14b0*/  IADD3 R8, R19, 0x1, RZ ;  /* 0x0000000113087810 */ /* 0x000fc80007ffe0ff */
[----:B------:R-:W-:Y:S01]  /*14c0*/  ISETP.EQ.OR P3, PT, R8, R3, P2 ;  /* 0x000000030800720c */ /* 0x000fe20001762670 */
[----:B------:R-:W-:-:S12]  /*14d0*/  @!P0 FADD.FTZ R17, R17, R9 ;  /* 0x0000000911118221 */ /* 0x000fd80000010000 */
        /* <DEDUP_REMOVED lines=8> */
[----:B------:R-:W-:-:S04]  /*1560*/  IADD3 R10, R19, 0x3, RZ ;  /* 0x00000003130a7810 */ /* 0x000fc80007ffe0ff */
[----:B------:R-:W-:Y:S01]  /*1570*/  ISETP.EQ.OR P4, PT, R10, R3, P2 ;  /* 0x000000030a00720c */ /* 0x000fe20001782670 */
[----:B------:R-:W-:-:S12]  /*1580*/  @!P5 FADD.FTZ R17, R17, R11 ;  /* 0x0000000b1111d221 */ /* 0x000fd80000010000 */
[----:B------:R-:W-:-:S04]  /*1590*/  @!P4 IMAD R11, R10, c[0x0][0x10], R0 ;  /* 0x000004000a0bca24 */ /* 0x000fc800078e0200 */
[----:B------:R-:W-:-:S06]  /*15a0*/  @!P4 IMAD.WIDE.U32 R10, R11, 0x8, R26 ;  /* 0x000000080b0ac825 */ /* 0x000fcc00078e001a */
[----:B------:R-:W2:Y:S01]  /*15b0*/  @!P4 LDG.E.64 R10, [R10.64] ;  /* 0x000000060a0ac981 */ /* 0x000ea2000c1e1b00 */
[----:B---3--:R-:W-:Y:S02]  /*15c0*/  @!P3 FADD.FTZ R16, R16, R8 ;  /* 0x000000081010b221 */ /* 0x008fe40000010000 */
[----:B------:R-:W-:Y:S02]  /*15d0*/  @!P3 FADD.FTZ R17, R17, R9 ;  /* 0x000000091111b221 */ /* 0x000fe40000010000 */
[----:B------:R-:W3:Y:S01]  /*15e0*/  @!P0 LDG.E.64 R8, [R28.64] ;  /* 0x000000061c088981 */ /* 0x000ee2000c1e1b00 */
[----:B------:R-:W-:Y:S02]  /*15f0*/  IADD3 R18, R18, -0x4, RZ ;  /* 0xfffffffc12127810 */ /* 0x000fe40007ffe0ff */
[----:B------:R-:W-:Y:S02]  /*1600*/  IADD3 R19, R19, 0x4, RZ ;  /* 0x0000000413137810 */ /* 0x000fe40007ffe0ff */
[----:B------:R-:W-:Y:S01]  /*1610*/  IADD3 R18, R18, -0x4, RZ ;  /* 0xfffffffc12127810 */ /* 0x000fe20007ffe0ff */
[----:B---3--:R-:W-:-:S02]  /*1620*/  @!P0 FADD.FTZ R16, R16, R8 ;  /* 0x0000000810108221 */ /* 0x008fc40000010000 */
[----:B------:R-:W-:Y:S01]  /*1630*/  @!P0 FADD.FTZ R17, R17, R9 ;  /* 0x0000000911118221 */ /* 0x000fe20000010000 */
[----:B------:R-:W-:Y:S01]  /*1640*/  PLOP3.LUT P0, PT, PT, PT, PT, 0x8, 0x0 ;  /* 0x000000000000781c */ /* 0x000fe20003f0e170 */
[----:B--2---:R-:W-:Y:S02]  /*1650*/  @!P4 FADD.FTZ R16, R16, R10 ;  /* 0x0000000a1010c221 */ /* 0x004fe40000010000 */
[----:B------:R-:W-:Y:S02]  /*1660*/  @!P4 FADD.FTZ R17, R17, R11 ;  /* 0x0000000b1111c221 */ /* 0x000fe40000010000 */
.L_x_2094:
[----:B------:R-:W-:-:S13]  /*1670*/  ISETP.NE.OR P0, PT, R18, RZ, P0 ;  /* 0x000000ff1200720c */ /* 0x000fda0000705670 */
[----:B------:R-:W-:Y:S05]  /*1680*/  @!P0 BRA `(.L_x_2090) ;  /* 0x000001f000008947 */ /* 0x000fea0003800000 */
.L_x_2091:
        /* <DEDUP_REMOVED lines=23> */
[----:B------:R-:W-:-:S04]  /*1800*/  IADD3 R18, R18, -0x4, RZ ;  /* 0xfffffffc12127810 */ /* 0x000fc80007ffe0ff */
[----:B------:R-:W-:Y:S02]  /*1810*/  ISETP.NE.AND P3, PT, R18, RZ, PT ;  /* 0x000000ff1200720c */ /* 0x000fe40003f65270 */
[----:B------:R-:W-:Y:S01]  /*1820*/  IADD3 R19, R19, 0x4, RZ ;  /* 0x0000000413137810 */ /* 0x000fe20007ffe0ff */
[----:B--2---:R-:W-:Y:S02]  /*1830*/  @!P4 FADD.FTZ R16, R16, R10 ;  /* 0x0000000a1010c221 */ /* 0x004fe40000010000 */
[----:B------:R-:W-:Y:S02]  /*1840*/  @!P4 FADD.FTZ R17, R17, R11 ;  /* 0x0000000b1111c221 */ /* 0x000fe40000010000 */
[----:B---3--:R-:W-:Y:S02]  /*1850*/  @!P0 FADD.FTZ R16, R16, R8 ;  /* 0x0000000810108221 */ /* 0x008fe40000010000 */
[----:B------:R-:W-:-:S04]  /*1860*/  @!P0 FADD.FTZ R17, R17, R9 ;  /* 0x0000000911118221 */ /* 0x000fc80000010000 */
[----:B------:R-:W-:Y:S05]  /*1870*/  @P3 BRA `(.L_x_2091) ;  /* 0xfffffe1000003947 */ /* 0x000fea000383ffff */
.L_x_2090:
        /* <DEDUP_REMOVED lines=12> */
.L_x_2096:
[----:B------:R-:W-:Y:S05]  /*1940*/  BSYNC B0 ;  /* 0x0000000000007941 */ /* 0x000fea0003800000 */
.L_x_2095:
        /* <DEDUP_REMOVED lines=16> */
.L_x_2087:
[----:B------:R-:W-:Y:S01]  /*1a50*/  LOP3.LUT P0, RZ, R3, R2, RZ, 0xfc, !PT ;  /* 0x0000000203ff7212 */ /* 0x000fe2000780fcff */
[----:B------:R-:W-:Y:S01]  /*1a60*/  @!P2 STS.64 [0x30], R16 ;  /* 0x00003010ff00a388 */ /* 0x000fe20000000a00 */
[----:B------:R-:W-:Y:S02]  /*1a70*/  ISETP.EQ.U32.AND P3, PT, RZ, c[0x0][0x168], PT ;  /* 0x00005a00ff007a0c */ /* 0x000fe40003f62070 */
[C---:B------:R-:W-:Y:S02]  /*1a80*/  SHF.L.U64.HI R11, R24.reuse, 0x1, R25 ;  /* 0x00000001180b7819 */ /* 0x040fe40000010219 */
[----:B------:R-:W-:Y:S02]  /*1a90*/  ISETP.EQ.OR.EX P0, PT, RZ, c[0x0][0x16c], P0, P3 ;  /* 0x00005b00ff007a0c */ /* 0x000fe40000702730 */
[----:B------:R-:W-:-:S04]  /*1aa0*/  SHF.L.U32 R10, R24, 0x1, RZ ;  /* 0x00000001180a7819 */ /* 0x000fc800000006ff */
[C---:B------:R-:W-:Y:S02]  /*1ab0*/  IADD3 R18, P3, R10.reuse, c[0x0][0x178], RZ ;  /* 0x00005e000a127a10 */ /* 0x040fe40007f7e0ff */
[----:B------:R-:W-:Y:S02]  /*1ac0*/  IADD3 R10, P4, R10, c[0x0][0x180], RZ ;  /* 0x000060000a0a7a10 */ /* 0x000fe40007f9e0ff */
[C---:B------:R-:W-:Y:S02]  /*1ad0*/  IADD3.X R19, R11.reuse, c[0x0][0x17c], RZ, P3, !PT ;  /* 0x00005f000b137a10 */ /* 0x040fe40001ffe4ff */
[----:B------:R-:W-:Y:S01]  /*1ae0*/  IADD3.X R11, R11, c[0x0][0x184], RZ, P4, !PT ;  /* 0x000061000b0b7a10 */ /* 0x000fe200027fe4ff */
[----:B------:R-:W-:Y:S01]  /*1af0*/  @!P0 FMUL.FTZ R9, R17, c[0x0][0x1f4] ;  /* 0x00007d0011098a20 */ /* 0x000fe20000410000 */
[----:B------:R-:W-:Y:S01]  /*1b00*/  @!P0 MOV R25, 0x8 ;  /* 0x0000000800198802 */ /* 0x000fe20000000f00 */
[----:B------:R-:W-:-:S04]  /*1b10*/  @!P0 FMUL.FTZ R8, R16, c[0x0][0x1f4] ;  /* 0x00007d0010088a20 */ /* 0x000fc80000410000 */
[----:B------:R-:W-:-:S05]  /*1b20*/  @!P0 IMAD.WIDE R24, R12, R25, c[0x0][0x168] ;  /* 0x00005a000c188625 */ /* 0x000fca00078e0219 */
[----:B------:R0:W-:Y:S04]  /*1b30*/  @!P0 STG.E.64 [R24.64], R8 ;  /* 0x0000000818008986 */ /* 0x0001e8000c101b06 */
[----:B------:R-:W-:Y:S06]  /*1b40*/  BAR.SYNC.DEFER_BLOCKING 0x0 ;  /* 0x0000000000007b1d */ /* 0x000fec0000010000 */
[----:B------:R1:W2:Y:S04]  /*1b50*/  LDG.E.U16 R29, [R10.64+0x2] ;  /* 0x000002060a1d7981 */ /* 0x0002a8000c1e1500 */
[----:B0-----:R0:W3:Y:S04]  /*1b60*/  LDG.E.U16 R8, [R18.64+0x2] ;  /* 0x0000020612087981 */ /* 0x0010e8000c1e1500 */
[----:B------:R0:W4:Y:S04]  /*1b70*/  LDG.E.U16 R28, [R18.64] ;  /* 0x00000006121c7981 */ /* 0x000128000c1e1500 */
[----:B-1----:R1:W5:Y:S04]  /*1b80*/  LDG.E.U16 R10, [R10.64] ;  /* 0x000000060a0a7981 */ /* 0x002368000c1e1500 */
[----:B------:R-:W0:Y:S01]  /*1b90*/  LDS.64 R26, [0x30] ;  /* 0x00003000ff1a7984 */ /* 0x000e220000000a00 */
[----:B------:R-:W-:-:S02]  /*1ba0*/  SHF.R.U32.HI R24, RZ, 0x2, R2 ;  /* 0x00000002ff187819 */ /* 0x000fc40000011602 */
[----:B------:R-:W-:Y:S01]  /*1bb0*/  ISETP.NE.AND P2, PT, RZ, UR5, PT ;  /* 0x00000005ff007c0c */ /* 0x000fe2000bf45270 */
[----:B0-----:R-:W-:-:S04]  /*1bc0*/  FMUL.FTZ R26, R26, c[0x0][0x1f4] ;  /* 0x00007d001a1a7a20 */ /* 0x001fc80000410000 */
[----:B------:R-:W-:-:S04]  /*1bd0*/  FMUL.FTZ R16, R26, R26 ;  /* 0x0000001a1a107220 */ /* 0x000fc80000410000 */
[----:B------:R-:W-:-:S05]  /*1be0*/  FFMA.FTZ R27, R27, c[0x0][0x1f4], -R16 ;  /* 0x00007d001b1b7a23 */ /* 0x000fca0000010810 */
[----:B------:R-:W-:Y:S01]  /*1bf0*/  FSETP.GTU.FTZ.AND P0, PT, R27, RZ, PT ;  /* 0x000000ff1b00720b */ /* 0x000fe20003f1c000 */
[----:B------:R-:W-:Y:S01]  /*1c00*/  HFMA2.MMA R16, -RZ, RZ, 1.875, 0 ;  /* 0x3f800000ff107435 */ /* 0x000fe200000001ff */
[----:B------:R-:W-:-:S11]  /*1c10*/  PRMT R19, RZ, 0x5410, R15 ;  /* 0x00005410ff137816 */ /* 0x000fd6000000000f */
[----:B------:R-:W-:-:S04]  /*1c20*/  @P0 FADD.FTZ R27, R27, c[0x0][0x188] ;  /* 0x000062001b1b0621 */ /* 0x000fc80000010000 */
[----:B------:R-:W0:Y:S01]  /*1c30*/  @P0 MUFU.RSQ R16, R27 ;  /* 0x0000001b00100308 */ /* 0x000e220000001400 */
[----:B-1----:R-:W-:Y:S01]  /*1c40*/  PRMT R11, RZ, 0x7610, R15 ;  /* 0x00007610ff0b7816 */ /* 0x002fe2000000000f */
[----:B------:R-:W-:Y:S01]  /*1c50*/  IMAD R17, R3, c[0x0][0x1e4], R24 ;  /* 0x0000790003117a24 */ /* 0x000fe200078e0218 */
[--C-:B------:R-:W-:Y:S02]  /*1c60*/  PRMT R15, RZ, 0x5410, R14.reuse ;  /* 0x00005410ff0f7816 */ /* 0x100fe4000000000e */
[----:B------:R-:W-:Y:S01]  /*1c70*/  PRMT R25, RZ, 0x7610, R14 ;  /* 0x00007610ff197816 */ /* 0x000fe2000000000e */
[--C-:B------:R-:W-:Y:S01]  /*1c80*/  FADD.FTZ R19, R19, -R26.reuse ;  /* 0x8000001a13137221 */ /* 0x100fe20000010000 */
[----:B------:R-:W-:Y:S01]  /*1c90*/  ISETP.GE.U32.AND P0, PT, R17, c[0x0][0x1c8], PT ;  /* 0x0000720011007a0c */ /* 0x000fe20003f06070 */
[--C-:B------:R-:W-:Y:S01]  /*1ca0*/  FADD.FTZ R11, R11, -R26.reuse ;  /* 0x8000001a0b0b7221 */ /* 0x100fe20000010000 */
[----:B------:R-:W-:Y:S01]  /*1cb0*/  SHF.R.S32.HI R9, RZ, 0x1f, R17 ;  /* 0x0000001fff097819 */ /* 0x000fe20000011411 */
[----:B------:R-:W-:-:S02]  /*1cc0*/  FADD.FTZ R15, R15, -R26 ;  /* 0x8000001a0f0f7221 */ /* 0x000fc40000010000 */
[----:B------:R-:W-:Y:S01]  /*1cd0*/  FADD.FTZ R25, R25, -R26 ;  /* 0x8000001a19197221 */ /* 0x000fe20000010000 */
[----:B------:R-:W-:Y:S01]  /*1ce0*/  ISETP.GE.AND.EX P0, PT, R9, c[0x0][0x1cc], PT, P0 ;  /* 0x0000730009007a0c */ /* 0x000fe20003f06300 */
[-C--:B0-----:R-:W-:Y:S02]  /*1cf0*/  FMUL.FTZ R19, R19, R16.reuse ;  /* 0x0000001013137220 */ /* 0x081fe40000410000 */
[-C--:B------:R-:W-:Y:S02]  /*1d00*/  FMUL.FTZ R11, R11, R16.reuse ;  /* 0x000000100b0b7220 */ /* 0x080fe40000410000 */
[-C--:B------:R-:W-:Y:S02]  /*1d10*/  FMUL.FTZ R15, R15, R16.reuse ;  /* 0x000000100f0f7220 */ /* 0x080fe40000410000 */
[----:B------:R-:W-:Y:S01]  /*1d20*/  FMUL.FTZ R25, R25, R16 ;  /* 0x0000001019197220 */ /* 0x000fe20000410000 */
[----:B------:R-:W-:Y:S02]  /*1d30*/  ISETP.GT.U32.OR P0, PT, R2, 0x7f, P0 ;  /* 0x0000007f0200780c */ /* 0x000fe40000704470 */
[----:B--2---:R-:W-:-:S02]  /*1d40*/  PRMT R29, RZ, 0x5410, R29 ;  /* 0x00005410ff1d7816 */ /* 0x004fc4000000001d */
[----:B---3--:R-:W-:Y:S02]  /*1d50*/  PRMT R8, RZ, 0x5410, R8 ;  /* 0x00005410ff087816 */ /* 0x008fe40000000008 */
[----:B----4-:R-:W-:Y:S02]  /*1d60*/  PRMT R28, RZ, 0x5410, R28 ;  /* 0x00005410ff1c7816 */ /* 0x010fe4000000001c */
[----:B-----5:R-:W-:Y:S01]  /*1d70*/  PRMT R10, RZ, 0x5410, R10 ;  /* 0x00005410ff0a7816 */ /* 0x020fe2000000000a */
[C-C-:B------:R-:W-:Y:S02]  /*1d80*/  FFMA.FTZ R16, R8.reuse, R11, R29.reuse ;  /* 0x0000000b08107223 */ /* 0x140fe4000001001d */
[----:B------:R-:W-:Y:S02]  /*1d90*/  FFMA.FTZ R14, R8, R25, R29 ;  /* 0x00000019080e7223 */ /* 0x000fe4000001001d */
        /* <DEDUP_REMOVED lines=13> */
.L_x_2097:
[----:B------:R-:W-:Y:S01]  /*1e70*/  BSSY B0, `(.L_x_2098) ;  /* 0x000000c000007945 */ /* 0x000fe20003800000 */
[----:B------:R-:W-:Y:S05]  /*1e80*/  @P0 BRA `(.L_x_2099) ;  /* 0x000000a000000947 */ /* 0x000fea0003800000 */
[----:B------:R-:W-:Y:S01]  /*1e90*/  IMAD R10, R9, c[0x0][0x1c0], RZ ;  /* 0x00007000090a7a24 */ /* 0x000fe200078e02ff */
[----:B------:R-:W-:Y:S02]  /*1ea0*/  MOV R8, R22 ;  /* 0x0000001600087202 */ /* 0x000fe40000000f00 */
[----:B------:R-:W-:Y:S01]  /*1eb0*/  MOV R9, R21 ;  /* 0x0000001500097202 */ /* 0x000fe20000000f00 */
[----:B------:R-:W-:Y:S01]  /*1ec0*/  IMAD R11, R17, c[0x0][0x1c4], R10 ;  /* 0x00007100110b7a24 */ /* 0x000fe200078e020a */
[----:B------:R-:W-:-:S03]  /*1ed0*/  F2FP.BF16.PACK_AB R19, R16, R19 ;  /* 0x000000131013723e */ /* 0x000fc600000010ff */
[----:B------:R-:W-:-:S05]  /*1ee0*/  IMAD.WIDE.U32 R8, R17, c[0x0][0x1c0], R8 ;  /* 0x0000700011087a25 */ /* 0x000fca00078e0008 */
[----:B------:R-:W-:Y:S02]  /*1ef0*/  IADD3 R11, R9, R11, RZ ;  /* 0x0000000b090b7210 */ /* 0x000fe40007ffe0ff */
[----:B------:R-:W-:-:S04]  /*1f00*/  LEA R10, P0, R8, c[0x0][0x160], 0x1 ;  /* 0x00005800080a7a11 */ /* 0x000fc800078008ff */
[----:B------:R-:W-:-:S05]  /*1f10*/  LEA.HI.X R11, R8, c[0x0][0x164], R11, 0x1, P0 ;  /* 0x00005900080b7a11 */ /* 0x000fca00000f0c0b */
[----:B------:R0:W-:Y:S04]  /*1f20*/  STG.E [R10.64], R19 ;  /* 0x000000130a007986 */ /* 0x0001e8000c101906 */
.L_x_2099:
[----:B------:R-:W-:Y:S05]  /*1f30*/  BSYNC B0 ;  /* 0x0000000000007941 */ /* 0x000fea0003800000 */
.L_x_2098:
        /* <DEDUP_REMOVED lines=11> */
.L_x_2100:
        /* <DEDUP_REMOVED lines=12> */
.L_x_2102:
[----:B------:R-:W-:Y:S05]  /*20b0*/  BSYNC B0 ;  /* 0x0000000000007941 */ /* 0x000fea0003800000 */
.L_x_2101:
[----:B------:R-:W-:Y:S02]  /*20c0*/  IADD3 R12, R12, c[0x0][0x10], RZ ;  /* 0x000004000c0c7a10 */ /* 0x000fe40007ffe0ff */
[----:B------:R-:W-:Y:S02]  /*20d0*/  IADD3 R7, R7, 0x1, RZ ;  /* 0x0000000107077810 */ /* 0x000fe40007ffe0ff */
[----:B------:R-:W-:-:S13]  /*20e0*/  ISETP.GE.AND P0, PT, R12, UR4, PT ;  /* 0x000000040c007c0c */ /* 0x000fda000bf06270 */
[----:B------:R-:W-:Y:S01]  /*20f0*/  @P0 CALL.REL.NOINC `(.L_x_2103) ;  /* 0x0000001000000944 */ /* 0x000fe20003c00000 */
[----:B------:R-:W-:Y:S05]  /*2100*/  BRA `(.L_x_2104) ;  /* 0xffffe08000007947 */ /* 0x000fea000383ffff */
.L_x_2103:
[----:B------:R-:W-:Y:S05]  /*2110*/  EXIT ;  /* 0x000000000000794d */ /* 0x000fea0003800000 */
.L_x_2105:
        /* <DEDUP_REMOVED lines=14> */
.L_x_3264:


//--------------------- .text._Z35group_norm_nhwc_fwd_one_pass_kernelI11Bf16IOBf16WLi128ELi8ELi128EEv26Group_norm_nhwc_fwd_params --------------------------
	.section	.text._Z35group_norm_nhwc_fwd_one_pass_kernelI11Bf16IOBf16WLi128ELi8ELi128EEv26Group_norm_nhwc_fwd_params,"ax",@progbits
	.sectioninfo	@"SHI_REGISTERS=32"
	.align	128
        .global         _Z35group_norm_nhwc_fwd_one_pass_kernelI11Bf16IOBf16WLi128ELi8ELi128EEv26Group_norm_nhwc_fwd_params
        .type           _Z35group_norm_nhwc_fwd_one_pass_kernelI11Bf16IOBf16WLi128ELi8ELi128EEv26Group_norm_nhwc_fwd_params,@function
        .size           _Z35group_norm_nhwc_fwd_one_pass_kernelI11Bf16IOBf16WLi128ELi8ELi128EEv26Group_norm_nhwc_fwd_params,(.L_x_3265 - _Z35group_norm_nhwc_fwd_one_pass_kernelI11Bf16IOBf16WLi128ELi8ELi128EEv26Group_norm_nhwc_fwd_params)
        .other          _Z35group_norm_nhwc_fwd_one_pass_kernelI11Bf16IOBf16WLi128ELi8ELi128EEv26Group_norm_nhwc_fwd_params,@"STO_CUDA_ENTRY STV_DEFAULT"
_Z35group_norm_nhwc_fwd_one_pass_kernelI11Bf16IOBf16WLi128ELi8ELi128EEv26Group_norm_nhwc_fwd_params:
.text._Z35group_norm_nhwc_fwd_one_pass_kernelI11Bf16IOBf16WLi128ELi8ELi128EEv26Group_norm_nhwc_fwd_params:
        /* <DEDUP_REMOVED lines=23> */
.L_x_2129:
        /* <DEDUP_REMOVED lines=19> */
[----:B------:R-:W-:Y:S01]  /*02a0*/  ISETP.GE.U32.AND P0, PT, R10, R11, PT ;  /* 0x0000000b0a00720c */ /* 0x000fe20003f06070 */
[----:B------:R-:W-:Y:S01]  /*02b0*/  IMAD R11, R3, c[0x0][0x1e4], R8 ;  /* 0x00007900030b7a24 */ /* 0x000fe200078e0208 */
[----:B------:R-:W-:Y:S02]  /*02c0*/  ISETP.NE.AND P2, PT, RZ, c[0x0][0x1d8], PT ;  /* 0x00007600ff007a0c */ /* 0x000fe40003f45270 */
[----:B------:R-:W-:Y:S02]  /*02d0*/  SHF.L.U32 R8, R2, 0x1, RZ ;  /* 0x0000000102087819 */ /* 0x000fe400000006ff */
[----:B------:R-:W-:-:S02]  /*02e0*/  IADD3 R16, R11, 0x20, RZ ;  /* 0x000000200b107810 */ /* 0x000fc40007ffe0ff */
[----:B------:R-:W-:Y:S02]  /*02f0*/  SHF.R.S32.HI R10, RZ, 0x1f, R11 ;  /* 0x0000001fff0a7819 */ /* 0x000fe4000001140b */
[----:B------:R-:W-:Y:S02]  /*0300*/  LOP3.LUT R27, R8, 0x6, RZ, 0xc0, !PT ;  /* 0x00000006081b7812 */ /* 0x000fe400078ec0ff */
[----:B------:R-:W-:Y:S02]  /*0310*/  SHF.R.S32.HI R8, RZ, 0x1f, R16 ;  /* 0x0000001fff087819 */ /* 0x000fe40000011410 */
[----:B------:R-:W-:Y:S02]  /*0320*/  @P0 IADD3 R9, R9, 0x1, RZ ;  /* 0x0000000109090810 */ /* 0x000fe40007ffe0ff */
[----:B------:R-:W-:Y:S02]  /*0330*/  ISETP.GE.U32.AND P0, PT, R11, c[0x0][0x1c8], PT ;  /* 0x000072000b007a0c */ /* 0x000fe40003f06070 */
[----:B------:R-:W-:-:S02]  /*0340*/  @!P3 IADD3 R9, -R9, RZ, RZ ;  /* 0x000000ff0909b210 */ /* 0x000fc40007ffe1ff */
[----:B------:R-:W-:Y:S02]  /*0350*/  @!P2 LOP3.LUT R9, RZ, c[0x0][0x1d8], RZ, 0x33, !PT ;  /* 0x00007600ff09aa12 */ /* 0x000fe400078e33ff */
[----:B------:R-:W-:Y:S02]  /*0360*/  ISETP.GE.U32.AND P2, PT, R16, c[0x0][0x1c8], PT ;  /* 0x0000720010007a0c */ /* 0x000fe40003f46070 */
[----:B------:R-:W-:Y:S02]  /*0370*/  IADD3 R13, -R9, RZ, RZ ;  /* 0x000000ff090d7210 */ /* 0x000fe40007ffe1ff */
[----:B------:R-:W-:Y:S02]  /*0380*/  ISETP.GE.AND.EX P0, PT, R10, c[0x0][0x1cc], PT, P0 ;  /* 0x000073000a007a0c */ /* 0x000fe40003f06300 */
[----:B------:R-:W-:Y:S01]  /*0390*/  ISETP.GE.AND.EX P2, PT, R8, c[0x0][0x1cc], PT, P2 ;  /* 0x0000730008007a0c */ /* 0x000fe20003f46320 */
[----:B------:R-:W-:Y:S01]  /*03a0*/  IMAD R26, R13, c[0x0][0x1d8], R6 ;  /* 0x000076000d1a7a24 */ /* 0x000fe200078e0206 */
[----:B------:R-:W-:-:S02]  /*03b0*/  SHF.R.S32.HI R13, RZ, 0x1f, R9 ;  /* 0x0000001fff0d7819 */ /* 0x000fc40000011409 */
[----:B------:R-:W-:Y:S02]  /*03c0*/  ISETP.LT.U32.AND P0, PT, R2, 0x80, !P0 ;  /* 0x000000800200780c */ /* 0x000fe40004701070 */
[----:B------:R-:W-:Y:S01]  /*03d0*/  LEA R26, R26, R27, 0x3 ;  /* 0x0000001b1a1a7211 */ /* 0x000fe200078e18ff */
[----:B------:R-:W-:Y:S01]  /*03e0*/  IMAD R18, R13, c[0x0][0x1d0], RZ ;  /* 0x000074000d127a24 */ /* 0x000fe200078e02ff */
[----:B------:R-:W-:Y:S02]  /*03f0*/  IADD3 R14, R11, 0x40, RZ ;  /* 0x000000400b0e7810 */ /* 0x000fe40007ffe0ff */
[----:B------:R-:W-:Y:S01]  /*0400*/  SHF.R.S32.HI R27, RZ, 0x1f, R26 ;  /* 0x0000001fff1b7819 */ /* 0x000fe2000001141a */
[----:B------:R-:W-:Y:S01]  /*0410*/  IMAD R25, R9, c[0x0][0x1d4], R18 ;  /* 0x0000750009197a24 */ /* 0x000fe200078e0212 */
[----:B------:R-:W-:Y:S02]  /*0420*/  ISETP.LT.U32.AND P2, PT, R2, 0x80, !P2 ;  /* 0x000000800200780c */ /* 0x000fe40005741070 */
[----:B------:R-:W-:Y:S01]  /*0430*/  IADD3 R17, R11, 0x60, RZ ;  /* 0x000000600b117810 */ /* 0x000fe20007ffe0ff */
[----:B------:R-:W-:Y:S01]  /*0440*/  IMAD.WIDE.U32 R22, R9, c[0x0][0x1d0], R26 ;  /* 0x0000740009167a25 */ /* 0x000fe200078e001a */
[----:B------:R-:W-:-:S02]  /*0450*/  ISETP.GE.U32.AND P3, PT, R14, c[0x0][0x1c8], PT ;  /* 0x000072000e007a0c */ /* 0x000fc40003f66070 */
[----:B------:R-:W-:Y:S01]  /*0460*/  SHF.R.S32.HI R13, RZ, 0x1f, R14 ;  /* 0x0000001fff0d7819 */ /* 0x000fe2000001140e */
[----:B------:R-:W-:Y:S01]  /*0470*/  @P0 IMAD R10, R10, c[0x0][0x1c0], RZ ;  /* 0x000070000a0a0a24 */ /* 0x000fe200078e02ff */
[----:B------:R-:W-:Y:S02]  /*0480*/  ISETP.GE.U32.AND P4, PT, R17, c[0x0][0x1c8], PT ;  /* 0x0000720011007a0c */ /* 0x000fe40003f86070 */
[----:B------:R-:W-:Y:S01]  /*0490*/  SHF.R.S32.HI R15, RZ, 0x1f, R17 ;  /* 0x0000001fff0f7819 */ /* 0x000fe20000011411 */
[----:B------:R-:W-:Y:S01]  /*04a0*/  @P0 IMAD R29, R11, c[0x0][0x1c4], R10 ;  /* 0x000071000b1d0a24 */ /* 0x000fe200078e020a */
[----:B------:R-:W-:Y:S01]  /*04b0*/  ISETP.GE.AND.EX P3, PT, R13, c[0x0][0x1cc], PT, P3 ;  /* 0x000073000d007a0c */ /* 0x000fe20003f66330 */
[----:B------:R-:W-:Y:S01]  /*04c0*/  @P2 IMAD R19, R8, c[0x0][0x1c0], RZ ;  /* 0x0000700008132a24 */ /* 0x000fe200078e02ff */
[----:B------:R-:W-:Y:S02]  /*04d0*/  IADD3 R25, R23, R25, RZ ;  /* 0x0000001917197210 */ /* 0x000fe40007ffe0ff */
[----:B------:R-:W-:Y:S01]  /*04e0*/  @P0 MOV R24, R22 ;  /* 0x0000001600180202 */ /* 0x000fe20000000f00 */
[----:B------:R-:W-:Y:S01]  /*04f0*/  @P2 IMAD R19, R16, c[0x0][0x1c4], R19 ;  /* 0x0000710010132a24 */ /* 0x000fe200078e0213 */
[----:B------:R-:W-:-:S02]  /*0500*/  ISETP.GE.AND.EX P4, PT, R15, c[0x0][0x1cc], PT, P4 ;  /* 0x000073000f007a0c */ /* 0x000fc40003f86340 */
[C---:B------:R-:W-:Y:S01]  /*0510*/  ISETP.LT.U32.AND P3, PT, R2.reuse, 0x80, !P3 ;  /* 0x000000800200780c */ /* 0x040fe20005f61070 */
[----:B------:R-:W-:Y:S01]  /*0520*/  @P0 IMAD.WIDE.U32 R10, R11, c[0x0][0x1c0], R24 ;  /* 0x000070000b0a0a25 */ /* 0x000fe200078e0018 */
[----:B------:R-:W-:Y:S02]  /*0530*/  @P2 MOV R8, R22 ;  /* 0x0000001600082202 */ /* 0x000fe40000000f00 */
[----:B------:R-:W-:Y:S02]  /*0540*/  @P2 MOV R9, R25 ;  /* 0x0000001900092202 */ /* 0x000fe40000000f00 */
[----:B------:R-:W-:Y:S02]  /*0550*/  ISETP.LT.U32.AND P4, PT, R2, 0x80, !P4 ;  /* 0x000000800200780c */ /* 0x000fe40006781070 */
[----:B------:R-:W-:Y:S01]  /*0560*/  @P0 IADD3 R29, R11, R29, RZ ;  /* 0x0000001d0b1d0210 */ /* 0x000fe20007ffe0ff */
[----:B------:R-:W-:Y:S01]  /*0570*/  @P2 IMAD.WIDE.U32 R8, R16, c[0x0][0x1c0], R8 ;  /* 0x0000700010082a25 */ /* 0x000fe200078e0008 */
[----:B------:R-:W-:-:S04]  /*0580*/  @P0 LEA R28, P5, R10, c[0x0][0x170], 0x1 ;  /* 0x00005c000a1c0a11 */ /* 0x000fc800078a08ff */
[----:B------:R-:W-:Y:S02]  /*0590*/  @P0 LEA.HI.X R29, R10, c[0x0][0x174], R29, 0x1, P5 ;  /* 0x00005d000a1d0a11 */ /* 0x000fe400028f0c1d */
[----:B------:R-:W-:Y:S01]  /*05a0*/  @P2 IADD3 R19, R9, R19, RZ ;  /* 0x0000001309132210 */ /* 0x000fe20007ffe0ff */
[----:B------:R-:W-:Y:S01]  /*05b0*/  @P3 IMAD R9, R13, c[0x0][0x1c0], RZ ;  /* 0x000070000d093a24 */ /* 0x000fe200078e02ff */
[----:B------:R-:W-:Y:S01]  /*05c0*/  @P2 LEA R18, P5, R8, c[0x0][0x170], 0x1 ;  /* 0x00005c0008122a11 */ /* 0x000fe200078a08ff */
[----:B------:R-:W-:Y:S01]  /*05d0*/  @P4 IMAD R20, R15, c[0x0][0x1c0], RZ ;  /* 0x000070000f144a24 */ /* 0x000fe200078e02ff */
[----:B------:R-:W-:Y:S01]  /*05e0*/  MOV R13, RZ ;  /* 0x000000ff000d7202 */ /* 0x000fe20000000f00 */
[----:B------:R-:W-:Y:S01]  /*05f0*/  @P3 IMAD R15, R14, c[0x0][0x1c4], R9 ;  /* 0x000071000e0f3a24 */ /* 0x000fe200078e0209 */
[----:B------:R-:W-:Y:S02]  /*0600*/  @P2 LEA.HI.X R19, R8, c[0x0][0x174], R19, 0x1, P5 ;  /* 0x00005d0008132a11 */ /* 0x000fe400028f0c13 */
[----:B------:R-:W-:-:S02]  /*0610*/  @P3 MOV R8, R22 ;  /* 0x0000001600083202 */ /* 0x000fc40000000f00 */
[-C--:B------:R-:W-:Y:S01]  /*0620*/  @P3 MOV R9, R25.reuse ;  /* 0x0000001900093202 */ /* 0x080fe20000000f00 */
[----:B------:R-:W2:Y:S04]  /*0630*/  @P0 LDG.E R13, [R28.64] ;  /* 0x000000061c0d0981 */ /* 0x000ea8000c1e1900 */
[----:B------:R-:W-:Y:S01]  /*0640*/  @P3 IMAD.WIDE.U32 R8, R14, c[0x0][0x1c0], R8 ;  /* 0x000070000e083a25 */ /* 0x000fe200078e0008 */
[----:B------:R-:W-:Y:S02]  /*0650*/  MOV R14, RZ ;  /* 0x000000ff000e7202 */ /* 0x000fe40000000f00 */
[----:B------:R-:W-:Y:S01]  /*0660*/  @P4 MOV R10, R22 ;  /* 0x00000016000a4202 */ /* 0x000fe20000000f00 */
[----:B------:R-:W-:Y:S01]  /*0670*/  @P3 IMAD.IADD R15, R9, 0x1, R15 ;  /* 0x00000001090f3824 */ /* 0x000fe200078e020f */
[----:B------:R-:W-:-:S02]  /*0680*/  @P4 MOV R11, R25 ;  /* 0x00000019000b4202 */ /* 0x000fc40000000f00 */
[C---:B------:R-:W-:Y:S01]  /*0690*/  @P3 LEA R16, P0, R8.reuse, c[0x0][0x170], 0x1 ;  /* 0x00005c0008103a11 */ /* 0x040fe200078008ff */
[----:B------:R-:W3:Y:S01]  /*06a0*/  @P2 LDG.E R14, [R18.64] ;  /* 0x00000006120e2981 */ /* 0x000ee2000c1e1900 */
[C---:B------:R-:W-:Y:S02]  /*06b0*/  @P4 IMAD R20, R17.reuse, c[0x0][0x1c4], R20 ;  /* 0x0000710011144a24 */ /* 0x040fe400078e0214 */
[----:B------:R-:W-:Y:S01]  /*06c0*/  @P4 IMAD.WIDE.U32 R10, R17, c[0x0][0x1c0], R10 ;  /* 0x00007000110a4a25 */ /* 0x000fe200078e000a */
[----:B------:R-:W-:Y:S02]  /*06d0*/  @P3 LEA.HI.X R17, R8, c[0x0][0x174], R15, 0x1, P0 ;  /* 0x00005d0008113a11 */ /* 0x000fe400000f0c0f */
[----:B------:R-:W-:Y:S02]  /*06e0*/  MOV R15, RZ ;  /* 0x000000ff000f7202 */ /* 0x000fe40000000f00 */
[----:B------:R-:W-:Y:S02]  /*06f0*/  @P4 IADD3 R9, R11, R20, RZ ;  /* 0x000000140b094210 */ /* 0x000fe40007ffe0ff */
[----:B------:R-:W-:-:S02]  /*0700*/  @P4 LEA R8, P0, R10, c[0x0][0x170], 0x1 ;  /* 0x00005c000a084a11 */ /* 0x000fc400078008ff */
[----:B------:R0:W4:Y:S01]  /*0710*/  @P3 LDG.E R15, [R16.64] ;  /* 0x00000006100f3981 */ /* 0x000122000c1e1900 */
[----:B------:R-:W-:Y:S02]  /*0720*/  MOV R20, RZ ;  /* 0x000000ff00147202 */ /* 0x000fe40000000f00 */
        /* <DEDUP_REMOVED lines=8> */
[C---:B------:R-:W-:Y:S02]  /*07b0*/  FADD.FTZ R10, R8.reuse, R9 ;  /* 0x00000009080a7221 */ /* 0x040fe40000010000 */
[----:B------:R-:W-:Y:S01]  /*07c0*/  FFMA.FTZ R11, R8, R8, R11 ;  /* 0x00000008080b7223 */ /* 0x000fe2000001000b */
[--C-:B---3--:R-:W-:Y:S02]  /*07d0*/  PRMT R9, RZ, 0x7610, R14.reuse ;  /* 0x00007610ff097816 */ /* 0x108fe4000000000e */
[----:B------:R-:W-:-:S03]  /*07e0*/  PRMT R8, RZ, 0x5410, R14 ;  /* 0x00005410ff087816 */ /* 0x000fc6000000000e */
[----:B------:R-:W-:Y:S02]  /*07f0*/  FMUL.FTZ R19, R9, R9 ;  /* 0x0000000909137220 */ /* 0x000fe40000410000 */
[C---:B0-----:R-:W-:Y:S02]  /*0800*/  FADD.FTZ R17, R8.reuse, R9 ;  /* 0x0000000908117221 */ /* 0x041fe40000010000 */
[----:B------:R-:W-:Y:S02]  /*0810*/  FFMA.FTZ R19, R8, R8, R19 ;  /* 0x0000000808137223 */ /* 0x000fe40000010013 */
[----:B------:R-:W-:Y:S02]  /*0820*/  FADD.FTZ R10, RZ, R10 ;  /* 0x0000000aff0a7221 */ /* 0x000fe40000010000 */
[----:B------:R-:W-:Y:S01]  /*0830*/  FADD.FTZ R8, RZ, R11 ;  /* 0x0000000bff087221 */ /* 0x000fe20000010000 */
[----:B----4-:R-:W-:Y:S01]  /*0840*/  PRMT R11, RZ, 0x7610, R15 ;  /* 0x00007610ff0b7816 */ /* 0x010fe2000000000f */
[----:B------:R-:W-:Y:S01]  /*0850*/  FADD.FTZ R9, R10, R17 ;  /* 0x000000110a097221 */ /* 0x000fe20000010000 */
[----:B------:R-:W-:-:S03]  /*0860*/  PRMT R10, RZ, 0x5410, R15 ;  /* 0x00005410ff0a7816 */ /* 0x000fc6000000000f */
[----:B------:R-:W-:Y:S02]  /*0870*/  FMUL.FTZ R17, R11, R11 ;  /* 0x0000000b0b117220 */ /* 0x000fe40000410000 */
[C---:B------:R-:W-:Y:S02]  /*0880*/  FADD.FTZ R16, R10.reuse, R11 ;  /* 0x0000000b0a107221 */ /* 0x040fe40000010000 */
[----:B------:R-:W-:Y:S01]  /*0890*/  FFMA.FTZ R17, R10, R10, R17 ;  /* 0x0000000a0a117223 */ /* 0x000fe20000010011 */
[----:B-----5:R-:W-:Y:S01]  /*08a0*/  PRMT R10, RZ, 0x7610, R20 ;  /* 0x00007610ff0a7816 */ /* 0x020fe20000000014 */
        /* <DEDUP_REMOVED lines=67> */
.L_x_2108:
[----:B------:R-:W2:Y:S01]  /*0ce0*/  LDG.E.STRONG.GPU R11, [R8.64] ;  /* 0x00000006080b7981 */ /* 0x000ea2000c1ef900 */
[----:B------:R-:W-:Y:S01]  /*0cf0*/  YIELD ;  /* 0x0000000000007946 */ /* 0x000fe20003800000 */
[----:B--2---:R-:W-:Y:S01]  /*0d00*/  ISETP.NE.AND P0, PT, R11, R28, PT ;  /* 0x0000001c0b00720c */ /* 0x004fe20003f05270 */
[----:B------:R-:W-:-:S12]  /*0d10*/  CCTL.IVALL ;  /* 0x00000000ff00798f */ /* 0x000fd80002000000 */
[----:B------:R-:W-:Y:S05]  /*0d20*/  @P0 BRA `(.L_x_2108) ;  /* 0xffffffb000000947 */ /* 0x000fea000383ffff */
.L_x_2107:
        /* <DEDUP_REMOVED lines=16> */
.L_x_2112:
        /* <DEDUP_REMOVED lines=115> */
.L_x_2111:
        /* <DEDUP_REMOVED lines=61> */
.L_x_2113:
[----:B------:R-:W-:-:S13]  /*1930*/  ISETP.NE.OR P0, PT, R10, RZ, P0 ;  /* 0x000000ff0a00720c */ /* 0x000fda0000705670 */
[----:B------:R-:W-:Y:S05]  /*1940*/  @!P0 BRA `(.L_x_2109) ;  /* 0x000001f000008947 */ /* 0x000fea0003800000 */
.L_x_2110:
        /* <DEDUP_REMOVED lines=31> */
.L_x_2109:
        /* <DEDUP_REMOVED lines=11> */
.L_x_2115:
[----:B------:R-:W-:Y:S05]  /*1bf0*/  BSYNC B0 ;  /* 0x0000000000007941 */ /* 0x000fea0003800000 */
.L_x_2114:
        /* <DEDUP_REMOVED lines=15> */
[----:B------:R-:W-:-:S03]  /*1cf0*/  @!P0 FADD.FTZ R17, R17, R11 ;  /* 0x0000000b11118221 */ /* 0x000fc60000010000 */
.L_x_2106:
[----:B------:R-:W-:Y:S01]  /*1d00*/  @P1 MOV R19, 0x8 ;  /* 0x0000000800131802 */ /* 0x000fe20000000f00 */
[----:B------:R-:W-:Y:S01]  /*1d10*/  @P1 FMUL.FTZ R9, R17, c[0x0][0x1f4] ;  /* 0x00007d0011091a20 */ /* 0x000fe20000410000 */
[----:B------:R-:W-:Y:S01]  /*1d20*/  @!P2 STS.64 [0x30], R16 ;  /* 0x00003010ff00a388 */ /* 0x000fe20000000a00 */
[----:B------:R-:W-:Y:S01]  /*1d30*/  @P1 FMUL.FTZ R8, R16, c[0x0][0x1f4] ;  /* 0x00007d0010081a20 */ /* 0x000fe20000410000 */
[----:B------:R-:W-:Y:S01]  /*1d40*/  SHF.L.U32 R28, R26, 0x1, RZ ;  /* 0x000000011a1c7819 */ /* 0x000fe200000006ff */
[----:B------:R-:W-:Y:S01]  /*1d50*/  @P1 IMAD.WIDE R18, R6, R19, c[0x0][0x168] ;  /* 0x00005a0006121625 */ /* 0x000fe200078e0213 */
[----:B------:R-:W-:Y:S02]  /*1d60*/  SHF.L.U64.HI R10, R26, 0x1, R27 ;  /* 0x000000011a0a7819 */ /* 0x000fe4000001021b */
[C---:B------:R-:W-:Y:S02]  /*1d70*/  IADD3 R26, P0, R28.reuse, c[0x0][0x178], RZ ;  /* 0x00005e001c1a7a10 */ /* 0x040fe40007f1e0ff */
[----:B------:R0:W-:Y:S04]  /*1d80*/  @P1 STG.E.64 [R18.64], R8 ;  /* 0x0000000812001986 */ /* 0x0001e8000c101b06 */
[----:B------:R-:W-:Y:S01]  /*1d90*/  BAR.SYNC.DEFER_BLOCKING 0x0 ;  /* 0x0000000000007b1d */ /* 0x000fe20000010000 */
[----:B------:R-:W-:-:S02]  /*1da0*/  IADD3 R28, P2, R28, c[0x0][0x180], RZ ;  /* 0x000060001c1c7a10 */ /* 0x000fc40007f5e0ff */
[C---:B------:R-:W-:Y:S02]  /*1db0*/  IADD3.X R27, R10.reuse, c[0x0][0x17c], RZ, P0, !PT ;  /* 0x00005f000a1b7a10 */ /* 0x040fe400007fe4ff */
[----:B------:R-:W-:-:S03]  /*1dc0*/  IADD3.X R29, R10, c[0x0][0x184], RZ, P2, !PT ;  /* 0x000061000a1d7a10 */ /* 0x000fc600017fe4ff */
[----:B0-----:R0:W2:Y:S04]  /*1dd0*/  LDG.E.U16 R8, [R26.64] ;  /* 0x000000061a087981 */ /* 0x0010a8000c1e1500 */
[----:B------:R1:W3:Y:S04]  /*1de0*/  LDG.E.U16 R9, [R28.64] ;  /* 0x000000061c097981 */ /* 0x0002e8000c1e1500 */
[----:B------:R-:W4:Y:S04]  /*1df0*/  LDS.64 R10, [0x30] ;  /* 0x00003000ff0a7984 */ /* 0x000f280000000a00 */
[----:B0-----:R0:W5:Y:S04]  /*1e00*/  LDG.E.U16 R26, [R26.64+0x2] ;  /* 0x000002061a1a7981 */ /* 0x001168000c1e1500 */
[----:B-1----:R1:W3:Y:S01]  /*1e10*/  LDG.E.U16 R28, [R28.64+0x2] ;  /* 0x000002061c1c7981 */ /* 0x0022e2000c1e1500 */
[----:B------:R-:W-:-:S02]  /*1e20*/  IMAD.MOV.U32 R18, RZ, RZ, 0x3f800000 ;  /* 0x3f800000ff127424 */ /* 0x000fc400078e00ff */
[----:B----4-:R-:W-:-:S04]  /*1e30*/  FMUL.FTZ R16, R10, c[0x0][0x1f4] ;  /* 0x00007d000a107a20 */ /* 0x010fc80000410000 */
[----:B------:R-:W-:-:S04]  /*1e40*/  FMUL.FTZ R10, R16, R16 ;  /* 0x00000010100a7220 */ /* 0x000fc80000410000 */
[----:B------:R-:W-:-:S05]  /*1e50*/  FFMA.FTZ R10, R11, c[0x0][0x1f4], -R10 ;  /* 0x00007d000b0a7a23 */ /* 0x000fca000001080a */
[----:B------:R-:W-:Y:S02]  /*1e60*/  FSETP.GTU.FTZ.AND P0, PT, R10, RZ, PT ;  /* 0x000000ff0a00720b */ /* 0x000fe40003f1c000 */
[----:B------:R-:W-:Y:S02]  /*1e70*/  SHF.R.U32.HI R17, RZ, 0x2, R2 ;  /* 0x00000002ff117819 */ /* 0x000fe40000011602 */
[----:B------:R-:W-:-:S09]  /*1e80*/  ISETP.NE.AND P2, PT, RZ, UR5, PT ;  /* 0x00000005ff007c0c */ /* 0x000fd2000bf45270 */
[----:B------:R-:W-:-:S04]  /*1e90*/  @P0 FADD.FTZ R11, R10, c[0x0][0x188] ;  /* 0x000062000a0b0621 */ /* 0x000fc80000010000 */
[----:B------:R-:W4:Y:S01]  /*1ea0*/  @P0 MUFU.RSQ R18, R11 ;  /* 0x0000000b00120308 */ /* 0x000f220000001400 */
[----:B------:R-:W-:Y:S01]  /*1eb0*/  IMAD R17, R3, c[0x0][0x1e4], R17 ;  /* 0x0000790003117a24 */ /* 0x000fe200078e0211 */
[--C-:B0-----:R-:W-:Y:S02]  /*1ec0*/  PRMT R27, RZ, 0x5410, R13.reuse ;  /* 0x00005410ff1b7816 */ /* 0x101fe4000000000d */
[----:B-1----:R-:W-:Y:S02]  /*1ed0*/  PRMT R29, RZ, 0x7610, R13 ;  /* 0x00007610ff1d7816 */ /* 0x002fe4000000000d */
[----:B------:R-:W-:Y:S01]  /*1ee0*/  ISETP.GE.U32.AND P0, PT, R17, c[0x0][0x1c8], PT ;  /* 0x0000720011007a0c */ /* 0x000fe20003f06070 */
[--C-:B------:R-:W-:Y:S01]  /*1ef0*/  FADD.FTZ R27, R27, -R16.reuse ;  /* 0x800000101b1b7221 */ /* 0x100fe20000010000 */
[----:B------:R-:W-:Y:S01]  /*1f00*/  SHF.R.S32.HI R10, RZ, 0x1f, R17 ;  /* 0x0000001fff0a7819 */ /* 0x000fe20000011411 */
[----:B------:R-:W-:-:S03]  /*1f10*/  FADD.FTZ R29, R29, -R16 ;  /* 0x800000101d1d7221 */ /* 0x000fc60000010000 */
[----:B------:R-:W-:Y:S01]  /*1f20*/  ISETP.GE.AND.EX P0, PT, R10, c[0x0][0x1cc], PT, P0 ;  /* 0x000073000a007a0c */ /* 0x000fe20003f06300 */
[----:B----4-:R-:W-:-:S03]  /*1f30*/  FMUL.FTZ R29, R29, R18 ;  /* 0x000000121d1d7220 */ /* 0x010fc60000410000 */
[----:B------:R-:W-:Y:S02]  /*1f40*/  ISETP.LT.U32.AND P0, PT, R2, 0x80, !P0 ;  /* 0x000000800200780c */ /* 0x000fe40004701070 */
[----:B--2---:R-:W-:Y:S01]  /*1f50*/  PRMT R13, RZ, 0x5410, R8 ;  /* 0x00005410ff0d7816 */ /* 0x004fe20000000008 */
[----:B------:R-:W-:Y:S01]  /*1f60*/  FMUL.FTZ R8, R27, R18 ;  /* 0x000000121b087220 */ /* 0x000fe20000410000 */
[----:B-----5:R-:W-:Y:S02]  /*1f70*/  PRMT R19, RZ, 0x5410, R26 ;  /* 0x00005410ff137816 */ /* 0x020fe4000000001a */
[----:B---3--:R-:W-:Y:S02]  /*1f80*/  PRMT R26, RZ, 0x5410, R9 ;  /* 0x00005410ff1a7816 */ /* 0x008fe40000000009 */
[----:B------:R-:W-:-:S03]  /*1f90*/  PRMT R28, RZ, 0x5410, R28 ;  /* 0x00005410ff1c7816 */ /* 0x000fc6000000001c */
        /* <DEDUP_REMOVED lines=13> */
.L_x_2116:
[----:B------:R-:W-:Y:S01]  /*2070*/  BSSY B0, `(.L_x_2117) ;  /* 0x000000c000007945 */ /* 0x000fe20003800000 */
[----:B------:R-:W-:Y:S05]  /*2080*/  @!P0 BRA `(.L_x_2118) ;  /* 0x000000a000008947 */ /* 0x000fea0003800000 */
[----:B------:R-:W-:Y:S01]  /*2090*/  F2FP.BF16.PACK_AB R27, R27, R8 ;  /* 0x000000081b1b723e */ /* 0x000fe200000010ff */
[----:B------:R-:W-:Y:S01]  /*20a0*/  IMAD R10, R10, c[0x0][0x1c0], RZ ;  /* 0x000070000a0a7a24 */ /* 0x000fe200078e02ff */
[----:B------:R-:W-:Y:S02]  /*20b0*/  MOV R8, R22 ;  /* 0x0000001600087202 */ /* 0x000fe40000000f00 */
[----:B------:R-:W-:Y:S01]  /*20c0*/  MOV R9, R25 ;  /* 0x0000001900097202 */ /* 0x000fe20000000f00 */
[----:B------:R-:W-:-:S04]  /*20d0*/  IMAD R11, R17, c[0x0][0x1c4], R10 ;  /* 0x00007100110b7a24 */ /* 0x000fc800078e020a */
[----:B------:R-:W-:-:S05]  /*20e0*/  IMAD.WIDE.U32 R8, R17, c[0x0][0x1c0], R8 ;  /* 0x0000700011087a25 */ /* 0x000fca00078e0008 */
[----:B------:R-:W-:Y:S02]  /*20f0*/  IADD3 R11, R9, R11, RZ ;  /* 0x0000000b090b7210 */ /* 0x000fe40007ffe0ff */
[----:B------:R-:W-:-:S04]  /*2100*/  LEA R10, P0, R8, c[0x0][0x160], 0x1 ;  /* 0x00005800080a7a11 */ /* 0x000fc800078008ff */
[----:B------:R-:W-:-:S05]  /*2110*/  LEA.HI.X R11, R8, c[0x0][0x164], R11, 0x1, P0 ;  /* 0x00005900080b7a11 */ /* 0x000fca00000f0c0b */
[----:B------:R0:W-:Y:S04]  /*2120*/  STG.E [R10.64], R27 ;  /* 0x0000001b0a007986 */ /* 0x0001e8000c101906 */
.L_x_2118:
[----:B------:R-:W-:Y:S05]  /*2130*/  BSYNC B0 ;  /* 0x0000000000007941 */ /* 0x000fea0003800000 */
.L_x_2117:
        /* <DEDUP_REMOVED lines=24> */
.L_x_2119:
        /* <DEDUP_REMOVED lines=12> */
.L_x_2121:
[----:B------:R-:W-:Y:S05]  /*2380*/  BSYNC B0 ;  /* 0x0000000000007941 */ /* 0x000fea0003800000 */
.L_x_2120:
[--C-:B------:R-:W-:Y:S02]  /*2390*/  PRMT R9, RZ, 0x5410, R15.reuse ;  /* 0x00005410ff097816 */ /* 0x100fe4000000000f */
[----:B0-----:R-:W-:Y:S02]  /*23a0*/  PRMT R27, RZ, 0x7610, R15 ;  /* 0x00007610ff1b7816 */ /* 0x001fe4000000000f */
        /* <DEDUP_REMOVED lines=17> */
[----:B------:R-:W-:Y:S01]  /*24c0*/  FFMA.FTZ R15, R13, R15, R26 ;  /* 0x0000000f0d0f7223 */ /* 0x000fe2000001001a */
[----:B------:R-:W-:Y:S01]  /*24d0*/  ISETP.GE.AND.EX P3, PT, R14, c[0x0][0x1cc], PT, P3 ;  /* 0x000073000e007a0c */ /* 0x000fe20003f66330 */
[----:B------:R-:W-:Y:S01]  /*24e0*/  FFMA.FTZ R16, R19, R29, R28 ;  /* 0x0000001d13107223 */ /* 0x000fe2000001001c */
[C---:B------:R-:W-:Y:S01]  /*24f0*/  ISETP.LT.U32.AND P0, PT, R2.reuse, 0x80, !P0 ;  /* 0x000000800200780c */ /* 0x040fe20004701070 */
[----:B------:R-:W-:Y:S01]  /*2500*/  FFMA.FTZ R13, R13, R27, R26 ;  /* 0x0000001b0d0d7223 */ /* 0x000fe2000001001a */
        /* <DEDUP_REMOVED lines=13> */
.L_x_2122:
[----:B------:R-:W-:Y:S01]  /*25e0*/  BSSY B0, `(.L_x_2123) ;  /* 0x000000c000007945 */ /* 0x000fe20003800000 */
[----:B------:R-:W-:Y:S05]  /*25f0*/  @!P0 BRA `(.L_x_2124) ;  /* 0x000000a000008947 */ /* 0x000fea0003800000 */
        /* <DEDUP_REMOVED lines=10> */
.L_x_2124:
[----:B------:R-:W-:Y:S05]  /*26a0*/  BSYNC B0 ;  /* 0x0000000000007941 */ /* 0x000fea0003800000 */
.L_x_2123:
        /* <DEDUP_REMOVED lines=11> */
.L_x_2125:
        /* <DEDUP_REMOVED lines=12> */
.L_x_2127:
[----:B------:R-:W-:Y:S05]  /*2820*/  BSYNC B0 ;  /* 0x0000000000007941 */ /* 0x000fea0003800000 */
.L_x_2126:
[----:B------:R-:W-:Y:S02]  /*2830*/  IADD3 R6, R6, c[0x0][0x10], RZ ;  /* 0x0000040006067a10 */ /* 0x000fe40007ffe0ff */
[----:B------:R-:W-:Y:S02]  /*2840*/  IADD3 R5, R5, 0x1, RZ ;  /* 0x0000000105057810 */ /* 0x000fe40007ffe0ff */
[----:B------:R-:W-:-:S13]  /*2850*/  ISETP.GE.AND P0, PT, R6, UR4, PT ;  /* 0x0000000406007c0c */ /* 0x000fda000bf06270 */
[----:B------:R-:W-:Y:S01]  /*2860*/  @P0 CALL.REL.NOINC `(.L_x_2128) ;  /* 0x0000001000000944 */ /* 0x000fe20003c00000 */
[----:B------:R-:W-:Y:S05]  /*2870*/  BRA `(.L_x_2129) ;  /* 0xffffd8f000007947 */ /* 0x000fea000383ffff */
.L_x_2128:
[----:B------:R-:W-:Y:S05]  /*2880*/  EXIT ;  /* 0x000000000000794d */ /* 0x000fea0003800000 */
.L_x_2130:
        /* <DEDUP_REMOVED lines=15> */
.L_x_3265:


//--------------------- .text._Z35group_norm_nhwc_fwd_one_pass_kernelI11Bf16IOBf16WLi256ELi8ELi128EEv26Group_norm_nhwc_fwd_params --------------------------
	.section	.text._Z35group_norm_nhwc_fwd_one_pass_kernelI11Bf16IOBf16WLi256ELi8ELi128EEv26Group_norm_nhwc_fwd_params,"ax",@progbits
	.sectioninfo	@"SHI_REGISTERS=48"
	.align	128
        .global         _Z35group_norm_nhwc_fwd_one_pass_kernelI11Bf16IOBf16WLi256ELi8ELi128EEv26Group_norm_nhwc_fwd_params
        .type           _Z35group_norm_nhwc_fwd_one_pass_kernelI11Bf16IOBf16WLi256ELi8ELi128EEv26Group_norm_nhwc_fwd_params,@function
        .size           _Z35group_norm_nhwc_fwd_one_pass_kernelI11Bf16IOBf16WLi256ELi8ELi128EEv26Group_norm_nhwc_fwd_params,(.L_x_3266 - _Z35group_norm_nhwc_fwd_one_pass_kernelI11Bf16IOBf16WLi256ELi8ELi128EEv26Group_norm_nhwc_fwd_params)
        .other          _Z35group_norm_nhwc_fwd_one_pass_kernelI11Bf16IOBf16WLi256ELi8ELi128EEv26Group_norm_nhwc_fwd_params,@"STO_CUDA_ENTRY STV_DEFAULT"
_Z35group_norm_nhwc_fwd_one_pass_kernelI11Bf16IOBf16WLi256ELi8ELi128EEv26Group_norm_nhwc_fwd_params:
.text._Z35group_norm_nhwc_fwd_one_pass_kernelI11Bf16IOBf16WLi256ELi8ELi128EEv26Group_norm_nhwc_fwd_params:
        /* <DEDUP_REMOVED lines=10> */
[----:B------:R-:W-:Y:S02]  /*00a0*/  ULDC.U8 UR7, c[0x0][0x1dc] ;  /* 0x0000770000077ab9 */ /* 0x000fe40000000000 */
[----:B------:R-:W1:Y:S01]  /*00b0*/  S2R R3, SR_CTAID.X ;  /* 0x0000000000037919 */ /* 0x000e620000002500 */
[----:B------:R-:W-:-:S03]  /*00c0*/  ULDC.64 UR8, c[0x0][0x118] ;  /* 0x0000460000087ab9 */ /* 0x000fc60000000a00 */
[----:B------:R-:W2:Y:S01]  /*00d0*/  S2R R4, SR_LANEID ;  /* 0x0000000000047919 */ /* 0x000ea20000000000 */
[--C-:B0-----:R-:W-:Y:S02]  /*00e0*/  SHF.R.U32.HI R36, RZ, 0x2, R2.reuse ;  /* 0x00000002ff247819 */ /* 0x101fe40000011602 */
[----:B------:R-:W-:-:S03]  /*00f0*/  SHF.R.S32.HI R5, RZ, 0x1f, R2 ;  /* 0x0000001fff057819 */ /* 0x000fc60000011402 */
[----:B-1----:R-:W-:Y:S01]  /*0100*/  IMAD R36, R3, c[0x0][0x1e4], R36 ;  /* 0x0000790003247a24 */ /* 0x002fe200078e0224 */
[----:B------:R-:W-:Y:S02]  /*0110*/  LEA.HI R29, R5, R2, RZ, 0x5 ;  /* 0x00000002051d7211 */ /* 0x000fe400078f28ff */
[----:B------:R-:W-:Y:S02]  /*0120*/  MOV R5, R0 ;  /* 0x0000000000057202 */ /* 0x000fe40000000f00 */
[C---:B------:R-:W-:Y:S02]  /*0130*/  IADD3 R35, R36.reuse, 0x20, RZ ;  /* 0x0000002024237810 */ /* 0x040fe40007ffe0ff */
[C---:B------:R-:W-:Y:S02]  /*0140*/  IADD3 R34, R36.reuse, 0x60, RZ ;  /* 0x0000006024227810 */ /* 0x040fe40007ffe0ff */
[C---:B------:R-:W-:Y:S02]  /*0150*/  IADD3 R33, R36.reuse, 0x80, RZ ;  /* 0x0000008024217810 */ /* 0x040fe40007ffe0ff */
[----:B------:R-:W-:-:S02]  /*0160*/  IADD3 R32, R36, 0xa0, RZ ;  /* 0x000000a024207810 */ /* 0x000fc40007ffe0ff */
[C---:B------:R-:W-:Y:S02]  /*0170*/  IADD3 R31, R36.reuse, 0xc0, RZ ;  /* 0x000000c0241f7810 */ /* 0x040fe40007ffe0ff */
[----:B------:R-:W-:Y:S02]  /*0180*/  IADD3 R30, R36, 0xe0, RZ ;  /* 0x000000e0241e7810 */ /* 0x000fe40007ffe0ff */
[----:B------:R-:W-:Y:S02]  /*0190*/  SHF.R.S32.HI R29, RZ, 0x5, R29 ;  /* 0x00000005ff1d7819 */ /* 0x000fe4000001141d */
[----:B------:R-:W-:Y:S02]  /*01a0*/  SHF.R.S32.HI R6, RZ, 0x1f, R35 ;  /* 0x0000001fff067819 */ /* 0x000fe40000011423 */
[----:B------:R-:W-:Y:S02]  /*01b0*/  SHF.R.S32.HI R7, RZ, 0x1f, R34 ;  /* 0x0000001fff077819 */ /* 0x000fe40000011422 */
[----:B------:R-:W-:-:S02]  /*01c0*/  SHF.R.S32.HI R8, RZ, 0x1f, R33 ;  /* 0x0000001fff087819 */ /* 0x000fc40000011421 */
[----:B------:R-:W-:Y:S02]  /*01d0*/  SHF.R.S32.HI R9, RZ, 0x1f, R32 ;  /* 0x0000001fff097819 */ /* 0x000fe40000011420 */
[----:B------:R-:W-:Y:S02]  /*01e0*/  SHF.R.S32.HI R10, RZ, 0x1f, R31 ;  /* 0x0000001fff0a7819 */ /* 0x000fe4000001141f */
[----:B--2---:R-:W-:Y:S02]  /*01f0*/  SHF.R.S32.HI R11, RZ, 0x1f, R30 ;  /* 0x0000001fff0b7819 */ /* 0x004fe4000001141e */
.L_x_2166:
[----:B0-----:R-:W-:Y:S02]  /*0200*/  IABS R15, c[0x0][0x1d8] ;  /* 0x00007600000f7a13 */ /* 0x001fe40000000000 */
[----:B------:R-:W-:Y:S02]  /*0210*/  ISETP.GE.U32.AND P5, PT, R33, c[0x0][0x1c8], PT ;  /* 0x0000720021007a0c */ /* 0x000fe40003fa6070 */
[----:B------:R-:W0:Y:S02]  /*0220*/  I2F.RP R14, R15 ;  /* 0x0000000f000e7306 */ /* 0x000e240000209400 */
[----:B------:R-:W-:-:S06]  /*0230*/  ISETP.GE.AND.EX P5, PT, R8, c[0x0][0x1cc], PT, P5 ;  /* 0x0000730008007a0c */ /* 0x000fcc0003fa6350 */
        /* <DEDUP_REMOVED lines=20> */
[----:B------:R-:W-:Y:S02]  /*0380*/  IADD3 R15, R36, 0x40, RZ ;  /* 0x00000040240f7810 */ /* 0x000fe40007ffe0ff */
[----:B------:R-:W-:-:S02]  /*0390*/  SHF.R.S32.HI R14, RZ, 0x1f, R36 ;  /* 0x0000001fff0e7819 */ /* 0x000fc40000011424 */
[----:B------:R-:W-:Y:S02]  /*03a0*/  ISETP.GE.U32.AND P3, PT, R15, c[0x0][0x1c8], PT ;  /* 0x000072000f007a0c */ /* 0x000fe40003f66070 */
[----:B------:R-:W-:-:S03]  /*03b0*/  SHF.R.S32.HI R16, RZ, 0x1f, R15 ;  /* 0x0000001fff107819 */ /* 0x000fc6000001140f */
[----:B------:R-:W-:Y:S02]  /*03c0*/  @P0 IADD3 R13, R13, 0x1, RZ ;  /* 0x000000010d0d0810 */ /* 0x000fe40007ffe0ff */
[----:B------:R-:W-:Y:S02]  /*03d0*/  ISETP.GE.U32.AND P0, PT, R35, c[0x0][0x1c8], PT ;  /* 0x0000720023007a0c */ /* 0x000fe40003f06070 */
[----:B------:R-:W-:Y:S02]  /*03e0*/  @!P2 IADD3 R13, -R13, RZ, RZ ;  /* 0x000000ff0d0da210 */ /* 0x000fe40007ffe1ff */
[----:B------:R-:W-:Y:S02]  /*03f0*/  @!P1 LOP3.LUT R13, RZ, c[0x0][0x1d8], RZ, 0x33, !PT ;  /* 0x00007600ff0d9a12 */ /* 0x000fe400078e33ff */
[----:B------:R-:W-:Y:S02]  /*0400*/  ISETP.GE.AND.EX P0, PT, R6, c[0x0][0x1cc], PT, P0 ;  /* 0x0000730006007a0c */ /* 0x000fe40003f06300 */
[----:B------:R-:W-:-:S02]  /*0410*/  IADD3 R42, -R13, RZ, RZ ;  /* 0x000000ff0d2a7210 */ /* 0x000fc40007ffe1ff */
[----:B------:R-:W-:Y:S02]  /*0420*/  ISETP.GT.U32.AND P1, PT, R2, 0x7f, PT ;  /* 0x0000007f0200780c */ /* 0x000fe40003f24070 */
[----:B------:R-:W-:Y:S01]  /*0430*/  ISETP.GE.U32.AND P2, PT, R36, c[0x0][0x1c8], PT ;  /* 0x0000720024007a0c */ /* 0x000fe20003f46070 */
[----:B------:R-:W-:Y:S01]  /*0440*/  IMAD R42, R42, c[0x0][0x1d8], R5 ;  /* 0x000076002a2a7a24 */ /* 0x000fe200078e0205 */
[----:B------:R-:W-:Y:S02]  /*0450*/  SHF.R.S32.HI R12, RZ, 0x1f, R13 ;  /* 0x0000001fff0c7819 */ /* 0x000fe4000001140d */
[----:B------:R-:W-:Y:S02]  /*0460*/  ISETP.LT.U32.AND P0, PT, R2, 0x80, !P0 ;  /* 0x000000800200780c */ /* 0x000fe40004701070 */
[----:B------:R-:W-:Y:S01]  /*0470*/  LEA R42, R42, R43, 0x3 ;  /* 0x0000002b2a2a7211 */ /* 0x000fe200078e18ff */
[----:B------:R-:W-:Y:S01]  /*0480*/  IMAD R12, R12, c[0x0][0x1d0], RZ ;  /* 0x000074000c0c7a24 */ /* 0x000fe200078e02ff */
[----:B------:R-:W-:-:S02]  /*0490*/  ISETP.GE.OR.EX P2, PT, R14, c[0x0][0x1cc], P1, P2 ;  /* 0x000073000e007a0c */ /* 0x000fc40000f46720 */
[----:B------:R-:W-:Y:S01]  /*04a0*/  SHF.R.S32.HI R43, RZ, 0x1f, R42 ;  /* 0x0000001fff2b7819 */ /* 0x000fe2000001142a */
[C---:B------:R-:W-:Y:S01]  /*04b0*/  IMAD R39, R13.reuse, c[0x0][0x1d4], R12 ;  /* 0x000075000d277a24 */ /* 0x040fe200078e020c */
[----:B------:R-:W-:Y:S02]  /*04c0*/  ISETP.GE.OR.EX P1, PT, R16, c[0x0][0x1cc], P1, P3 ;  /* 0x0000730010007a0c */ /* 0x000fe40000f26730 */
[----:B------:R-:W-:Y:S01]  /*04d0*/  ISETP.GE.U32.AND P3, PT, R34, c[0x0][0x1c8], PT ;  /* 0x0000720022007a0c */ /* 0x000fe20003f66070 */
[----:B------:R-:W-:-:S03]  /*04e0*/  IMAD.WIDE.U32 R40, R13, c[0x0][0x1d0], R42 ;  /* 0x000074000d287a25 */ /* 0x000fc600078e002a */
[----:B------:R-:W-:Y:S01]  /*04f0*/  ISETP.GE.AND.EX P3, PT, R7, c[0x0][0x1cc], PT, P3 ;  /* 0x0000730007007a0c */ /* 0x000fe20003f66330 */
[----:B------:R-:W-:Y:S01]  /*0500*/  @P0 IMAD R12, R6, c[0x0][0x1c0], RZ ;  /* 0x00007000060c0a24 */ /* 0x000fe200078e02ff */
[----:B------:R-:W-:Y:S01]  /*0510*/  IADD3 R39, R41, R39, RZ ;  /* 0x0000002729277210 */ /* 0x000fe20007ffe0ff */
[----:B------:R-:W-:Y:S01]  /*0520*/  @!P2 IMAD R13, R14, c[0x0][0x1c0], RZ ;  /* 0x000070000e0daa24 */ /* 0x000fe200078e02ff */
[-C--:B------:R-:W-:Y:S01]  /*0530*/  @P0 MOV R38, R40.reuse ;  /* 0x0000002800260202 */ /* 0x080fe20000000f00 */
[C---:B------:R-:W-:Y:S01]  /*0540*/  @P0 IMAD R19, R35.reuse, c[0x0][0x1c4], R12 ;  /* 0x0000710023130a24 */ /* 0x040fe200078e020c */
[----:B------:R-:W-:Y:S01]  /*0550*/  ISETP.LT.U32.AND P3, PT, R2, 0x80, !P3 ;  /* 0x000000800200780c */ /* 0x000fe20005f61070 */
[----:B------:R-:W-:Y:S01]  /*0560*/  @!P1 IMAD R14, R16, c[0x0][0x1c0], RZ ;  /* 0x00007000100e9a24 */ /* 0x000fe200078e02ff */
[-C--:B------:R-:W-:Y:S01]  /*0570*/  @!P2 MOV R12, R40.reuse ;  /* 0x00000028000ca202 */ /* 0x080fe20000000f00 */
[----:B------:R-:W-:Y:S01]  /*0580*/  @P0 IMAD.WIDE.U32 R16, R35, c[0x0][0x1c0], R38 ;  /* 0x0000700023100a25 */ /* 0x000fe200078e0026 */
[----:B------:R-:W-:-:S03]  /*0590*/  @!P1 MOV R18, R40 ;  /* 0x0000002800129202 */ /* 0x000fc60000000f00 */
[C---:B------:R-:W-:Y:S01]  /*05a0*/  @!P2 IMAD R21, R36.reuse, c[0x0][0x1c4], R13 ;  /* 0x000071002415aa24 */ /* 0x040fe200078e020d */
[----:B------:R-:W-:Y:S01]  /*05b0*/  @!P2 MOV R13, R39 ;  /* 0x00000027000da202 */ /* 0x000fe20000000f00 */
[----:B------:R-:W-:Y:S01]  /*05c0*/  @!P1 IMAD R23, R15, c[0x0][0x1c4], R14 ;  /* 0x000071000f179a24 */ /* 0x000fe200078e020e */
[----:B------:R-:W-:Y:S02]  /*05d0*/  @P0 IADD3 R17, R17, R19, RZ ;  /* 0x0000001311110210 */ /* 0x000fe40007ffe0ff */
[----:B------:R-:W-:Y:S01]  /*05e0*/  @!P1 MOV R19, R39 ;  /* 0x0000002700139202 */ /* 0x000fe20000000f00 */
[----:B------:R-:W-:Y:S01]  /*05f0*/  @!P2 IMAD.WIDE.U32 R12, R36, c[0x0][0x1c0], R12 ;  /* 0x00007000240caa25 */ /* 0x000fe200078e000c */
[----:B------:R-:W-:-:S03]  /*0600*/  @P0 LEA R14, P4, R16, c[0x0][0x170], 0x1 ;  /* 0x00005c00100e0a11 */ /* 0x000fc600078808ff */
[----:B------:R-:W-:Y:S01]  /*0610*/  @!P1 IMAD.WIDE.U32 R18, R15, c[0x0][0x1c0], R18 ;  /* 0x000070000f129a25 */ /* 0x000fe200078e0012 */
[----:B------:R-:W-:Y:S02]  /*0620*/  @P0 LEA.HI.X R15, R16, c[0x0][0x174], R17, 0x1, P4 ;  /* 0x00005d00100f0a11 */ /* 0x000fe400020f0c11 */
[----:B------:R-:W-:Y:S01]  /*0630*/  @P3 MOV R16, R40 ;  /* 0x0000002800103202 */ /* 0x000fe20000000f00 */
[----:B------:R-:W-:Y:S01]  /*0640*/  @P3 IMAD R25, R7, c[0x0][0x1c0], RZ ;  /* 0x0000700007193a24 */ /* 0x000fe200078e02ff */
[----:B------:R-:W-:Y:S02]  /*0650*/  @P3 MOV R17, R39 ;  /* 0x0000002700113202 */ /* 0x000fe40000000f00 */
[----:B------:R-:W-:Y:S01]  /*0660*/  @!P2 IADD3 R13, R13, R21, RZ ;  /* 0x000000150d0da210 */ /* 0x000fe20007ffe0ff */
[----:B------:R-:W-:Y:S01]  /*0670*/  @P3 IMAD R25, R34, c[0x0][0x1c4], R25 ;  /* 0x0000710022193a24 */ /* 0x000fe200078e0219 */
[----:B------:R-:W-:Y:S01]  /*0680*/  @!P2 LEA R20, P4, R12, c[0x0][0x170], 0x1 ;  /* 0x00005c000c14aa11 */ /* 0x000fe200078808ff */
[----:B------:R-:W-:Y:S01]  /*0690*/  @P3 IMAD.WIDE.U32 R16, R34, c[0x0][0x1c0], R16 ;  /* 0x0000700022103a25 */ /* 0x000fe200078e0010 */
[----:B------:R-:W-:-:S02]  /*06a0*/  @!P1 IADD3 R23, R19, R23, RZ ;  /* 0x0000001713179210 */ /* 0x000fc40007ffe0ff */
[----:B------:R-:W-:Y:S02]  /*06b0*/  @!P2 LEA.HI.X R21, R12, c[0x0][0x174], R13, 0x1, P4 ;  /* 0x00005d000c15aa11 */ /* 0x000fe400020f0c0d */
[----:B------:R-:W-:Y:S02]  /*06c0*/  @!P1 LEA R22, P4, R18, c[0x0][0x170], 0x1 ;  /* 0x00005c0012169a11 */ /* 0x000fe400078808ff */
[----:B------:R-:W-:Y:S02]  /*06d0*/  @P3 IADD3 R13, R17, R25, RZ ;  /* 0x00000019110d3210 */ /* 0x000fe40007ffe0ff */
[----:B------:R-:W-:Y:S02]  /*06e0*/  @P3 LEA R12, P6, R16, c[0x0][0x170], 0x1 ;  /* 0x00005c00100c3a11 */ /* 0x000fe400078c08ff */
[----:B------:R-:W-:Y:S02]  /*06f0*/  @!P1 LEA.HI.X R23, R18, c[0x0][0x174], R23, 0x1, P4 ;  /* 0x00005d0012179a11 */ /* 0x000fe400020f0c17 */
[----:B------:R-:W-:Y:S01]  /*0700*/  ISETP.GE.U32.AND P4, PT, R32, c[0x0][0x1c8], PT ;  /* 0x0000720020007a0c */ /* 0x000fe20003f86070 */
[----:B------:R-:W-:Y:S01]  /*0710*/  CS2R R18, SRZ ;  /* 0x0000000000127805 */ /* 0x000fe2000001ff00 */
[----:B------:R-:W-:-:S02]  /*0720*/  @P3 LEA.HI.X R13, R16, c[0x0][0x174], R13, 0x1, P6 ;  /* 0x00005d00100d3a11 */ /* 0x000fc400030f0c0d */
[----:B------:R-:W-:Y:S01]  /*0730*/  ISETP.GE.AND.EX P6, PT, R9, c[0x0][0x1cc], PT, P4 ;  /* 0x0000730009007a0c */ /* 0x000fe20003fc6340 */
[----:B------:R-:W-:Y:S01]  /*0740*/  CS2R R16, SRZ ;  /* 0x0000000000107805 */ /* 0x000fe2000001ff00 */
[C---:B------:R-:W-:Y:S01]  /*0750*/  ISETP.LT.U32.AND P4, PT, R2.reuse, 0x80, !P5 ;  /* 0x000000800200780c */ /* 0x040fe20006f81070 */
[----:B------:R0:W2:Y:S01]  /*0760*/  @P3 LDG.E R18, [R12.64] ;  /* 0x000000080c123981 */ /* 0x0000a2000c1e1900 */
[----:B------:R-:W-:-:S03]  /*0770*/  ISETP.LT.U32.AND P5, PT, R2, 0x80, !P6 ;  /* 0x000000800200780c */ /* 0x000fc600077a1070 */
[----:B------:R1:W3:Y:S01]  /*0780*/  @P0 LDG.E R16, [R14.64] ;  /* 0x000000080e100981 */ /* 0x0002e2000c1e1900 */
[----:B------:R-:W-:-:S03]  /*0790*/  ISETP.GE.U32.AND P0, PT, R31, c[0x0][0x1c8], PT ;  /* 0x000072001f007a0c */ /* 0x000fc60003f06070 */
[----:B------:R4:W5:Y:S01]  /*07a0*/  @!P2 LDG.E R17, [R20.64] ;  /* 0x000000081411a981 */ /* 0x000962000c1e1900 */
[----:B------:R-:W-:-:S03]  /*07b0*/  ISETP.GE.AND.EX P0, PT, R10, c[0x0][0x1cc], PT, P0 ;  /* 0x000073000a007a0c */ /* 0x000fc60003f06300 */
[----:B------:R-:W-:Y:S01]  /*07c0*/  @P4 IMAD R24, R8, c[0x0][0x1c0], RZ ;  /* 0x0000700008184a24 */ /* 0x000fe200078e02ff */
[----:B------:R1:W2:Y:S01]  /*07d0*/  @!P1 LDG.E R19, [R22.64] ;  /* 0x0000000816139981 */ /* 0x0002a2000c1e1900 */
[-C--:B----4-:R-:W-:Y:S02]  /*07e0*/  @P4 MOV R20, R40.reuse ;  /* 0x0000002800144202 */ /* 0x090fe40000000f00 */
[-C--:B------:R-:W-:Y:S01]  /*07f0*/  @P4 MOV R21, R39.reuse ;  /* 0x0000002700154202 */ /* 0x080fe20000000f00 */
[----:B------:R-:W-:Y:S01]  /*0800*/  @P4 IMAD R25, R33, c[0x0][0x1c4], R24 ;  /* 0x0000710021194a24 */ /* 0x000fe200078e0218 */
[----:B0-----:R-:W-:Y:S01]  /*0810*/  @P5 MOV R12, R40 ;  /* 0x00000028000c5202 */ /* 0x001fe20000000f00 */
[----:B------:R-:W-:Y:S01]  /*0820*/  @P5 IMAD R27, R9, c[0x0][0x1c0], RZ ;  /* 0x00007000091b5a24 */ /* 0x000fe200078e02ff */
[----:B------:R-:W-:Y:S01]  /*0830*/  @P5 MOV R13, R39 ;  /* 0x00000027000d5202 */ /* 0x000fe20000000f00 */
[----:B------:R-:W-:Y:S01]  /*0840*/  @P4 IMAD.WIDE.U32 R20, R33, c[0x0][0x1c0], R20 ;  /* 0x0000700021144a25 */ /* 0x000fe200078e0014 */
[----:B------:R-:W-:-:S02]  /*0850*/  ISETP.LT.U32.AND P0, PT, R2, 0x80, !P0 ;  /* 0x000000800200780c */ /* 0x000fc40004701070 */
[----:B------:R-:W-:Y:S01]  /*0860*/  ISETP.GE.U32.AND P3, PT, R30, c[0x0][0x1c8], PT ;  /* 0x000072001e007a0c */ /* 0x000fe20003f66070 */
[C---:B------:R-:W-:Y:S01]  /*0870*/  @P5 IMAD R27, R32.reuse, c[0x0][0x1c4], R27 ;  /* 0x00007100201b5a24 */ /* 0x040fe200078e021b */
[----:B-1----:R-:W-:Y:S01]  /*0880*/  @P4 IADD3 R15, R21, R25, RZ ;  /* 0x00000019150f4210 */ /* 0x002fe20007ffe0ff */
[----:B------:R-:W-:Y:S01]  /*0890*/  @P5 IMAD.WIDE.U32 R12, R32, c[0x0][0x1c0], R12 ;  /* 0x00007000200c5a25 */ /* 0x000fe200078e000c */
[C---:B------:R-:W-:Y:S02]  /*08a0*/  @P4 LEA R14, P6, R20.reuse, c[0x0][0x170], 0x1 ;  /* 0x00005c00140e4a11 */ /* 0x040fe400078c08ff */
[----:B------:R-:W-:Y:S02]  /*08b0*/  ISETP.GE.AND.EX P3, PT, R11, c[0x0][0x1cc], PT, P3 ;  /* 0x000073000b007a0c */ /* 0x000fe40003f66330 */
[----:B------:R-:W-:Y:S02]  /*08c0*/  @P4 LEA.HI.X R15, R20, c[0x0][0x174], R15, 0x1, P6 ;  /* 0x00005d00140f4a11 */ /* 0x000fe400030f0c0f */
[----:B------:R-:W-:-:S02]  /*08d0*/  @P5 IADD3 R13, R13, R27, RZ ;  /* 0x0000001b0d0d5210 */ /* 0x000fc40007ffe0ff */
[----:B------:R-:W-:Y:S02]  /*08e0*/  @P5 LEA R26, P6, R12, c[0x0][0x170], 0x1 ;  /* 0x00005c000c1a5a11 */ /* 0x000fe400078c08ff */
[----:B------:R-:W-:Y:S02]  /*08f0*/  ISETP.LT.U32.AND P3, PT, R2, 0x80, !P3 ;  /* 0x000000800200780c */ /* 0x000fe40005f61070 */
[----:B------:R-:W-:Y:S01]  /*0900*/  @P5 LEA.HI.X R27, R12, c[0x0][0x174], R13, 0x1, P6 ;  /* 0x00005d000c1b5a11 */ /* 0x000fe200030f0c0d */
[----:B------:R-:W-:Y:S01]  /*0910*/  @P0 IMAD R12, R10, c[0x0][0x1c0], RZ ;  /* 0x000070000a0c0a24 */ /* 0x000fe200078e02ff */
[----:B------:R-:W-:Y:S01]  /*0920*/  CS2R R20, SRZ ;  /* 0x0000000000147805 */ /* 0x000fe2000001ff00 */
[----:B------:R-:W-:Y:S02]  /*0930*/  @P0 MOV R13, R39 ;  /* 0x00000027000d0202 */ /* 0x000fe40000000f00 */
[----:B------:R-:W-:Y:S01]  /*0940*/  @P0 IMAD R23, R31, c[0x0][0x1c4], R12 ;  /* 0x000071001f170a24 */ /* 0x000fe200078e020c */
[----:B------:R-:W-:-:S02]  /*0950*/  @P0 MOV R12, R40 ;  /* 0x00000028000c0202 */ /* 0x000fc40000000f00 */
[----:B------:R0:W4:Y:S03]  /*0960*/  @P4 LDG.E R20, [R14.64] ;  /* 0x000000080e144981 */ /* 0x000126000c1e1900 */
[----:B------:R-:W-:Y:S01]  /*0970*/  @P0 IMAD.WIDE.U32 R12, R31, c[0x0][0x1c0], R12 ;  /* 0x000070001f0c0a25 */ /* 0x000fe200078e000c */
[----:B------:R1:W4:Y:S03]  /*0980*/  @P5 LDG.E R21, [R26.64] ;  /* 0x000000081a155981 */ /* 0x000326000c1e1900 */
[----:B------:R-:W-:Y:S01]  /*0990*/  @P3 IMAD R25, R11, c[0x0][0x1c0], RZ ;  /* 0x000070000b193a24 */ /* 0x000fe200078e02ff */
[----:B0-----:R-:W-:Y:S02]  /*09a0*/  @P3 MOV R14, R40 ;  /* 0x00000028000e3202 */ /* 0x001fe40000000f00 */
[----:B------:R-:W-:Y:S01]  /*09b0*/  @P3 MOV R15, R39 ;  /* 0x00000027000f3202 */ /* 0x000fe20000000f00 */
[----:B------:R-:W-:Y:S01]  /*09c0*/  @P3 IMAD R37, R30, c[0x0][0x1c4], R25 ;  /* 0x000071001e253a24 */ /* 0x000fe200078e0219 */
[----:B------:R-:W-:-:S02]  /*09d0*/  @P0 IADD3 R13, R13, R23, RZ ;  /* 0x000000170d0d0210 */ /* 0x000fc40007ffe0ff */
[----:B------:R-:W-:Y:S01]  /*09e0*/  @P0 LEA R24, P4, R12, c[0x0][0x170], 0x1 ;  /* 0x00005c000c180a11 */ /* 0x000fe200078808ff */
[----:B------:R-:W-:Y:S01]  /*09f0*/  @P3 IMAD.WIDE.U32 R14, R30, c[0x0][0x1c0], R14 ;  /* 0x000070001e0e3a25 */ /* 0x000fe200078e000e */
[----:B------:R-:W-:Y:S02]  /*0a00*/  CS2R R22, SRZ ;  /* 0x0000000000167805 */ /* 0x000fe4000001ff00 */
[----:B------:R-:W-:Y:S02]  /*0a10*/  @P0 LEA.HI.X R25, R12, c[0x0][0x174], R13, 0x1, P4 ;  /* 0x00005d000c190a11 */ /* 0x000fe400020f0c0d */
[----:B------:R-:W-:Y:S02]  /*0a20*/  @P3 IADD3 R13, R15, R37, RZ ;  /* 0x000000250f0d3210 */ /* 0x000fe40007ffe0ff */
[C---:B------:R-:W-:Y:S01]  /*0a30*/  @P3 LEA R12, P4, R14.reuse, c[0x0][0x170], 0x1 ;  /* 0x00005c000e0c3a11 */ /* 0x040fe200078808ff */
[----:B------:R0:W4:Y:S03]  /*0a40*/  @P0 LDG.E R22, [R24.64] ;  /* 0x0000000818160981 */ /* 0x000126000c1e1900 */
[----:B------:R-:W-:-:S05]  /*0a50*/  @P3 LEA.HI.X R13, R14, c[0x0][0x174], R13, 0x1, P4 ;  /* 0x00005d000e0d3a11 */ /* 0x000fca00020f0c0d */
[----:B------:R5:W4:Y:S01]  /*0a60*/  @P3 LDG.E R23, [R12.64] ;  /* 0x000000080c173981 */ /* 0x000b22000c1e1900 */
[C---:B------:R-:W-:Y:S02]  /*0a70*/  ISETP.GT.AND P0, PT, R4.reuse, 0x1e, PT ;  /* 0x0000001e0400780c */ /* 0x040fe40003f04270 */
[----:B------:R-:W-:Y:S02]  /*0a80*/  ISETP.NE.AND P4, PT, R4, RZ, PT ;  /* 0x000000ff0400720c */ /* 0x000fe40003f85270 */
[--C-:B-----5:R-:W-:Y:S02]  /*0a90*/  PRMT R13, RZ, 0x7610, R17.reuse ;  /* 0x00007610ff0d7816 */ /* 0x120fe40000000011 */
[----:B------:R-:W-:Y:S02]  /*0aa0*/  PRMT R12, RZ, 0x5410, R17 ;  /* 0x00005410ff0c7816 */ /* 0x000fe40000000011 */
[--C-:B---3--:R-:W-:Y:S01]  /*0ab0*/  PRMT R15, RZ, 0x7610, R16.reuse ;  /* 0x00007610ff0f7816 */ /* 0x108fe20000000010 */
[----:B0-----:R-:W-:Y:S01]  /*0ac0*/  FMUL.FTZ R25, R13, R13 ;  /* 0x0000000d0d197220 */ /* 0x001fe20000410000 */
[----:B------:R-:W-:Y:S01]  /*0ad0*/  PRMT R24, RZ, 0x5410, R16 ;  /* 0x00005410ff187816 */ /* 0x000fe20000000010 */
[C---:B------:R-:W-:Y:S01]  /*0ae0*/  FADD.FTZ R14, R12.reuse, R13 ;  /* 0x0000000d0c0e7221 */ /* 0x040fe20000010000 */
[----:B--2---:R-:W-:Y:S01]  /*0af0*/  PRMT R13, RZ, 0x7610, R19 ;  /* 0x00007610ff0d7816 */ /* 0x004fe20000000013 */
[----:B------:R-:W-:Y:S01]  /*0b00*/  FFMA.FTZ R25, R12, R12, R25 ;  /* 0x0000000c0c197223 */ /* 0x000fe20000010019 */
[----:B------:R-:W-:Y:S01]  /*0b10*/  PRMT R12, RZ, 0x5410, R19 ;  /* 0x00005410ff0c7816 */ /* 0x000fe20000000013 */
[----:B-1----:R-:W-:-:S02]  /*0b20*/  FMUL.FTZ R27, R15, R15 ;  /* 0x0000000f0f1b7220 */ /* 0x002fc40000410000 */
[C---:B------:R-:W-:Y:S02]  /*0b30*/  FADD.FTZ R26, R24.reuse, R15 ;  /* 0x0000000f181a7221 */ /* 0x040fe40000010000 */
[----:B------:R-:W-:Y:S02]  /*0b40*/  FADD.FTZ R15, RZ, R14 ;  /* 0x0000000eff0f7221 */ /* 0x000fe40000010000 */
[----:B------:R-:W-:Y:S02]  /*0b50*/  FFMA.FTZ R14, R24, R24, R27 ;  /* 0x00000018180e7223 */ /* 0x000fe4000001001b */
[----:B------:R-:W-:Y:S02]  /*0b60*/  FMUL.FTZ R27, R13, R13 ;  /* 0x0000000d0d1b7220 */ /* 0x000fe40000410000 */
[----:B------:R-:W-:Y:S01]  /*0b70*/  FADD.FTZ R24, R12, R13 ;  /* 0x0000000d0c187221 */ /* 0x000fe20000010000 */
[----:B------:R-:W-:Y:S01]  /*0b80*/  PRMT R13, RZ, 0x7610, R18 ;  /* 0x00007610ff0d7816 */ /* 0x000fe20000000012 */
[----:B------:R-:W-:-:S02]  /*0b90*/  FADD.FTZ R25, RZ, R25 ;  /* 0x00000019ff197221 */ /* 0x000fc40000010000 */
[----:B------:R-:W-:Y:S01]  /*0ba0*/  FFMA.FTZ R27, R12, R12, R27 ;  /* 0x0000000c0c1b7223 */ /* 0x000fe2000001001b */
[----:B------:R-:W-:Y:S01]  /*0bb0*/  PRMT R12, RZ, 0x5410, R18 ;  /* 0x00005410ff0c7816 */ /* 0x000fe20000000012 */
[----:B------:R-:W-:Y:S02]  /*0bc0*/  FADD.FTZ R15, R15, R26 ;  /* 0x0000001a0f0f7221 */ /* 0x000fe40000010000 */
[----:B------:R-:W-:Y:S02]  /*0bd0*/  FADD.FTZ R14, R25, R14 ;  /* 0x0000000e190e7221 */ /* 0x000fe40000010000 */
[----:B------:R-:W-:Y:S02]  /*0be0*/  FMUL.FTZ R25, R13, R13 ;  /* 0x0000000d0d197220 */ /* 0x000fe40000410000 */
[----:B------:R-:W-:Y:S02]  /*0bf0*/  FADD.FTZ R15, R15, R24 ;  /* 0x000000180f0f7221 */ /* 0x000fe40000010000 */
[----:B------:R-:W-:-:S02]  /*0c00*/  FADD.FTZ R24, R12, R13 ;  /* 0x0000000d0c187221 */ /* 0x000fc40000010000 */
[----:B------:R-:W-:Y:S02]  /*0c10*/  FFMA.FTZ R25, R12, R12, R25 ;  /* 0x0000000c0c197223 */ /* 0x000fe40000010019 */
[----:B------:R-:W-:Y:S01]  /*0c20*/  FADD.FTZ R14, R14, R27 ;  /* 0x0000001b0e0e7221 */ /* 0x000fe20000010000 */
[--C-:B----4-:R-:W-:Y:S02]  /*0c30*/  PRMT R12, RZ, 0x5410, R20.reuse ;  /* 0x00005410ff0c7816 */ /* 0x110fe40000000014 */
[----:B------:R-:W-:Y:S01]  /*0c40*/  PRMT R13, RZ, 0x7610, R20 ;  /* 0x00007610ff0d7816 */ /* 0x000fe20000000014 */
[----:B------:R-:W-:-:S04]  /*0c50*/  FADD.FTZ R15, R15, R24 ;  /* 0x000000180f0f7221 */ /* 0x000fc80000010000 */
[----:B------:R-:W-:Y:S02]  /*0c60*/  FMUL.FTZ R27, R13, R13 ;  /* 0x0000000d0d1b7220 */ /* 0x000fe40000410000 */
[C---:B------:R-:W-:Y:S01]  /*0c70*/  FADD.FTZ R24, R12.reuse, R13 ;  /* 0x0000000d0c187221 */ /* 0x040fe20000010000 */
[----:B------:R-:W-:Y:S01]  /*0c80*/  PRMT R13, RZ, 0x7610, R21 ;  /* 0x00007610ff0d7816 */ /* 0x000fe20000000015 */
[----:B------:R-:W-:Y:S01]  /*0c90*/  FFMA.FTZ R27, R12, R12, R27 ;  /* 0x0000000c0c1b7223 */ /* 0x000fe2000001001b */
[----:B------:R-:W-:Y:S01]  /*0ca0*/  PRMT R12, RZ, 0x5410, R21 ;  /* 0x00005410ff0c7816 */ /* 0x000fe20000000015 */
[----:B------:R-:W-:Y:S02]  /*0cb0*/  FADD.FTZ R14, R14, R25 ;  /* 0x000000190e0e7221 */ /* 0x000fe40000010000 */
[----:B------:R-:W-:Y:S02]  /*0cc0*/  FMUL.FTZ R25, R13, R13 ;  /* 0x0000000d0d197220 */ /* 0x000fe40000410000 */
[----:B------:R-:W-:-:S02]  /*0cd0*/  FADD.FTZ R15, R15, R24 ;  /* 0x000000180f0f7221 */ /* 0x000fc40000010000 */
[C---:B------:R-:W-:Y:S02]  /*0ce0*/  FADD.FTZ R24, R12.reuse, R13 ;  /* 0x0000000d0c187221 */ /* 0x040fe40000010000 */
[----:B------:R-:W-:Y:S01]  /*0cf0*/  FFMA.FTZ R25, R12, R12, R25 ;  /* 0x0000000c0c197223 */ /* 0x000fe20000010019 */
[--C-:B------:R-:W-:Y:S02]  /*0d00*/  PRMT R12, RZ, 0x5410, R22.reuse ;  /* 0x00005410ff0c7816 */ /* 0x100fe40000000016 */
        /* <DEDUP_REMOVED lines=9> */
[----:B------:R-:W-:Y:S02]  /*0da0*/  FADD.FTZ R14, R14, R25 ;  /* 0x000000190e0e7221 */ /* 0x000fe40000010000 */
[----:B------:R-:W-:Y:S02]  /*0db0*/  FMUL.FTZ R15, R13, R13 ;  /* 0x0000000d0d0f7220 */ /* 0x000fe40000410000 */
[----:B------:R-:W-:-:S02]  /*0dc0*/  FADD.FTZ R13, R12, R13 ;  /* 0x0000000d0c0d7221 */ /* 0x000fc40000010000 */
[----:B------:R-:W-:Y:S02]  /*0dd0*/  FADD.FTZ R14, R14, R27 ;  /* 0x0000001b0e0e7221 */ /* 0x000fe40000010000 */
        /* <DEDUP_REMOVED lines=24> */
[----:B------:R-:W-:Y:S02]  /*0f60*/  ISETP.GT.AND P0, PT, R4, 0xf, PT ;  /* 0x0000000f0400780c */ /* 0x000fe40003f04270 */
[----:B------:R-:W-:-:S11]  /*0f70*/  ISETP.NE.AND P3, PT, R2, RZ, PT ;  /* 0x000000ff0200720c */ /* 0x000fd60003f65270 */
[----:B0-----:R-:W-:Y:S02]  /*0f80*/  @!P0 FADD.FTZ R24, R24, R13 ;  /* 0x0000000d18188221 */ /* 0x001fe40000010000 */
[----:B-1----:R-:W-:-:S05]  /*0f90*/  @!P0 FADD.FTZ R25, R25, R12 ;  /* 0x0000000c19198221 */ /* 0x002fca0000010000 */
[----:B------:R-:W-:Y:S04]  /*0fa0*/  @!P4 STS.64 [R29.X8+0x8], R24 ;  /* 0x000008181d00c388 */ /* 0x000fe80000008a00 */
[----:B------:R-:W-:Y:S06]  /*0fb0*/  BAR.SYNC.DEFER_BLOCKING 0x0 ;  /* 0x0000000000007b1d */ /* 0x000fec0000010000 */
[----:B------:R-:W0:Y:S04]  /*0fc0*/  @!P3 LDS.128 R12, [0x10] ;  /* 0x00001000ff0cb984 */ /* 0x000e280000000c00 */
[----:B------:R-:W1:Y:S01]  /*0fd0*/  @!P3 LDS.64 R26, [0x20] ;  /* 0x00002000ff1ab984 */ /* 0x000e620000000a00 */
[----:B------:R-:W-:-:S02]  /*0fe0*/  ULDC UR5, c[0x0][0xc] ;  /* 0x0000030000057ab9 */ /* 0x000fc40000000800 */
[----:B------:R-:W-:-:S06]  /*0ff0*/  UISETP.GE.U32.AND UP0, UPT, UR5, 0x2, UPT ;  /* 0x000000020500788c */ /* 0x000fcc000bf06070 */
[----:B------:R-:W-:Y:S01]  /*1000*/  PLOP3.LUT P0, PT, PT, PT, UP0, 0x80, 0x0 ;  /* 0x000000000000781c */ /* 0x000fe20003f0f008 */
        /* <DEDUP_REMOVED lines=30> */
.L_x_2133:
[----:B------:R-:W2:Y:S01]  /*11f0*/  LDG.E.STRONG.GPU R14, [R12.64] ;  /* 0x000000080c0e7981 */ /* 0x000ea2000c1ef900 */
[----:B------:R-:W-:Y:S01]  /*1200*/  YIELD ;  /* 0x0000000000007946 */ /* 0x000fe20003800000 */
[----:B--2---:R-:W-:Y:S01]  /*1210*/  ISETP.NE.AND P0, PT, R14, R15, PT ;  /* 0x0000000f0e00720c */ /* 0x004fe20003f05270 */
[----:B------:R-:W-:-:S12]  /*1220*/  CCTL.IVALL ;  /* 0x00000000ff00798f */ /* 0x000fd80002000000 */
[----:B------:R-:W-:Y:S05]  /*1230*/  @P0 BRA `(.L_x_2133) ;  /* 0xffffffb000000947 */ /* 0x000fea000383ffff */
.L_x_2132:
        /* <DEDUP_REMOVED lines=20> */
.L_x_2137:
        /* <DEDUP_REMOVED lines=94> */
[----:B------:R-:W-:-:S04]  /*1960*/  IADD3 R27, R26, 0xf, RZ ;  /* 0x0000000f1a1b7810 */ /* 0x000fc80007ffe0ff */
[-C--:B------:R-:W-:Y:S01]  /*1970*/  ISETP.EQ.OR P4, PT, R27, R3.reuse, P3 ;  /* 0x000000031b00720c */ /* 0x080fe20001f82670 */
[----:B--2---:R-:W-:Y:S02]  /*1980*/  @!P6 FADD.FTZ R24, R24, R12 ;  /* 0x0000000c1818e221 */ /* 0x004fe40000010000 */
[----:B------:R-:W-:Y:S01]  /*1990*/  @!P6 FADD.FTZ R25, R25, R13 ;  /* 0x0000000d1919e221 */ /* 0x000fe20000010000 */
[----:B------:R-:W-:-:S13]  /*19a0*/  ISETP.EQ.OR P6, PT, R37, R3, P3 ;  /* 0x000000032500720c */ /* 0x000fda0001fc2670 */
[----:B------:R-:W-:Y:S02]  /*19b0*/  @!P6 IMAD R13, R37, c[0x0][0x10], R0 ;  /* 0x00000400250dea24 */ /* 0x000fe400078e0200 */
[----:B---3--:R-:W-:Y:S02]  /*19c0*/  @!P5 FADD.FTZ R25, R25, R15 ;  /* 0x0000000f1919d221 */ /* 0x008fe40000010000 */
[----:B------:R-:W-:-:S04]  /*19d0*/  @!P6 IMAD.WIDE.U32 R12, R13, 0x8, R44 ;  /* 0x000000080d0ce825 */ /* 0x000fc800078e002c */
[----:B------:R-:W-:Y:S02]  /*19e0*/  @!P4 IMAD R15, R27, c[0x0][0x10], R0 ;  /* 0x000004001b0fca24 */ /* 0x000fe400078e0200 */
[----:B------:R-:W-:Y:S01]  /*19f0*/  @!P5 FADD.FTZ R24, R24, R14 ;  /* 0x0000000e1818d221 */ /* 0x000fe20000010000 */
[----:B------:R-:W2:Y:S01]  /*1a00*/  @!P6 LDG.E.64 R12, [R12.64] ;  /* 0x000000080c0ce981 */ /* 0x000ea2000c1e1b00 */
[----:B------:R-:W-:-:S06]  /*1a10*/  @!P4 IMAD.WIDE.U32 R14, R15, 0x8, R44 ;  /* 0x000000080f0ec825 */ /* 0x000fcc00078e002c */
[----:B------:R-:W3:Y:S01]  /*1a20*/  @!P4 LDG.E.64 R14, [R14.64] ;  /* 0x000000080e0ec981 */ /* 0x000ee2000c1e1b00 */
[----:B------:R-:W-:-:S04]  /*1a30*/  UIADD3 UR5, UR5, -0x10, URZ ;  /* 0xfffffff005057890 */ /* 0x000fc8000fffe03f */
[----:B------:R-:W-:-:S06]  /*1a40*/  UISETP.GT.AND UP0, UPT, UR5, 0xc, UPT ;  /* 0x0000000c0500788c */ /* 0x000fcc000bf04270 */
[----:B------:R-:W-:Y:S02]  /*1a50*/  PLOP3.LUT P5, PT, PT, PT, UP0, 0x80, 0x0 ;  /* 0x000000000000781c */ /* 0x000fe40003faf008 */
[----:B------:R-:W-:Y:S01]  /*1a60*/  IADD3 R26, R26, 0x10, RZ ;  /* 0x000000101a1a7810 */ /* 0x000fe20007ffe0ff */
[----:B--2---:R-:W-:Y:S02]  /*1a70*/  @!P6 FADD.FTZ R24, R24, R12 ;  /* 0x0000000c1818e221 */ /* 0x004fe40000010000 */
[----:B------:R-:W-:Y:S02]  /*1a80*/  @!P6 FADD.FTZ R25, R25, R13 ;  /* 0x0000000d1919e221 */ /* 0x000fe40000010000 */
[----:B---3--:R-:W-:Y:S02]  /*1a90*/  @!P4 FADD.FTZ R24, R24, R14 ;  /* 0x0000000e1818c221 */ /* 0x008fe40000010000 */
[----:B------:R-:W-:-:S04]  /*1aa0*/  @!P4 FADD.FTZ R25, R25, R15 ;  /* 0x0000000f1919c221 */ /* 0x000fc80000010000 */
[----:B------:R-:W-:Y:S05]  /*1ab0*/  @P5 BRA `(.L_x_2137) ;  /* 0xfffff8c000005947 */ /* 0x000fea000383ffff */
.L_x_2136:
[----:B------:R-:W-:-:S06]  /*1ac0*/  UISETP.GT.AND UP0, UPT, UR5, 0x4, UPT ;  /* 0x000000040500788c */ /* 0x000fcc000bf04270 */
[----:B------:R-:W-:-:S13]  /*1ad0*/  PLOP3.LUT P4, PT, PT, PT, UP0, 0x80, 0x0 ;  /* 0x000000000000781c */ /* 0x000fda0003f8f008 */
        /* <DEDUP_REMOVED lines=12> */
[----:B------:R-:W-:Y:S01]  /*1ba0*/  ISETP.EQ.OR P5, PT, R37, R3, P3 ;  /* 0x000000032500720c */ /* 0x000fe20001fa2670 */
[----:B--2---:R-:W-:-:S12]  /*1bb0*/  @!P0 FADD.FTZ R25, R25, R13 ;  /* 0x0000000d19198221 */ /* 0x004fd80000010000 */
[----:B------:R-:W-:Y:S02]  /*1bc0*/  @!P5 IMAD R13, R37, c[0x0][0x10], R0 ;  /* 0x00000400250dda24 */ /* 0x000fe400078e0200 */
[----:B------:R-:W-:Y:S01]  /*1bd0*/  @!P0 FADD.FTZ R24, R24, R12 ;  /* 0x0000000c18188221 */ /* 0x000fe20000010000 */
[----:B------:R-:W-:Y:S01]  /*1be0*/  ISETP.EQ.OR P0, PT, R27, R3, P3 ;  /* 0x000000031b00720c */ /* 0x000fe20001f02670 */
[----:B------:R-:W-:-:S04]  /*1bf0*/  @!P5 IMAD.WIDE.U32 R12, R13, 0x8, R44 ;  /* 0x000000080d0cd825 */ /* 0x000fc800078e002c */
[----:B---3--:R-:W-:Y:S02]  /*1c00*/  @!P4 FADD.FTZ R25, R25, R15 ;  /* 0x0000000f1919c221 */ /* 0x008fe40000010000 */
[----:B------:R-:W2:Y:S01]  /*1c10*/  @!P5 LDG.E.64 R12, [R12.64] ;  /* 0x000000080c0cd981 */ /* 0x000ea2000c1e1b00 */
[----:B------:R-:W-:-:S05]  /*1c20*/  @!P4 FADD.FTZ R24, R24, R14 ;  /* 0x0000000e1818c221 */ /* 0x000fca0000010000 */
[----:B------:R-:W-:-:S04]  /*1c30*/  @!P0 IMAD R15, R27, c[0x0][0x10], R0 ;  /* 0x000004001b0f8a24 */ /* 0x000fc800078e0200 */
[----:B------:R-:W-:-:S06]  /*1c40*/  @!P0 IMAD.WIDE.U32 R14, R15, 0x8, R44 ;  /* 0x000000080f0e8825 */ /* 0x000fcc00078e002c */
[----:B------:R-:W3:Y:S01]  /*1c50*/  @!P0 LDG.E.64 R14, [R14.64] ;  /* 0x000000080e0e8981 */ /* 0x000ee2000c1e1b00 */
[----:B------:R-:W-:-:S04]  /*1c60*/  IADD3 R26, R26, 0x4, RZ ;  /* 0x000000041a1a7810 */ /* 0x000fc80007ffe0ff */
[C---:B------:R-:W-:Y:S02]  /*1c70*/  ISETP.EQ.OR P4, PT, R26.reuse, R3, P3 ;  /* 0x000000031a00720c */ /* 0x040fe40001f82670 */
        /* <DEDUP_REMOVED lines=34> */
.L_x_2138:
[----:B------:R-:W-:-:S13]  /*1ea0*/  ISETP.NE.OR P0, PT, RZ, UR5, P0 ;  /* 0x00000005ff007c0c */ /* 0x000fda0008705670 */
[----:B------:R-:W-:Y:S05]  /*1eb0*/  @!P0 BRA `(.L_x_2134) ;  /* 0x000001f000008947 */ /* 0x000fea0003800000 */
.L_x_2135:
        /* <DEDUP_REMOVED lines=10> */
[----:B------:R-:W-:-:S04]  /*1f60*/  IADD3 R27, R26, 0x3, RZ ;  /* 0x000000031a1b7810 */ /* 0x000fc80007ffe0ff */
[-C--:B------:R-:W-:Y:S01]  /*1f70*/  ISETP.EQ.OR P5, PT, R27, R3.reuse, P3 ;  /* 0x000000031b00720c */ /* 0x080fe20001fa2670 */
[----:B--2---:R-:W-:Y:S02]  /*1f80*/  @!P0 FADD.FTZ R24, R24, R12 ;  /* 0x0000000c18188221 */ /* 0x004fe40000010000 */
[----:B------:R-:W-:Y:S01]  /*1f90*/  @!P0 FADD.FTZ R25, R25, R13 ;  /* 0x0000000d19198221 */ /* 0x000fe20000010000 */
[----:B------:R-:W-:-:S03]  /*1fa0*/  ISETP.EQ.OR P0, PT, R37, R3, P3 ;  /* 0x000000032500720c */ /* 0x000fc60001f02670 */
[----:B---3--:R-:W-:-:S06]  /*1fb0*/  @!P4 FADD.FTZ R25, R25, R15 ;  /* 0x0000000f1919c221 */ /* 0x008fcc0000010000 */
[----:B------:R-:W-:Y:S02]  /*1fc0*/  @!P5 IMAD R15, R27, c[0x0][0x10], R0 ;  /* 0x000004001b0fda24 */ /* 0x000fe400078e0200 */
[----:B------:R-:W-:Y:S02]  /*1fd0*/  @!P4 FADD.FTZ R24, R24, R14 ;  /* 0x0000000e1818c221 */ /* 0x000fe40000010000 */
[----:B------:R-:W-:-:S04]  /*1fe0*/  @!P0 IMAD R13, R37, c[0x0][0x10], R0 ;  /* 0x00000400250d8a24 */ /* 0x000fc800078e0200 */
[----:B------:R-:W-:-:S06]  /*1ff0*/  @!P0 IMAD.WIDE.U32 R12, R13, 0x8, R44 ;  /* 0x000000080d0c8825 */ /* 0x000fcc00078e002c */
[----:B------:R-:W2:Y:S01]  /*2000*/  @!P0 LDG.E.64 R12, [R12.64] ;  /* 0x000000080c0c8981 */ /* 0x000ea2000c1e1b00 */
[----:B------:R-:W-:-:S06]  /*2010*/  @!P5 IMAD.WIDE.U32 R14, R15, 0x8, R44 ;  /* 0x000000080f0ed825 */ /* 0x000fcc00078e002c */
[----:B------:R-:W3:Y:S01]  /*2020*/  @!P5 LDG.E.64 R14, [R14.64] ;  /* 0x000000080e0ed981 */ /* 0x000ee2000c1e1b00 */
[----:B------:R-:W-:Y:S01]  /*2030*/  UIADD3 UR5, UR5, -0x4, URZ ;  /* 0xfffffffc05057890 */ /* 0x000fe2000fffe03f */
[----:B------:R-:W-:Y:S01]  /*2040*/  IADD3 R26, R26, 0x4, RZ ;  /* 0x000000041a1a7810 */ /* 0x000fe20007ffe0ff */
[----:B--2---:R-:W-:Y:S02]  /*2050*/  @!P0 FADD.FTZ R24, R24, R12 ;  /* 0x0000000c18188221 */ /* 0x004fe40000010000 */
[----:B------:R-:W-:Y:S02]  /*2060*/  @!P0 FADD.FTZ R25, R25, R13 ;  /* 0x0000000d19198221 */ /* 0x000fe40000010000 */
[----:B------:R-:W-:Y:S01]  /*2070*/  ISETP.NE.AND P0, PT, RZ, UR5, PT ;  /* 0x00000005ff007c0c */ /* 0x000fe2000bf05270 */
[----:B---3--:R-:W-:Y:S02]  /*2080*/  @!P5 FADD.FTZ R24, R24, R14 ;  /* 0x0000000e1818d221 */ /* 0x008fe40000010000 */
[----:B------:R-:W-:-:S10]  /*2090*/  @!P5 FADD.FTZ R25, R25, R15 ;  /* 0x0000000f1919d221 */ /* 0x000fd40000010000 */
[----:B------:R-:W-:Y:S05]  /*20a0*/  @P0 BRA `(.L_x_2135) ;  /* 0xfffffe1000000947 */ /* 0x000fea000383ffff */
.L_x_2134:
        /* <DEDUP_REMOVED lines=12> */
.L_x_2140:
[----:B------:R-:W-:Y:S05]  /*2170*/  BSYNC B0 ;  /* 0x0000000000007941 */ /* 0x000fea0003800000 */
.L_x_2139:
        /* <DEDUP_REMOVED lines=16> */
.L_x_2131:
        /* <DEDUP_REMOVED lines=16> */
[----:B------:R1:W2:Y:S04]  /*2380*/  LDG.E.U16 R37, [R26.64] ;  /* 0x000000081a257981 */ /* 0x0002a8000c1e1500 */
[----:B0-----:R0:W3:Y:S04]  /*2390*/  LDG.E.U16 R12, [R42.64] ;  /* 0x000000082a0c7981 */ /* 0x0010e8000c1e1500 */
[----:B------:R-:W4:Y:S04]  /*23a0*/  LDS.64 R14, [0x30] ;  /* 0x00003000ff0e7984 */ /* 0x000f280000000a00 */
[----:B-1----:R1:W5:Y:S04]  /*23b0*/  LDG.E.U16 R26, [R26.64+0x2] ;  /* 0x000002081a1a7981 */ /* 0x002368000c1e1500 */
[----:B0-----:R0:W5:Y:S01]  /*23c0*/  LDG.E.U16 R42, [R42.64+0x2] ;  /* 0x000002082a2a7981 */ /* 0x001162000c1e1500 */
[----:B------:R-:W-:Y:S01]  /*23d0*/  HFMA2.MMA R25, -RZ, RZ, 1.875, 0 ;  /* 0x3f800000ff197435 */ /* 0x000fe200000001ff */
[----:B----4-:R-:W-:-:S04]  /*23e0*/  FMUL.FTZ R24, R14, c[0x0][0x1f4] ;  /* 0x00007d000e187a20 */ /* 0x010fc80000410000 */
[----:B------:R-:W-:-:S04]  /*23f0*/  FMUL.FTZ R14, R24, R24 ;  /* 0x00000018180e7220 */ /* 0x000fc80000410000 */
[----:B------:R-:W-:-:S05]  /*2400*/  FFMA.FTZ R14, R15, c[0x0][0x1f4], -R14 ;  /* 0x00007d000f0e7a23 */ /* 0x000fca000001080e */
[----:B------:R-:W-:Y:S02]  /*2410*/  FSETP.GTU.FTZ.AND P0, PT, R14, RZ, PT ;  /* 0x000000ff0e00720b */ /* 0x000fe40003f1c000 */
[----:B------:R-:W-:-:S11]  /*2420*/  ISETP.NE.AND P6, PT, RZ, UR7, PT ;  /* 0x00000007ff007c0c */ /* 0x000fd6000bfc5270 */
[----:B------:R-:W-:-:S04]  /*2430*/  @P0 FADD.FTZ R14, R14, c[0x0][0x188] ;  /* 0x000062000e0e0621 */ /* 0x000fc80000010000 */
[----:B------:R4:W4:Y:S01]  /*2440*/  @P0 MUFU.RSQ R25, R14 ;  /* 0x0000000e00190308 */ /* 0x0009220000001400 */
[--C-:B-1----:R-:W-:Y:S02]  /*2450*/  PRMT R27, RZ, 0x5410, R17.reuse ;  /* 0x00005410ff1b7816 */ /* 0x102fe40000000011 */
[----:B0-----:R-:W-:Y:S02]  /*2460*/  PRMT R43, RZ, 0x7610, R17 ;  /* 0x00007610ff2b7816 */ /* 0x001fe40000000011 */
[----:B------:R-:W-:-:S03]  /*2470*/  ISETP.GE.U32.AND P0, PT, R35, c[0x0][0x1c8], PT ;  /* 0x0000720023007a0c */ /* 0x000fc60003f06070 */
[--C-:B------:R-:W-:Y:S02]  /*2480*/  FADD.FTZ R44, R43, -R24.reuse ;  /* 0x800000182b2c7221 */ /* 0x100fe40000010000 */
[----:B----4-:R-:W-:Y:S01]  /*2490*/  FADD.FTZ R14, R27, -R24 ;  /* 0x800000181b0e7221 */ /* 0x010fe20000010000 */
[--C-:B------:R-:W-:Y:S02]  /*24a0*/  PRMT R15, RZ, 0x5410, R16.reuse ;  /* 0x00005410ff0f7816 */ /* 0x100fe40000000010 */
[----:B------:R-:W-:Y:S02]  /*24b0*/  PRMT R13, RZ, 0x7610, R16 ;  /* 0x00007610ff0d7816 */ /* 0x000fe40000000010 */
[----:B------:R-:W-:Y:S01]  /*24c0*/  ISETP.GE.AND.EX P0, PT, R6, c[0x0][0x1cc], PT, P0 ;  /* 0x0000730006007a0c */ /* 0x000fe20003f06300 */
[-C--:B------:R-:W-:Y:S02]  /*24d0*/  FMUL.FTZ R43, R44, R25.reuse ;  /* 0x000000192c2b7220 */ /* 0x080fe40000410000 */
[----:B------:R-:W-:Y:S01]  /*24e0*/  FMUL.FTZ R14, R14, R25 ;  /* 0x000000190e0e7220 */ /* 0x000fe20000410000 */
[----:B------:R-:W-:Y:S01]  /*24f0*/  ISETP.LT.U32.AND P0, PT, R2, 0x80, !P0 ;  /* 0x000000800200780c */ /* 0x000fe20004701070 */
[----:B------:R-:W-:Y:S01]  /*2500*/  FADD.FTZ R44, R13, -R24 ;  /* 0x800000180d2c7221 */ /* 0x000fe20000010000 */
[----:B--2---:R-:W-:-:S02]  /*2510*/  PRMT R16, RZ, 0x5410, R37 ;  /* 0x00005410ff107816 */ /* 0x004fc40000000025 */
[----:B---3--:R-:W-:Y:S02]  /*2520*/  PRMT R27, RZ, 0x5410, R12 ;  /* 0x00005410ff1b7816 */ /* 0x008fe4000000000c */
[----:B-----5:R-:W-:Y:S02]  /*2530*/  PRMT R17, RZ, 0x5410, R26 ;  /* 0x00005410ff117816 */ /* 0x020fe4000000001a */
[----:B------:R-:W-:Y:S01]  /*2540*/  PRMT R26, RZ, 0x5410, R42 ;  /* 0x00005410ff1a7816 */ /* 0x000fe2000000002a */
        /* <DEDUP_REMOVED lines=14> */
.L_x_2141:
[----:B------:R-:W-:Y:S01]  /*2630*/  BSSY B0, `(.L_x_2142) ;  /* 0x000000d000007945 */ /* 0x000fe20003800000 */
[----:B------:R-:W-:Y:S05]  /*2640*/  @P2 BRA `(.L_x_2143) ;  /* 0x000000b000002947 */ /* 0x000fea0003800000 */
[----:B------:R-:W-:Y:S02]  /*2650*/  SHF.R.S32.HI R12, RZ, 0x1f, R36 ;  /* 0x0000001fff0c7819 */ /* 0x000fe40000011424 */
[----:B------:R-:W-:Y:S02]  /*2660*/  MOV R13, R39 ;  /* 0x00000027000d7202 */ /* 0x000fe40000000f00 */
[----:B------:R-:W-:Y:S01]  /*2670*/  F2FP.BF16.PACK_AB R37, R43, R37 ;  /* 0x000000252b25723e */ /* 0x000fe200000010ff */
[----:B------:R-:W-:Y:S01]  /*2680*/  IMAD R15, R12, c[0x0][0x1c0], RZ ;  /* 0x000070000c0f7a24 */ /* 0x000fe200078e02ff */
[----:B------:R-:W-:-:S03]  /*2690*/  MOV R12, R40 ;  /* 0x00000028000c7202 */ /* 0x000fc60000000f00 */
[C---:B------:R-:W-:Y:S02]  /*26a0*/  IMAD R15, R36.reuse, c[0x0][0x1c4], R15 ;  /* 0x00007100240f7a24 */ /* 0x040fe400078e020f */
[----:B------:R-:W-:-:S05]  /*26b0*/  IMAD.WIDE.U32 R12, R36, c[0x0][0x1c0], R12 ;  /* 0x00007000240c7a25 */ /* 0x000fca00078e000c */
[----:B------:R-:W-:Y:S02]  /*26c0*/  IADD3 R15, R13, R15, RZ ;  /* 0x0000000f0d0f7210 */ /* 0x000fe40007ffe0ff */
[----:B------:R-:W-:-:S04]  /*26d0*/  LEA R14, P2, R12, c[0x0][0x160], 0x1 ;  /* 0x000058000c0e7a11 */ /* 0x000fc800078408ff */
[----:B------:R-:W-:-:S05]  /*26e0*/  LEA.HI.X R15, R12, c[0x0][0x164], R15, 0x1, P2 ;  /* 0x000059000c0f7a11 */ /* 0x000fca00010f0c0f */
[----:B------:R0:W-:Y:S04]  /*26f0*/  STG.E [R14.64], R37 ;  /* 0x000000250e007986 */ /* 0x0001e8000c101908 */
.L_x_2143:
[----:B------:R-:W-:Y:S05]  /*2700*/  BSYNC B0 ;  /* 0x0000000000007941 */ /* 0x000fea0003800000 */
.L_x_2142:
        /* <DEDUP_REMOVED lines=17> */
.L_x_2144:
        /* <DEDUP_REMOVED lines=12> */
.L_x_2146:
[----:B------:R-:W-:Y:S05]  /*28e0*/  BSYNC B0 ;  /* 0x0000000000007941 */ /* 0x000fea0003800000 */
.L_x_2145:
[--C-:B------:R-:W-:Y:S01]  /*28f0*/  PRMT R45, RZ, 0x5410, R21.reuse ;  /* 0x00005410ff2d7816 */ /* 0x100fe20000000015 */
[----:B------:R-:W-:Y:S01]  /*2900*/  FADD.FTZ R42, R19, -R24 ;  /* 0x80000018132a7221 */ /* 0x000fe20000010000 */
[----:B------:R-:W-:Y:S02]  /*2910*/  PRMT R12, RZ, 0x7610, R21 ;  /* 0x00007610ff0c7816 */ /* 0x000fe40000000015 */
[----:B0-----:R-:W-:Y:S01]  /*2920*/  PRMT R15, RZ, 0x5410, R20 ;  /* 0x00005410ff0f7816 */ /* 0x001fe20000000014 */
[----:B------:R-:W-:Y:S01]  /*2930*/  FADD.FTZ R45, R45, -R24 ;  /* 0x800000182d2d7221 */ /* 0x000fe20000010000 */
[----:B------:R-:W-:Y:S01]  /*2940*/  PRMT R21, RZ, 0x5410, R22 ;  /* 0x00005410ff157816 */ /* 0x000fe20000000016 */
        /* <DEDUP_REMOVED lines=8> */
[--C-:B------:R-:W-:Y:S01]  /*29d0*/  FADD.FTZ R43, R43, -R24.reuse ;  /* 0x800000182b2b7221 */ /* 0x100fe20000010000 */
[--C-:B------:R-:W-:Y:S01]  /*29e0*/  PRMT R14, RZ, 0x5410, R23.reuse ;  /* 0x00005410ff0e7816 */ /* 0x100fe20000000017 */
[--C-:B------:R-:W-:Y:S01]  /*29f0*/  FADD.FTZ R20, R20, -R24.reuse ;  /* 0x8000001814147221 */ /* 0x100fe20000010000 */
[----:B------:R-:W-:Y:S01]  /*2a00*/  PRMT R23, RZ, 0x7610, R23 ;  /* 0x00007610ff177816 */ /* 0x000fe20000000017 */
[--C-:B------:R-:W-:Y:S01]  /*2a10*/  FADD.FTZ R21, R21, -R24.reuse ;  /* 0x8000001815157221 */ /* 0x100fe20000010000 */
[----:B------:R-:W-:Y:S01]  /*2a20*/  ISETP.GE.U32.AND P5, PT, R34, c[0x0][0x1c8], PT ;  /* 0x0000720022007a0c */ /* 0x000fe20003fa6070 */
[--C-:B------:R-:W-:Y:S01]  /*2a30*/  FADD.FTZ R22, R22, -R24.reuse ;  /* 0x8000001816167221 */ /* 0x100fe20000010000 */
[----:B------:R-:W-:Y:S01]  /*2a40*/  ISETP.GE.U32.AND P0, PT, R33, c[0x0][0x1c8], PT ;  /* 0x0000720021007a0c */ /* 0x000fe20003f06070 */
[--C-:B------:R-:W-:Y:S01]  /*2a50*/  FADD.FTZ R14, R14, -R24.reuse ;  /* 0x800000180e0e7221 */ /* 0x100fe20000010000 */
[----:B------:R-:W-:Y:S01]  /*2a60*/  ISETP.GE.U32.AND P2, PT, R32, c[0x0][0x1c8], PT ;  /* 0x0000720020007a0c */ /* 0x000fe20003f46070 */
[----:B------:R-:W-:Y:S01]  /*2a70*/  FADD.FTZ R24, R23, -R24 ;  /* 0x8000001817187221 */ /* 0x000fe20000010000 */
[----:B------:R-:W-:Y:S01]  /*2a80*/  ISETP.GE.U32.AND P3, PT, R31, c[0x0][0x1c8], PT ;  /* 0x000072001f007a0c */ /* 0x000fe20003f66070 */
[-C--:B------:R-:W-:Y:S01]  /*2a90*/  FMUL.FTZ R18, R18, R25.reuse ;  /* 0x0000001912127220 */ /* 0x080fe20000410000 */
        /* <DEDUP_REMOVED lines=12> */
[C---:B------:R-:W-:Y:S01]  /*2b60*/  ISETP.LT.U32.AND P5, PT, R2.reuse, 0x80, !P5 ;  /* 0x000000800200780c */ /* 0x040fe20006fa1070 */
[-C--:B------:R-:W-:Y:S01]  /*2b70*/  FMUL.FTZ R21, R21, R25.reuse ;  /* 0x0000001915157220 */ /* 0x080fe20000410000 */
[----:B------:R-:W-:Y:S01]  /*2b80*/  ISETP.LT.U32.AND P0, PT, R2, 0x80, !P0 ;  /* 0x000000800200780c */ /* 0x000fe20004701070 */
[-C--:B------:R-:W-:Y:S01]  /*2b90*/  FMUL.FTZ R22, R22, R25.reuse ;  /* 0x0000001916167220 */ /* 0x080fe20000410000 */
[----:B------:R-:W-:Y:S01]  /*2ba0*/  ISETP.LT.U32.AND P2, PT, R2, 0x80, !P2 ;  /* 0x000000800200780c */ /* 0x000fe20005741070 */
[-C--:B------:R-:W-:Y:S01]  /*2bb0*/  FMUL.FTZ R24, R24, R25.reuse ;  /* 0x0000001918187220 */ /* 0x080fe20000410000 */
[----:B------:R-:W-:Y:S01]  /*2bc0*/  ISETP.LT.U32.AND P3, PT, R2, 0x80, !P3 ;  /* 0x000000800200780c */ /* 0x000fe20005f61070 */
[-C--:B------:R-:W-:Y:S01]  /*2bd0*/  FMUL.FTZ R42, R42, R25.reuse ;  /* 0x000000192a2a7220 */ /* 0x080fe20000410000 */
[----:B------:R-:W-:Y:S01]  /*2be0*/  ISETP.LT.U32.AND P4, PT, R2, 0x80, !P4 ;  /* 0x000000800200780c */ /* 0x000fe20006781070 */
[----:B------:R-:W-:-:S02]  /*2bf0*/  FMUL.FTZ R14, R14, R25 ;  /* 0x000000190e0e7220 */ /* 0x000fc40000410000 */
[C-C-:B------:R-:W-:Y:S02]  /*2c00*/  FFMA.FTZ R18, R16.reuse, R18, R27.reuse ;  /* 0x0000001210127223 */ /* 0x140fe4000001001b */
[C-C-:B------:R-:W-:Y:S02]  /*2c10*/  FFMA.FTZ R44, R16.reuse, R44, R27.reuse ;  /* 0x0000002c102c7223 */ /* 0x140fe4000001001b */
[C-C-:B------:R-:W-:Y:S02]  /*2c20*/  FFMA.FTZ R19, R16.reuse, R15, R27.reuse ;  /* 0x0000000f10137223 */ /* 0x140fe4000001001b */
[C-C-:B------:R-:W-:Y:S02]  /*2c30*/  FFMA.FTZ R45, R16.reuse, R45, R27.reuse ;  /* 0x0000002d102d7223 */ /* 0x140fe4000001001b */
[----:B------:R-:W-:Y:S02]  /*2c40*/  FFMA.FTZ R21, R16, R21, R27 ;  /* 0x0000001510157223 */ /* 0x000fe4000001001b */
[----:B------:R-:W-:-:S02]  /*2c50*/  FFMA.FTZ R43, R17, R43, R26 ;  /* 0x0000002b112b7223 */ /* 0x000fc4000001001a */
[C-C-:B------:R-:W-:Y:S02]  /*2c60*/  FFMA.FTZ R20, R17.reuse, R20, R26.reuse ;  /* 0x0000001411147223 */ /* 0x140fe4000001001a */
[C-C-:B------:R-:W-:Y:S02]  /*2c70*/  FFMA.FTZ R23, R17.reuse, R12, R26.reuse ;  /* 0x0000000c11177223 */ /* 0x140fe4000001001a */
        /* <DEDUP_REMOVED lines=15> */
.L_x_2147:
[----:B------:R-:W-:Y:S01]  /*2d70*/  BSSY B0, `(.L_x_2148) ;  /* 0x000000e000007945 */ /* 0x000fe20003800000 */
[----:B------:R-:W-:Y:S05]  /*2d80*/  @P1 BRA `(.L_x_2149) ;  /* 0x000000c000001947 */ /* 0x000fea0003800000 */
[----:B------:R-:W-:Y:S02]  /*2d90*/  IADD3 R15, R36, 0x40, RZ ;  /* 0x00000040240f7810 */ /* 0x000fe40007ffe0ff */
[----:B------:R-:W-:Y:S02]  /*2da0*/  MOV R13, R39 ;  /* 0x00000027000d7202 */ /* 0x000fe40000000f00 */
[----:B------:R-:W-:Y:S02]  /*2db0*/  SHF.R.S32.HI R12, RZ, 0x1f, R15 ;  /* 0x0000001fff0c7819 */ /* 0x000fe4000001140f */
[----:B------:R-:W-:-:S03]  /*2dc0*/  F2FP.BF16.PACK_AB R17, R17, R18 ;  /* 0x000000121111723e */ /* 0x000fc600000010ff */
[----:B------:R-:W-:Y:S01]  /*2dd0*/  IMAD R14, R12, c[0x0][0x1c0], RZ ;  /* 0x000070000c0e7a24 */ /* 0x000fe200078e02ff */
[----:B------:R-:W-:-:S05]  /*2de0*/  MOV R12, R40 ;  /* 0x00000028000c7202 */ /* 0x000fca0000000f00 */
[----:B------:R-:W-:-:S04]  /*2df0*/  IMAD.WIDE.U32 R12, R15, c[0x0][0x1c0], R12 ;  /* 0x000070000f0c7a25 */ /* 0x000fc800078e000c */
[----:B------:R-:W-:Y:S01]  /*2e00*/  IMAD R15, R15, c[0x0][0x1c4], R14 ;  /* 0x000071000f0f7a24 */ /* 0x000fe200078e020e */
[----:B------:R-:W-:-:S04]  /*2e10*/  LEA R14, P1, R12, c[0x0][0x160], 0x1 ;  /* 0x000058000c0e7a11 */ /* 0x000fc800078208ff */
[----:B------:R-:W-:-:S04]  /*2e20*/  IADD3 R15, R13, R15, RZ ;  /* 0x0000000f0d0f7210 */ /* 0x000fc80007ffe0ff */
[----:B------:R-:W-:-:S05]  /*2e30*/  LEA.HI.X R15, R12, c[0x0][0x164], R15, 0x1, P1 ;  /* 0x000059000c0f7a11 */ /* 0x000fca00008f0c0f */
[----:B------:R0:W-:Y:S02]  /*2e40*/  STG.E [R14.64], R17 ;  /* 0x000000110e007986 */ /* 0x0001e4000c101908 */
.L_x_2149:
[----:B------:R-:W-:Y:S05]  /*2e50*/  BSYNC B0 ;  /* 0x0000000000007941 */ /* 0x000fea0003800000 */
.L_x_2148:
        /* <DEDUP_REMOVED lines=11> */
.L_x_2150:
        /* <DEDUP_REMOVED lines=12> */
.L_x_2152:
[----:B------:R-:W-:Y:S05]  /*2fd0*/  BSYNC B0 ;  /* 0x0000000000007941 */ /* 0x000fea0003800000 */
.L_x_2151:
        /* <DEDUP_REMOVED lines=11> */
.L_x_2153:
        /* <DEDUP_REMOVED lines=12> */
.L_x_2155:
[----:B------:R-:W-:Y:S05]  /*3150*/  BSYNC B0 ;  /* 0x0000000000007941 */ /* 0x000fea0003800000 */
.L_x_2154:
        /* <DEDUP_REMOVED lines=11> */
.L_x_2156:
        /* <DEDUP_REMOVED lines=12> */
.L_x_2158:
[----:B------:R-:W-:Y:S05]  /*32d0*/  BSYNC B0 ;  /* 0x0000000000007941 */ /* 0x000fea0003800000 */
.L_x_2157:
        /* <DEDUP_REMOVED lines=11> */
.L_x_2159:
        /* <DEDUP_REMOVED lines=12> */
.L_x_2161:
[----:B------:R-:W-:Y:S05]  /*3450*/  BSYNC B0 ;  /* 0x0000000000007941 */ /* 0x000fea0003800000 */
.L_x_2160:
        /* <DEDUP_REMOVED lines=11> */
.L_x_2162:
        /* <DEDUP_REMOVED lines=12> */
.L_x_2164:
[----:B------:R-:W-:Y:S05]  /*35d0*/  BSYNC B0 ;  /* 0x0000000000007941 */ /* 0x000fea0003800000 */
.L_x_2163:
[----:B------:R-:W-:Y:S02]  /*35e0*/  IADD3 R5, R5, c[0x0][0x10], RZ ;  /* 0x0000040005057a10 */ /* 0x000fe40007ffe0ff */
[----:B------:R-:W-:Y:S02]  /*35f0*/  IADD3 R28, R28, 0x1, RZ ;  /* 0x000000011c1c7810 */ /* 0x000fe40007ffe0ff */
[----:B------:R-:W-:-:S13]  /*3600*/  ISETP.GE.AND P0, PT, R5, UR4, PT ;  /* 0x0000000405007c0c */ /* 0x000fda000bf06270 */
[----:B------:R-:W-:Y:S01]  /*3610*/  @P0 CALL.REL.NOINC `(.L_x_2165) ;  /* 0x0000001000000944 */ /* 0x000fe20003c00000 */
[----:B------:R-:W-:Y:S05]  /*3620*/  BRA `(.L_x_2166) ;  /* 0xffffcbd000007947 */ /* 0x000fea000383ffff */
.L_x_2165:
[----:B------:R-:W-:Y:S05]  /*3630*/  EXIT ;  /* 0x000000000000794d */ /* 0x000fea0003800000 */
.L_x_2167:
        /* <DEDUP_REMOVED lines=12> */
.L_x_3266:


//--------------------- .text._Z35group_norm_nhwc_fwd_one_pass_kernelI11Bf16IOBf16WLi512ELi8ELi128EEv26Group_norm_nhwc_fwd_params --------------------------
	.section	.text._Z35group_norm_nhwc_fwd_one_pass_kernelI11Bf16IOBf16WLi512ELi8ELi128EEv26Group_norm_nhwc_fwd_params,"ax",@progbits
	.sectioninfo	@"SHI_REGISTERS=96"
	.align	128
        .global         _Z35group_norm_nhwc_fwd_one_pass_kernelI11Bf16IOBf16WLi512ELi8ELi128EEv26Group_norm_nhwc_fwd_params
        .type           _Z35group_norm_nhwc_fwd_one_pass_kernelI11Bf16IOBf16WLi512ELi8ELi128EEv26Group_norm_nhwc_fwd_params,@function
        .size           _Z35group_norm_nhwc_fwd_one_pass_kernelI11Bf16IOBf16WLi512ELi8ELi128EEv26Group_norm_nhwc_fwd_params,(.L_x_3267 - _Z35group_norm_nhwc_fwd_one_pass_kernelI11Bf16IOBf16WLi512ELi8ELi128EEv26Group_norm_nhwc_fwd_params)
        .other          _Z35group_norm_nhwc_fwd_one_pass_kernelI11Bf16IOBf16WLi512ELi8ELi128EEv26Group_norm_nhwc_fwd_params,@"STO_CUDA_ENTRY STV_DEFAULT"
_Z35group_norm_nhwc_fwd_one_pass_kernelI11Bf16IOBf16WLi512ELi8ELi128EEv26Group_norm_nhwc_fwd_params:
.text._Z35group_norm_nhwc_fwd_one_pass_kernelI11Bf16IOBf16WLi512ELi8ELi128EEv26Group_norm_nhwc_fwd_params:
        /* <DEDUP_REMOVED lines=86> */
.L_x_2227:
[----:B0-----:R-:W-:Y:S02]  /*0560*/  IABS R35, c[0x0][0x1d8] ;  /* 0x0000760000237a13 */ /* 0x001fe40000000000 */
[----:B------:R-:W-:Y:S02]  /*0570*/  P2R R34, PR, RZ, 0x4 ;  /* 0x00000004ff227803 */ /* 0x000fe40000000000 */
[----:B------:R-:W0:Y:S01]  /*0580*/  I2F.RP R26, R35 ;  /* 0x00000023001a7306 */ /* 0x000e220000209400 */
        /* <DEDUP_REMOVED lines=207> */
[----:B------:R-:W-:Y:S01]  /*1280*/  ISETP.NE.AND P0, PT, R40, RZ, PT ;  /* 0x000000ff2800720c */ /* 0x000fe20003f05270 */
[----:B------:R-:W-:-:S12]  /*1290*/  IMAD.MOV.U32 R40, RZ, RZ, RZ ;  /* 0x000000ffff287224 */ /* 0x000fd800078e00ff */
        /* <DEDUP_REMOVED lines=193> */
.L_x_2170:
[----:B0-----:R-:W2:Y:S01]  /*1eb0*/  LDG.E.STRONG.GPU R26, [R24.64] ;  /* 0x00000006181a7981 */ /* 0x001ea2000c1ef900 */
[----:B------:R-:W-:Y:S01]  /*1ec0*/  YIELD ;  /* 0x0000000000007946 */ /* 0x000fe20003800000 */
[----:B--2---:R-:W-:Y:S01]  /*1ed0*/  ISETP.NE.AND P6, PT, R26, R81, PT ;  /* 0x000000511a00720c */ /* 0x004fe20003fc5270 */
[----:B------:R-:W-:-:S12]  /*1ee0*/  CCTL.IVALL ;  /* 0x00000000ff00798f */ /* 0x000fd80002000000 */
[----:B------:R-:W-:Y:S05]  /*1ef0*/  @P6 BRA `(.L_x_2170) ;  /* 0xffffffb000006947 */ /* 0x000fea000383ffff */
.L_x_2169:
        /* <DEDUP_REMOVED lines=21> */
.L_x_2174:
        /* <DEDUP_REMOVED lines=115> */
.L_x_2173:
        /* <DEDUP_REMOVED lines=62> */
.L_x_2175:
[----:B------:R-:W-:-:S04]  /*2b60*/  ISETP.NE.AND P6, PT, R50, RZ, PT ;  /* 0x000000ff3200720c */ /* 0x000fc80003fc5270 */
[----:B------:R-:W-:-:S13]  /*2b70*/  ISETP.NE.OR P6, PT, R26, RZ, P6 ;  /* 0x000000ff1a00720c */ /* 0x000fda00037c5670 */
[----:B------:R-:W-:Y:S05]  /*2b80*/  @!P6 BRA `(.L_x_2171) ;  /* 0x000001f00000e947 */ /* 0x000fea0003800000 */
.L_x_2172:
        /* <DEDUP_REMOVED lines=31> */
.L_x_2171:
        /* <DEDUP_REMOVED lines=11> */
.L_x_2177:
[----:B------:R-:W-:Y:S05]  /*2e30*/  BSYNC B0 ;  /* 0x0000000000007941 */ /* 0x000fea0003800000 */
.L_x_2176:
        /* <DEDUP_REMOVED lines=17> */
.L_x_2168:
[----:B------:R-:W-:Y:S01]  /*2f50*/  P2R R24, PR, RZ, 0x1 ;  /* 0x00000001ff187803 */ /* 0x000fe20000000000 */
[----:B------:R1:W-:Y:S01]  /*2f60*/  @!P5 STS.64 [0x30], R48 ;  /* 0x00003030ff00d388 */ /* 0x0003e20000000a00 */
[----:B------:R-:W-:Y:S02]  /*2f70*/  LOP3.LUT P6, RZ, R3, R2, RZ, 0xfc, !PT ;  /* 0x0000000203ff7212 */ /* 0x000fe400078cfcff */
        /* <DEDUP_REMOVED lines=11> */
[----:B------:R-:W-:Y:S01]  /*3030*/  IADD3.X R77, R77, c[0x0][0x184], RZ, P5, !PT ;  /* 0x000061004d4d7a10 */ /* 0x000fe20002ffe4ff */
[----:B-1----:R-:W-:Y:S02]  /*3040*/  HFMA2.MMA R49, -RZ, RZ, 1.875, 0 ;  /* 0x3f800000ff317435 */ /* 0x002fe400000001ff */
[----:B------:R-:W-:-:S05]  /*3050*/  @!P6 IMAD.WIDE R78, R21, R78, c[0x0][0x168] ;  /* 0x00005a00154ee625 */ /* 0x000fca00078e024e */
[----:B------:R0:W-:Y:S04]  /*3060*/  @!P6 STG.E.64 [R78.64], R24 ;  /* 0x000000184e00e986 */ /* 0x0001e8000c101b06 */
[----:B------:R-:W-:Y:S06]  /*3070*/  BAR.SYNC.DEFER_BLOCKING 0x0 ;  /* 0x0000000000007b1d */ /* 0x000fec0000010000 */
[----:B------:R-:W1:Y:S04]  /*3080*/  LDS.64 R26, [0x30] ;  /* 0x00003000ff1a7984 */ /* 0x000e680000000a00 */
[----:B0-----:R0:W2:Y:S04]  /*3090*/  LDG.E.U16 R24, [R50.64] ;  /* 0x0000000632187981 */ /* 0x0010a8000c1e1500 */
[----:B------:R0:W3:Y:S01]  /*30a0*/  LDG.E.U16 R25, [R50.64+0x2] ;  /* 0x0000020632197981 */ /* 0x0000e2000c1e1500 */
[----:B-1----:R-:W-:-:S04]  /*30b0*/  FMUL.FTZ R48, R26, c[0x0][0x1f4] ;  /* 0x00007d001a307a20 */ /* 0x002fc80000410000 */
[----:B------:R-:W-:-:S04]  /*30c0*/  FMUL.FTZ R26, R48, R48 ;  /* 0x00000030301a7220 */ /* 0x000fc80000410000 */
[----:B------:R-:W-:Y:S02]  /*30d0*/  FFMA.FTZ R26, R27, c[0x0][0x1f4], -R26 ;  /* 0x00007d001b1a7a23 */ /* 0x000fe4000001081a */
[----:B------:R1:W4:Y:S03]  /*30e0*/  LDG.E.U16 R27, [R76.64+0x2] ;  /* 0x000002064c1b7981 */ /* 0x000326000c1e1500 */
[----:B------:R-:W-:-:S13]  /*30f0*/  FSETP.GTU.FTZ.AND P5, PT, R26, RZ, PT ;  /* 0x000000ff1a00720b */ /* 0x000fda0003fbc000 */
[----:B------:R-:W-:Y:S02]  /*3100*/  @P5 FADD.FTZ R80, R26, c[0x0][0x188] ;  /* 0x000062001a505621 */ /* 0x000fe40000010000 */
[----:B------:R1:W5:Y:S02]  /*3110*/  LDG.E.U16 R26, [R76.64] ;  /* 0x000000064c1a7981 */ /* 0x000364000c1e1500 */
[----:B------:R1:W2:Y:S01]  /*3120*/  @P5 MUFU.RSQ R49, R80 ;  /* 0x0000005000315308 */ /* 0x0002a20000001400 */
[----:B------:R-:W-:Y:S02]  /*3130*/  ISETP.NE.AND P6, PT, RZ, UR5, PT ;  /* 0x00000005ff007c0c */ /* 0x000fe4000bfc5270 */
[----:B0-----:R-:W-:Y:S02]  /*3140*/  PRMT R51, RZ, 0x5410, R39 ;  /* 0x00005410ff337816 */ /* 0x001fe40000000027 */
[----:B------:R-:W-:Y:S02]  /*3150*/  PRMT R79, RZ, 0x5410, R35 ;  /* 0x00005410ff4f7816 */ /* 0x000fe40000000023 */
[----:B-1----:R-:W-:-:S02]  /*3160*/  PRMT R77, RZ, 0x7610, R39 ;  /* 0x00007610ff4d7816 */ /* 0x002fc40000000027 */
[----:B------:R-:W-:Y:S01]  /*3170*/  PRMT R81, RZ, 0x7610, R35 ;  /* 0x00007610ff517816 */ /* 0x000fe20000000023 */
[----:B------:R-:W-:-:S04]  /*3180*/  FADD.FTZ R78, R79, -R48 ;  /* 0x800000304f4e7221 */ /* 0x000fc80000010000 */
[----:B------:R-:W-:Y:S01]  /*3190*/  FADD.FTZ R80, R81, -R48 ;  /* 0x8000003051507221 */ /* 0x000fe20000010000 */
[----:B--2---:R-:W-:Y:S01]  /*31a0*/  PRMT R35, RZ, 0x5410, R24 ;  /* 0x00005410ff237816 */ /* 0x004fe20000000018 */
[----:B------:R-:W-:Y:S01]  /*31b0*/  FADD.FTZ R24, R51, -R48 ;  /* 0x8000003033187221 */ /* 0x000fe20000010000 */
[----:B---3--:R-:W-:-:S03]  /*31c0*/  PRMT R39, RZ, 0x5410, R25 ;  /* 0x00005410ff277816 */ /* 0x008fc60000000019 */
[-C--:B------:R-:W-:Y:S02]  /*31d0*/  FMUL.FTZ R24, R24, R49.reuse ;  /* 0x0000003118187220 */ /* 0x080fe40000410000 */
[----:B------:R-:W-:Y:S01]  /*31e0*/  FMUL.FTZ R51, R78, R49 ;  /* 0x000000314e337220 */ /* 0x000fe20000410000 */
[----:B----4-:R-:W-:Y:S02]  /*31f0*/  PRMT R76, RZ, 0x5410, R27 ;  /* 0x00005410ff4c7816 */ /* 0x010fe4000000001b */
[----:B-----5:R-:W-:Y:S01]  /*3200*/  PRMT R50, RZ, 0x5410, R26 ;  /* 0x00005410ff327816 */ /* 0x020fe2000000001a */
[----:B------:R-:W-:-:S04]  /*3210*/  FADD.FTZ R26, R77, -R48 ;  /* 0x800000304d1a7221 */ /* 0x000fc80000010000 */
        /* <DEDUP_REMOVED lines=15> */
.L_x_2178:
        /* <DEDUP_REMOVED lines=13> */
.L_x_2180:
[----:B------:R-:W-:Y:S05]  /*33e0*/  BSYNC B0 ;  /* 0x0000000000007941 */ /* 0x000fea0003800000 */
.L_x_2179:
        /* <DEDUP_REMOVED lines=15> */
.L_x_2181:
        /* <DEDUP_REMOVED lines=13> */
.L_x_2183:
[----:B------:R-:W-:Y:S05]  /*35b0*/  BSYNC B0 ;  /* 0x0000000000007941 */ /* 0x000fea0003800000 */
.L_x_2182:
[----:B------:R-:W-:Y:S01]  /*35c0*/  PRMT R25, RZ, 0x5410, R38 ;  /* 0x00005410ff197816 */ /* 0x000fe20000000026 */
[----:B------:R-:W-:Y:S01]  /*35d0*/  FADD.FTZ R24, R79, -R48 ;  /* 0x800000304f187221 */ /* 0x000fe20000010000 */
[----:B0-----:R-:W-:Y:S01]  /*35e0*/  PRMT R27, RZ, 0x7610, R38 ;  /* 0x00007610ff1b7816 */ /* 0x001fe20000000026 */
        /* <DEDUP_REMOVED lines=20> */
.L_x_2184:
        /* <DEDUP_REMOVED lines=13> */
.L_x_2186:
[----:B------:R-:W-:Y:S05]  /*3800*/  BSYNC B0 ;  /* 0x0000000000007941 */ /* 0x000fea0003800000 */
.L_x_2185:
        /* <DEDUP_REMOVED lines=15> */
.L_x_2187:
        /* <DEDUP_REMOVED lines=13> */
.L_x_2189:
[----:B------:R-:W-:Y:S05]  /*39d0*/  BSYNC B0 ;  /* 0x0000000000007941 */ /* 0x000fea0003800000 */
.L_x_2188:
[--C-:B------:R-:W-:Y:S01]  /*39e0*/  PRMT R25, RZ, 0x5410, R41.reuse ;  /* 0x00005410ff197816 */ /* 0x100fe20000000029 */
[--C-:B------:R-:W-:Y:S01]  /*39f0*/  FADD.FTZ R24, R77, -R48.reuse ;  /* 0x800000304d187221 */ /* 0x100fe20000010000 */
[----:B------:R-:W-:Y:S01]  /*3a00*/  PRMT R41, RZ, 0x7610, R41 ;  /* 0x00007610ff297816 */ /* 0x000fe20000000029 */
[--C-:B0-----:R-:W-:Y:S02]  /*3a10*/  FADD.FTZ R26, R51, -R48.reuse ;  /* 0x80000030331a7221 */ /* 0x101fe40000010000 */
        /* <DEDUP_REMOVED lines=19> */
.L_x_2190:
        /* <DEDUP_REMOVED lines=13> */
.L_x_2192:
[----:B------:R-:W-:Y:S05]  /*3c20*/  BSYNC B0 ;  /* 0x0000000000007941 */ /* 0x000fea0003800000 */
.L_x_2191:
[----:B0-----:R-:W-:Y:S01]  /*3c30*/  PRMT R41, RZ, 0x5410, R42 ;  /* 0x00005410ff297816 */ /* 0x001fe2000000002a */
        /* <DEDUP_REMOVED lines=14> */
.L_x_2193:
[----:B------:R-:W-:Y:S01]  /*3d20*/  ISETP.NE.AND P5, PT, R66, RZ, PT ;  /* 0x000000ff4200720c */ /* 0x000fe20003fa5270 */
[----:B------:R-:W-:-:S12]  /*3d30*/  BSSY B0, `(.L_x_2194) ;  /* 0x000000c000007945 */ /* 0x000fd80003800000 */
[----:B------:R-:W-:Y:S05]  /*3d40*/  @!P5 BRA `(.L_x_2195) ;  /* 0x000000a00000d947 */ /* 0x000fea0003800000 */
[----:B------:R-:W-:Y:S01]  /*3d50*/  MOV R25, R73 ;  /* 0x0000004900197202 */ /* 0x000fe20000000f00 */
[----:B------:R-:W-:Y:S01]  /*3d60*/  IMAD R27, R11, c[0x0][0x1c0], RZ ;  /* 0x000070000b1b7a24 */ /* 0x000fe200078e02ff */
[----:B------:R-:W-:Y:S01]  /*3d70*/  F2FP.BF16.PACK_AB R37, R37, R38 ;  /* 0x000000262525723e */ /* 0x000fe200000010ff */
[----:B------:R-:W-:Y:S02]  /*3d80*/  IMAD.MOV.U32 R24, RZ, RZ, R74 ;  /* 0x000000ffff187224 */ /* 0x000fe400078e004a */
[C---:B------:R-:W-:Y:S02]  /*3d90*/  IMAD R27, R58.reuse, c[0x0][0x1c4], R27 ;  /* 0x000071003a1b7a24 */ /* 0x040fe400078e021b */
[----:B------:R-:W-:-:S05]  /*3da0*/  IMAD.WIDE.U32 R24, R58, c[0x0][0x1c0], R24 ;  /* 0x000070003a187a25 */ /* 0x000fca00078e0018 */
[----:B------:R-:W-:Y:S02]  /*3db0*/  IADD3 R27, R25, R27, RZ ;  /* 0x0000001b191b7210 */ /* 0x000fe40007ffe0ff */
[----:B------:R-:W-:-:S04]  /*3dc0*/  LEA R26, P5, R24, c[0x0][0x160], 0x1 ;  /* 0x00005800181a7a11 */ /* 0x000fc800078a08ff */
[----:B------:R-:W-:-:S05]  /*3dd0*/  LEA.HI.X R27, R24, c[0x0][0x164], R27, 0x1, P5 ;  /* 0x00005900181b7a11 */ /* 0x000fca00028f0c1b */
[----:B------:R0:W-:Y:S04]  /*3de0*/  STG.E [R26.64], R37 ;  /* 0x000000251a007986 */ /* 0x0001e8000c101906 */
.L_x_2195:
[----:B------:R-:W-:Y:S05]  /*3df0*/  BSYNC B0 ;  /* 0x0000000000007941 */ /* 0x000fea0003800000 */
.L_x_2194:
        /* <DEDUP_REMOVED lines=23> */
.L_x_2196:
        /* <DEDUP_REMOVED lines=13> */
.L_x_2198:
[----:B------:R-:W-:Y:S05]  /*4040*/  BSYNC B0 ;  /* 0x0000000000007941 */ /* 0x000fea0003800000 */
.L_x_2197:
        /* <DEDUP_REMOVED lines=15> */
.L_x_2199:
        /* <DEDUP_REMOVED lines=13> */
.L_x_2201:
[----:B------:R-:W-:Y:S05]  /*4210*/  BSYNC B0 ;  /* 0x0000000000007941 */ /* 0x000fea0003800000 */
.L_x_2200:
        /* <DEDUP_REMOVED lines=23> */
.L_x_2202:
        /* <DEDUP_REMOVED lines=12> */
.L_x_2204:
[----:B------:R-:W-:Y:S05]  /*4450*/  BSYNC B0 ;  /* 0x0000000000007941 */ /* 0x000fea0003800000 */
.L_x_2203:
        /* <DEDUP_REMOVED lines=15> */
.L_x_2205:
        /* <DEDUP_REMOVED lines=12> */
.L_x_2207:
[----:B------:R-:W-:Y:S05]  /*4610*/  BSYNC B0 ;  /* 0x0000000000007941 */ /* 0x000fea0003800000 */
.L_x_2206:
        /* <DEDUP_REMOVED lines=23> */
.L_x_2208:
        /* <DEDUP_REMOVED lines=12> */
.L_x_2210:
[----:B------:R-:W-:Y:S05]  /*4850*/  BSYNC B0 ;  /* 0x0000000000007941 */ /* 0x000fea0003800000 */
.L_x_2209:
        /* <DEDUP_REMOVED lines=15> */
.L_x_2211:
        /* <DEDUP_REMOVED lines=12> */
.L_x_2213:
[----:B------:R-:W-:Y:S05]  /*4a10*/  BSYNC B0 ;  /* 0x0000000000007941 */ /* 0x000fea0003800000 */
.L_x_2212:
        /* <DEDUP_REMOVED lines=11> */
[----:B------:R-:W-:Y:S02]  /*4ad0*/  FFMA.FTZ R38, R39, R40, R76 ;  /* 0x0000002827267223 */ /* 0x000fe4000001004c */
        /* <DEDUP_REMOVED lines=13> */
.L_x_2214:
        /* <DEDUP_REMOVED lines=12> */
.L_x_2216:
[----:B------:R-:W-:Y:S05]  /*4c70*/  BSYNC B0 ;  /* 0x0000000000007941 */ /* 0x000fea0003800000 */
.L_x_2215:
        /* <DEDUP_REMOVED lines=11> */
.L_x_2217:
[----:B------:R-:W-:Y:S01]  /*4d30*/  ISETP.GE.U32.AND P5, PT, R22, c[0x0][0x1c8], PT ;  /* 0x0000720016007a0c */ /* 0x000fe20003fa6070 */
[----:B------:R-:W-:Y:S01]  /*4d40*/  BSSY B0, `(.L_x_2218) ;  /* 0x0000014000007945 */ /* 0x000fe20003800000 */
[--C-:B------:R-:W-:Y:S02]  /*4d50*/  PRMT R25, RZ, 0x5410, R34.reuse ;  /* 0x00005410ff197816 */ /* 0x100fe40000000022 */
[----:B------:R-:W-:Y:S02]  /*4d60*/  ISETP.GE.AND.EX P5, PT, R30, c[0x0][0x1cc], PT, P5 ;  /* 0x000073001e007a0c */ /* 0x000fe40003fa6350 */
[----:B0-----:R-:W-:Y:S01]  /*4d70*/  PRMT R27, RZ, 0x7610, R34 ;  /* 0x00007610ff1b7816 */ /* 0x001fe20000000022 */
        /* <DEDUP_REMOVED lines=16> */
.L_x_2219:
[----:B------:R-:W-:Y:S05]  /*4e80*/  BSYNC B0 ;  /* 0x0000000000007941 */ /* 0x000fea0003800000 */
.L_x_2218:
[----:B0-----:R-:W-:Y:S01]  /*4e90*/  PRMT R33, RZ, 0x5410, R36 ;  /* 0x00005410ff217816 */ /* 0x001fe20000000024 */
        /* <DEDUP_REMOVED lines=13> */
.L_x_2220:
[----:B------:R-:W-:Y:S01]  /*4f70*/  ISETP.GE.U32.AND P5, PT, R23, c[0x0][0x1c8], PT ;  /* 0x0000720017007a0c */ /* 0x000fe20003fa6070 */
[----:B------:R-:W-:Y:S01]  /*4f80*/  FADD.FTZ R24, R33, -R48 ;  /* 0x8000003021187221 */ /* 0x000fe20000010000 */
[----:B------:R-:W-:Y:S01]  /*4f90*/  PRMT R25, RZ, 0x7610, R36 ;  /* 0x00007610ff197816 */ /* 0x000fe20000000024 */
[----:B------:R-:W-:Y:S01]  /*4fa0*/  BSSY B0, `(.L_x_2221) ;  /* 0x0000013000007945 */ /* 0x000fe20003800000 */
[----:B------:R-:W-:Y:S01]  /*4fb0*/  ISETP.GE.AND.EX P5, PT, R31, c[0x0][0x1cc], PT, P5 ;  /* 0x000073001f007a0c */ /* 0x000fe20003fa6350 */
[----:B------:R-:W-:Y:S02]  /*4fc0*/  FMUL.FTZ R24, R24, R49 ;  /* 0x0000003118187220 */ /* 0x000fe40000410000 */
[----:B------:R-:W-:Y:S01]  /*4fd0*/  FADD.FTZ R48, R25, -R48 ;  /* 0x8000003019307221 */ /* 0x000fe20000010000 */
[----:B------:R-:W-:Y:S01]  /*4fe0*/  ISETP.LT.U32.AND P5, PT, R2, 0x80, !P5 ;  /* 0x000000800200780c */ /* 0x000fe20006fa1070 */
[----:B------:R-:W-:-:S02]  /*4ff0*/  FFMA.FTZ R35, R35, R24, R50 ;  /* 0x0000001823237223 */ /* 0x000fc40000010032 */
[----:B------:R-:W-:-:S04]  /*5000*/  FMUL.FTZ R48, R48, R49 ;  /* 0x0000003130307220 */ /* 0x000fc80000410000 */
        /* <DEDUP_REMOVED lines=12> */
.L_x_2222:
[----:B------:R-:W-:Y:S05]  /*50d0*/  BSYNC B0 ;  /* 0x0000000000007941 */ /* 0x000fea0003800000 */
.L_x_2221:
        /* <DEDUP_REMOVED lines=11> */
.L_x_2223:
        /* <DEDUP_REMOVED lines=15> */
.L_x_2225:
[----:B------:R-:W-:Y:S05]  /*5280*/  BSYNC B0 ;  /* 0x0000000000007941 */ /* 0x000fea0003800000 */
.L_x_2224:
[----:B------:R-:W-:Y:S02]  /*5290*/  IADD3 R21, R21, c[0x0][0x10], RZ ;  /* 0x0000040015157a10 */ /* 0x000fe40007ffe0ff */
[----:B------:R-:W-:Y:S02]  /*52a0*/  IADD3 R20, R20, 0x1, RZ ;  /* 0x0000000114147810 */ /* 0x000fe40007ffe0ff */
[----:B------:R-:W-:-:S13]  /*52b0*/  ISETP.GE.AND P5, PT, R21, UR4, PT ;  /* 0x0000000415007c0c */ /* 0x000fda000bfa6270 */
[----:B------:R-:W-:Y:S01]  /*52c0*/  @P5 CALL.REL.NOINC `(.L_x_2226) ;  /* 0x0000001000005944 */ /* 0x000fe20003c00000 */
[----:B------:R-:W-:Y:S05]  /*52d0*/  BRA `(.L_x_2227) ;  /* 0xffffb28000007947 */ /* 0x000fea000383ffff */
.L_x_2226:
[----:B------:R-:W-:Y:S05]  /*52e0*/  EXIT ;  /* 0x000000000000794d */ /* 0x000fea0003800000 */
.L_x_2228:
        /* <DEDUP_REMOVED lines=9> */
.L_x_3267:


//--------------------- .text._Z35group_norm_nhwc_fwd_one_pass_kernelI11Bf16IOFp16WLi64ELi8ELi128EEv26Group_norm_nhwc_fwd_params --------------------------
	.section	.text._Z35group_norm_nhwc_fwd_one_pass_kernelI11Bf16IOFp16WLi64ELi8ELi128EEv26Group_norm_nhwc_fwd_params,"ax",@progbits
	.sectioninfo	@"SHI_REGISTERS=32"
	.align	128
        .global         _Z35group_norm_nhwc_fwd_one_pass_kernelI11Bf16IOFp16WLi64ELi8ELi128EEv26Group_norm_nhwc_fwd_params
        .type           _Z35group_norm_nhwc_fwd_one_pass_kernelI11Bf16IOFp16WLi64ELi8ELi128EEv26Group_norm_nhwc_fwd_params,@function
        .size           _Z35group_norm_nhwc_fwd_one_pass_kernelI11Bf16IOFp16WLi64ELi8ELi128EEv26Group_norm_nhwc_fwd_params,(.L_x_3268 - _Z35group_norm_nhwc_fwd_one_pass_kernelI11Bf16IOFp16WLi64ELi8ELi128EEv26Group_norm_nhwc_fwd_params)
        .other          _Z35group_norm_nhwc_fwd_one_pass_kernelI11Bf16IOFp16WLi64ELi8ELi128EEv26Group_norm_nhwc_fwd_params,@"STO_CUDA_ENTRY STV_DEFAULT"
_Z35group_norm_nhwc_fwd_one_pass_kernelI11Bf16IOFp16WLi64ELi8ELi128EEv26Group_norm_nhwc_fwd_params:
.text._Z35group_norm_nhwc_fwd_one_pass_kernelI11Bf16IOFp16WLi64ELi8ELi128EEv26Group_norm_nhwc_fwd_params:
        /* <DEDUP_REMOVED lines=25> */
.L_x_2246:
        /* <DEDUP_REMOVED lines=136> */
.L_x_2231:
[----:B------:R-:W2:Y:S01]  /*0a10*/  LDG.E.STRONG.GPU R11, [R8.64] ;  /* 0x00000006080b7981 */ /* 0x000ea2000c1ef900 */
[----:B------:R-:W-:Y:S01]  /*0a20*/  YIELD ;  /* 0x0000000000007946 */ /* 0x000fe20003800000 */
[----:B--2---:R-:W-:Y:S01]  /*0a30*/  ISETP.NE.AND P0, PT, R11, R18, PT ;  /* 0x000000120b00720c */ /* 0x004fe20003f05270 */
[----:B------:R-:W-:-:S12]  /*0a40*/  CCTL.IVALL ;  /* 0x00000000ff00798f */ /* 0x000fd80002000000 */
[----:B------:R-:W-:Y:S05]  /*0a50*/  @P0 BRA `(.L_x_2231) ;  /* 0xffffffb000000947 */ /* 0x000fea000383ffff */
.L_x_2230:
        /* <DEDUP_REMOVED lines=17> */
.L_x_2235:
        /* <DEDUP_REMOVED lines=115> */
.L_x_2234:
        /* <DEDUP_REMOVED lines=61> */
.L_x_2236:
[----:B------:R-:W-:-:S13]  /*1670*/  ISETP.NE.OR P0, PT, R18, RZ, P0 ;  /* 0x000000ff1200720c */ /* 0x000fda0000705670 */
[----:B------:R-:W-:Y:S05]  /*1680*/  @!P0 BRA `(.L_x_2232) ;  /* 0x000001f000008947 */ /* 0x000fea0003800000 */
.L_x_2233:
        /* <DEDUP_REMOVED lines=31> */
.L_x_2232:
        /* <DEDUP_REMOVED lines=12> */
.L_x_2238:
[----:B------:R-:W-:Y:S05]  /*1940*/  BSYNC B0 ;  /* 0x0000000000007941 */ /* 0x000fea0003800000 */
.L_x_2237:
        /* <DEDUP_REMOVED lines=16> */
.L_x_2229:
        /* <DEDUP_REMOVED lines=16> */
[----:B------:R1:W2:Y:S04]  /*1b50*/  LDG.E.U16 R28, [R18.64] ;  /* 0x00000006121c7981 */ /* 0x0002a8000c1e1500 */
[----:B------:R3:W4:Y:S04]  /*1b60*/  LDG.E.U16 R29, [R10.64] ;  /* 0x000000060a1d7981 */ /* 0x000728000c1e1500 */
[----:B------:R-:W5:Y:S04]  /*1b70*/  LDS.64 R26, [0x30] ;  /* 0x00003000ff1a7984 */ /* 0x000f680000000a00 */
[----:B-1----:R1:W4:Y:S04]  /*1b80*/  LDG.E.U16 R18, [R18.64+0x2] ;  /* 0x0000020612127981 */ /* 0x002328000c1e1500 */
[----:B---3--:R3:W4:Y:S01]  /*1b90*/  LDG.E.U16 R10, [R10.64+0x2] ;  /* 0x000002060a0a7981 */ /* 0x008722000c1e1500 */
[----:B0-----:R-:W-:Y:S01]  /*1ba0*/  HFMA2.MMA R9, -RZ, RZ, 1.875, 0 ;  /* 0x3f800000ff097435 */ /* 0x001fe200000001ff */
[----:B-----5:R-:W-:-:S04]  /*1bb0*/  FMUL.FTZ R26, R26, c[0x0][0x1f4] ;  /* 0x00007d001a1a7a20 */ /* 0x020fc80000410000 */
[----:B------:R-:W-:-:S04]  /*1bc0*/  FMUL.FTZ R8, R26, R26 ;  /* 0x0000001a1a087220 */ /* 0x000fc80000410000 */
[----:B------:R-:W-:-:S05]  /*1bd0*/  FFMA.FTZ R27, R27, c[0x0][0x1f4], -R8 ;  /* 0x00007d001b1b7a23 */ /* 0x000fca0000010808 */
[----:B------:R-:W-:Y:S02]  /*1be0*/  FSETP.GTU.FTZ.AND P0, PT, R27, RZ, PT ;  /* 0x000000ff1b00720b */ /* 0x000fe40003f1c000 */
[----:B------:R-:W-:Y:S02]  /*1bf0*/  SHF.R.U32.HI R8, RZ, 0x2, R2 ;  /* 0x00000002ff087819 */ /* 0x000fe40000011602 */
[----:B---3--:R-:W-:-:S09]  /*1c00*/  PRMT R11, RZ, 0x5410, R15 ;  /* 0x00005410ff0b7816 */ /* 0x008fd2000000000f */
[----:B------:R-:W-:-:S04]  /*1c10*/  @P0 FADD.FTZ R27, R27, c[0x0][0x188] ;  /* 0x000062001b1b0621 */ /* 0x000fc80000010000 */
[----:B------:R-:W0:Y:S01]  /*1c20*/  @P0 MUFU.RSQ R9, R27 ;  /* 0x0000001b00090308 */ /* 0x000e220000001400 */
[----:B------:R-:W-:Y:S02]  /*1c30*/  PRMT R15, RZ, 0x7610, R15 ;  /* 0x00007610ff0f7816 */ /* 0x000fe4000000000f */
[----:B-1----:R-:W-:Y:S02]  /*1c40*/  PRMT R19, RZ, 0x5410, R14 ;  /* 0x00005410ff137816 */ /* 0x002fe4000000000e */
[----:B------:R-:W-:Y:S01]  /*1c50*/  ISETP.NE.AND P2, PT, RZ, UR5, PT ;  /* 0x00000005ff007c0c */ /* 0x000fe2000bf45270 */
[----:B------:R-:W-:Y:S01]  /*1c60*/  IMAD R17, R3, c[0x0][0x1e4], R8 ;  /* 0x0000790003117a24 */ /* 0x000fe200078e0208 */
[----:B------:R-:W-:Y:S01]  /*1c70*/  PRMT R25, RZ, 0x7610, R14 ;  /* 0x00007610ff197816 */ /* 0x000fe2000000000e */
[--C-:B------:R-:W-:Y:S02]  /*1c80*/  FADD.FTZ R14, R11, -R26.reuse ;  /* 0x8000001a0b0e7221 */ /* 0x100fe40000010000 */
[----:B------:R-:W-:-:S02]  /*1c90*/  FADD.FTZ R24, R15, -R26 ;  /* 0x8000001a0f187221 */ /* 0x000fc40000010000 */
[--C-:B------:R-:W-:Y:S01]  /*1ca0*/  FADD.FTZ R16, R19, -R26.reuse ;  /* 0x8000001a13107221 */ /* 0x100fe20000010000 */
[----:B------:R-:W-:Y:S01]  /*1cb0*/  ISETP.GE.U32.AND P0, PT, R17, c[0x0][0x1c8], PT ;  /* 0x0000720011007a0c */ /* 0x000fe20003f06070 */
[----:B------:R-:W-:Y:S01]  /*1cc0*/  FADD.FTZ R26, R25, -R26 ;  /* 0x8000001a191a7221 */ /* 0x000fe20000010000 */
[----:B------:R-:W-:Y:S01]  /*1cd0*/  SHF.R.S32.HI R8, RZ, 0x1f, R17 ;  /* 0x0000001fff087819 */ /* 0x000fe20000011411 */
[-C--:B0-----:R-:W-:Y:S02]  /*1ce0*/  FMUL.FTZ R11, R24, R9.reuse ;  /* 0x00000009180b7220 */ /* 0x081fe40000410000 */
[----:B------:R-:W-:Y:S01]  /*1cf0*/  FMUL.FTZ R15, R26, R9 ;  /* 0x000000091a0f7220 */ /* 0x000fe20000410000 */
[----:B------:R-:W-:-:S04]  /*1d00*/  ISETP.GE.AND.EX P0, PT, R8, c[0x0][0x1cc], PT, P0 ;  /* 0x0000730008007a0c */ /* 0x000fc80003f06300 */
[----:B------:R-:W-:Y:S01]  /*1d10*/  ISETP.GT.U32.OR P0, PT, R2, 0x7f, P0 ;  /* 0x0000007f0200780c */ /* 0x000fe20000704470 */
[----:B--2---:R-:W-:Y:S02]  /*1d20*/  HADD2.F32 R28, -RZ, R28.H0_H0 ;  /* 0x2000001cff1c7230 */ /* 0x004fe40000004100 */
[----:B----4-:R-:W-:Y:S02]  /*1d30*/  HADD2.F32 R29, -RZ, R29.H0_H0 ;  /* 0x2000001dff1d7230 */ /* 0x010fe40000004100 */
[----:B------:R-:W-:Y:S02]  /*1d40*/  HADD2.F32 R18, -RZ, R18.H0_H0 ;  /* 0x20000012ff127230 */ /* 0x000fe40000004100 */
[----:B------:R-:W-:Y:S01]  /*1d50*/  HADD2.F32 R19, -RZ, R10.H0_H0 ;  /* 0x2000000aff137230 */ /* 0x000fe20000004100 */
[-C--:B------:R-:W-:Y:S02]  /*1d60*/  FMUL.FTZ R10, R16, R9.reuse ;  /* 0x00000009100a7220 */ /* 0x080fe40000410000 */
[----:B------:R-:W-:-:S02]  /*1d70*/  FMUL.FTZ R9, R14, R9 ;  /* 0x000000090e097220 */ /* 0x000fc40000410000 */
        /* <DEDUP_REMOVED lines=15> */
.L_x_2239:
        /* <DEDUP_REMOVED lines=12> */
.L_x_2241:
[----:B------:R-:W-:Y:S05]  /*1f30*/  BSYNC B0 ;  /* 0x0000000000007941 */ /* 0x000fea0003800000 */
.L_x_2240:
        /* <DEDUP_REMOVED lines=11> */
.L_x_2242:
        /* <DEDUP_REMOVED lines=12> */
.L_x_2244:
[----:B------:R-:W-:Y:S05]  /*20b0*/  BSYNC B0 ;  /* 0x0000000000007941 */ /* 0x000fea0003800000 */
.L_x_2243:
[----:B------:R-:W-:Y:S02]  /*20c0*/  IADD3 R12, R12, c[0x0][0x10], RZ ;  /* 0x000004000c0c7a10 */ /* 0x000fe40007ffe0ff */
[----:B------:R-:W-:Y:S02]  /*20d0*/  IADD3 R7, R7, 0x1, RZ ;  /* 0x0000000107077810 */ /* 0x000fe40007ffe0ff */
[----:B------:R-:W-:-:S13]  /*20e0*/  ISETP.GE.AND P0, PT, R12, UR4, PT ;  /* 0x000000040c007c0c */ /* 0x000fda000bf06270 */
[----:B------:R-:W-:Y:S01]  /*20f0*/  @P0 CALL.REL.NOINC `(.L_x_2245) ;  /* 0x0000001000000944 */ /* 0x000fe20003c00000 */
[----:B------:R-:W-:Y:S05]  /*2100*/  BRA `(.L_x_2246) ;  /* 0xffffe08000007947 */ /* 0x000fea000383ffff */
.L_x_2245:
[----:B------:R-:W-:Y:S05]  /*2110*/  EXIT ;  /* 0x000000000000794d */ /* 0x000fea0003800000 */
.L_x_2247:
        /* <DEDUP_REMOVED lines=14> */
.L_x_3268:


//--------------------- .text._Z35group_norm_nhwc_fwd_one_pass_kernelI11Bf16IOFp16WLi128ELi8ELi128EEv26Group_norm_nhwc_fwd_params --------------------------
	.section	.text._Z35group_norm_nhwc_fwd_one_pass_kernelI11Bf16IOFp16WLi128ELi8ELi128EEv26Group_norm_nhwc_fwd_params,"ax",@progbits
	.sectioninfo	@"SHI_REGISTERS=32"
	.align	128
        .global         _Z35group_norm_nhwc_fwd_one_pass_kernelI11Bf16IOFp16WLi128ELi8ELi128EEv26Group_norm_nhwc_fwd_params
        .type           _Z35group_norm_nhwc_fwd_one_pass_kernelI11Bf16IOFp16WLi128ELi8ELi128EEv26Group_norm_nhwc_fwd_params,@function
        .size           _Z35group_norm_nhwc_fwd_one_pass_kernelI11Bf16IOFp16WLi128ELi8ELi128EEv26Group_norm_nhwc_fwd_params,(.L_x_3269 - _Z35group_norm_nhwc_fwd_one_pass_kernelI11Bf16IOFp16WLi128ELi8ELi128EEv26Group_norm_nhwc_fwd_params)
        .other          _Z35group_norm_nhwc_fwd_one_pass_kernelI11Bf16IOFp16WLi128ELi8ELi128EEv26Group_norm_nhwc_fwd_params,@"STO_CUDA_ENTRY STV_DEFAULT"
_Z35group_norm_nhwc_fwd_one_pass_kernelI11Bf16IOFp16WLi128ELi8ELi128EEv26Group_norm_nhwc_fwd_params:
.text._Z35group_norm_nhwc_fwd_one_pass_kernelI11Bf16IOFp16WLi128ELi8ELi128EEv26Group_norm_nhwc_fwd_params:
        /* <DEDUP_REMOVED lines=23> */
.L_x_2271:
        /* <DEDUP_REMOVED lines=79> */
[----:B------:R-:W-:Y:S02]  /*0660*/  @P4 MOV R10, R22 ;  /* 0x00000016000a4202 */ /* 0x000fe40000000f00 */
[----:B------:R-:W-:-:S02]  /*0670*/  @P4 MOV R11, R25 ;  /* 0x00000019000b4202 */ /* 0x000fc40000000f00 */
[----:B------:R-:W-:Y:S01]  /*0680*/  @P3 IADD3 R15, R9, R15, RZ ;  /* 0x0000000f090f3210 */ /* 0x000fe20007ffe0ff */
[----:B------:R-:W3:Y:S01]  /*0690*/  @P2 LDG.E R14, [R18.64] ;  /* 0x00000006120e2981 */ /* 0x000ee2000c1e1900 */
[C---:B------:R-:W-:Y:S01]  /*06a0*/  @P3 LEA R16, P0, R8.reuse, c[0x0][0x170], 0x1 ;  /* 0x00005c0008103a11 */ /* 0x040fe200078008ff */
[C---:B------:R-:W-:Y:S02]  /*06b0*/  @P4 IMAD R20, R17.reuse, c[0x0][0x1c4], R20 ;  /* 0x0000710011144a24 */ /* 0x040fe400078e0214 */
[----:B------:R-:W-:Y:S01]  /*06c0*/  @P4 IMAD.WIDE.U32 R10, R17, c[0x0][0x1c0], R10 ;  /* 0x00007000110a4a25 */ /* 0x000fe200078e000a */
[----:B------:R-:W-:Y:S02]  /*06d0*/  @P3 LEA.HI.X R17, R8, c[0x0][0x174], R15, 0x1, P0 ;  /* 0x00005d0008113a11 */ /* 0x000fe400000f0c0f */
[----:B------:R-:W-:Y:S02]  /*06e0*/  MOV R15, RZ ;  /* 0x000000ff000f7202 */ /* 0x000fe40000000f00 */
[----:B------:R-:W-:-:S02]  /*06f0*/  @P4 IADD3 R9, R11, R20, RZ ;  /* 0x000000140b094210 */ /* 0x000fc40007ffe0ff */
[C---:B------:R-:W-:Y:S02]  /*0700*/  @P4 LEA R8, P0, R10.reuse, c[0x0][0x170], 0x1 ;  /* 0x00005c000a084a11 */ /* 0x040fe400078008ff */
        /* <DEDUP_REMOVED lines=93> */
.L_x_2250:
[----:B------:R-:W2:Y:S01]  /*0ce0*/  LDG.E.STRONG.GPU R11, [R8.64] ;  /* 0x00000006080b7981 */ /* 0x000ea2000c1ef900 */
[----:B------:R-:W-:Y:S01]  /*0cf0*/  YIELD ;  /* 0x0000000000007946 */ /* 0x000fe20003800000 */
[----:B--2---:R-:W-:Y:S01]  /*0d00*/  ISETP.NE.AND P0, PT, R11, R28, PT ;  /* 0x0000001c0b00720c */ /* 0x004fe20003f05270 */
[----:B------:R-:W-:-:S12]  /*0d10*/  CCTL.IVALL ;  /* 0x00000000ff00798f */ /* 0x000fd80002000000 */
[----:B------:R-:W-:Y:S05]  /*0d20*/  @P0 BRA `(.L_x_2250) ;  /* 0xffffffb000000947 */ /* 0x000fea000383ffff */
.L_x_2249:
        /* <DEDUP_REMOVED lines=16> */
.L_x_2254:
        /* <DEDUP_REMOVED lines=115> */
.L_x_2253:
        /* <DEDUP_REMOVED lines=61> */
.L_x_2255:
[----:B------:R-:W-:-:S13]  /*1930*/  ISETP.NE.OR P0, PT, R10, RZ, P0 ;  /* 0x000000ff0a00720c */ /* 0x000fda0000705670 */
[----:B------:R-:W-:Y:S05]  /*1940*/  @!P0 BRA `(.L_x_2251) ;  /* 0x000001f000008947 */ /* 0x000fea0003800000 */
.L_x_2252:
        /* <DEDUP_REMOVED lines=31> */
.L_x_2251:
        /* <DEDUP_REMOVED lines=11> */
.L_x_2257:
[----:B------:R-:W-:Y:S05]  /*1bf0*/  BSYNC B0 ;  /* 0x0000000000007941 */ /* 0x000fea0003800000 */
.L_x_2256:
        /* <DEDUP_REMOVED lines=16> */
.L_x_2248:
        /* <DEDUP_REMOVED lines=17> */
[----:B-1----:R-:W3:Y:S01]  /*1e10*/  LDG.E.U16 R28, [R28.64+0x2] ;  /* 0x000002061c1c7981 */ /* 0x002ee2000c1e1500 */
[----:B------:R-:W-:Y:S01]  /*1e20*/  HFMA2.MMA R18, -RZ, RZ, 1.875, 0 ;  /* 0x3f800000ff127435 */ /* 0x000fe200000001ff */
[----:B----4-:R-:W-:-:S04]  /*1e30*/  FMUL.FTZ R16, R10, c[0x0][0x1f4] ;  /* 0x00007d000a107a20 */ /* 0x010fc80000410000 */
[----:B------:R-:W-:-:S04]  /*1e40*/  FMUL.FTZ R10, R16, R16 ;  /* 0x00000010100a7220 */ /* 0x000fc80000410000 */
[----:B------:R-:W-:-:S05]  /*1e50*/  FFMA.FTZ R10, R11, c[0x0][0x1f4], -R10 ;  /* 0x00007d000b0a7a23 */ /* 0x000fca000001080a */
[----:B------:R-:W-:Y:S02]  /*1e60*/  FSETP.GTU.FTZ.AND P0, PT, R10, RZ, PT ;  /* 0x000000ff0a00720b */ /* 0x000fe40003f1c000 */
[----:B------:R-:W-:Y:S02]  /*1e70*/  SHF.R.U32.HI R17, RZ, 0x2, R2 ;  /* 0x00000002ff117819 */ /* 0x000fe40000011602 */
[----:B------:R-:W-:-:S09]  /*1e80*/  ISETP.NE.AND P2, PT, RZ, UR5, PT ;  /* 0x00000005ff007c0c */ /* 0x000fd2000bf45270 */
[----:B------:R-:W-:-:S04]  /*1e90*/  @P0 FADD.FTZ R11, R10, c[0x0][0x188] ;  /* 0x000062000a0b0621 */ /* 0x000fc80000010000 */
[----:B------:R1:W4:Y:S01]  /*1ea0*/  @P0 MUFU.RSQ R18, R11 ;  /* 0x0000000b00120308 */ /* 0x0003220000001400 */
[----:B------:R-:W-:Y:S01]  /*1eb0*/  IMAD R17, R3, c[0x0][0x1e4], R17 ;  /* 0x0000790003117a24 */ /* 0x000fe200078e0211 */
[--C-:B0-----:R-:W-:Y:S02]  /*1ec0*/  PRMT R27, RZ, 0x7610, R13.reuse ;  /* 0x00007610ff1b7816 */ /* 0x101fe4000000000d */
[----:B-1----:R-:W-:-:S03]  /*1ed0*/  PRMT R11, RZ, 0x5410, R13 ;  /* 0x00005410ff0b7816 */ /* 0x002fc6000000000d */
[--C-:B------:R-:W-:Y:S01]  /*1ee0*/  FADD.FTZ R27, R27, -R16.reuse ;  /* 0x800000101b1b7221 */ /* 0x100fe20000010000 */
[----:B------:R-:W-:Y:S02]  /*1ef0*/  ISETP.GE.U32.AND P0, PT, R17, c[0x0][0x1c8], PT ;  /* 0x0000720011007a0c */ /* 0x000fe40003f06070 */
[----:B------:R-:W-:Y:S01]  /*1f00*/  SHF.R.S32.HI R10, RZ, 0x1f, R17 ;  /* 0x0000001fff0a7819 */ /* 0x000fe20000011411 */
[----:B------:R-:W-:Y:S02]  /*1f10*/  FADD.FTZ R11, R11, -R16 ;  /* 0x800000100b0b7221 */ /* 0x000fe40000010000 */
[-C--:B----4-:R-:W-:Y:S01]  /*1f20*/  FMUL.FTZ R27, R27, R18.reuse ;  /* 0x000000121b1b7220 */ /* 0x090fe20000410000 */
[----:B------:R-:W-:Y:S01]  /*1f30*/  ISETP.GE.AND.EX P0, PT, R10, c[0x0][0x1cc], PT, P0 ;  /* 0x000073000a007a0c */ /* 0x000fe20003f06300 */
[----:B------:R-:W-:-:S03]  /*1f40*/  FMUL.FTZ R11, R11, R18 ;  /* 0x000000120b0b7220 */ /* 0x000fc60000410000 */
[----:B------:R-:W-:Y:S01]  /*1f50*/  ISETP.LT.U32.AND P0, PT, R2, 0x80, !P0 ;  /* 0x000000800200780c */ /* 0x000fe20004701070 */
[----:B--2---:R-:W-:Y:S02]  /*1f60*/  HADD2.F32 R13, -RZ, R8.H0_H0 ;  /* 0x20000008ff0d7230 */ /* 0x004fe40000004100 */
[----:B-----5:R-:W-:Y:S02]  /*1f70*/  HADD2.F32 R19, -RZ, R26.H0_H0 ;  /* 0x2000001aff137230 */ /* 0x020fe40000004100 */
[----:B---3--:R-:W-:Y:S02]  /*1f80*/  HADD2.F32 R26, -RZ, R9.H0_H0 ;  /* 0x20000009ff1a7230 */ /* 0x008fe40000004100 */
[----:B------:R-:W-:-:S03]  /*1f90*/  HADD2.F32 R28, -RZ, R28.H0_H0 ;  /* 0x2000001cff1c7230 */ /* 0x000fc60000004100 */
        /* <DEDUP_REMOVED lines=13> */
.L_x_2258:
        /* <DEDUP_REMOVED lines=12> */
.L_x_2260:
[----:B------:R-:W-:Y:S05]  /*2130*/  BSYNC B0 ;  /* 0x0000000000007941 */ /* 0x000fea0003800000 */
.L_x_2259:
        /* <DEDUP_REMOVED lines=24> */
.L_x_2261:
        /* <DEDUP_REMOVED lines=12> */
.L_x_2263:
[----:B------:R-:W-:Y:S05]  /*2380*/  BSYNC B0 ;  /* 0x0000000000007941 */ /* 0x000fea0003800000 */
.L_x_2262:
        /* <DEDUP_REMOVED lines=37> */
.L_x_2264:
        /* <DEDUP_REMOVED lines=12> */
.L_x_2266:
[----:B------:R-:W-:Y:S05]  /*26a0*/  BSYNC B0 ;  /* 0x0000000000007941 */ /* 0x000fea0003800000 */
.L_x_2265:
        /* <DEDUP_REMOVED lines=11> */
.L_x_2267:
        /* <DEDUP_REMOVED lines=12> */
.L_x_2269:
[----:B------:R-:W-:Y:S05]  /*2820*/  BSYNC B0 ;  /* 0x0000000000007941 */ /* 0x000fea0003800000 */
.L_x_2268:
[----:B------:R-:W-:Y:S02]  /*2830*/  IADD3 R6, R6, c[0x0][0x10], RZ ;  /* 0x0000040006067a10 */ /* 0x000fe40007ffe0ff */
[----:B------:R-:W-:Y:S02]  /*2840*/  IADD3 R5, R5, 0x1, RZ ;  /* 0x0000000105057810 */ /* 0x000fe40007ffe0ff */
[----:B------:R-:W-:-:S13]  /*2850*/  ISETP.GE.AND P0, PT, R6, UR4, PT ;  /* 0x0000000406007c0c */ /* 0x000fda000bf06270 */
[----:B------:R-:W-:Y:S01]  /*2860*/  @P0 CALL.REL.NOINC `(.L_x_2270) ;  /* 0x0000001000000944 */ /* 0x000fe20003c00000 */
[----:B------:R-:W-:Y:S05]  /*2870*/  BRA `(.L_x_2271) ;  /* 0xffffd8f000007947 */ /* 0x000fea000383ffff */
.L_x_2270:
[----:B------:R-:W-:Y:S05]  /*2880*/  EXIT ;  /* 0x000000000000794d */ /* 0x000fea0003800000 */
.L_x_2272:
        /* <DEDUP_REMOVED lines=15> */
.L_x_3269:


//--------------------- .text._Z35group_norm_nhwc_fwd_one_pass_kernelI11Bf16IOFp16WLi256ELi8ELi128EEv26Group_norm_nhwc_fwd_params --------------------------
	.section	.text._Z35group_norm_nhwc_fwd_one_pass_kernelI11Bf16IOFp16WLi256ELi8ELi128EEv26Group_norm_nhwc_fwd_params,"ax",@progbits
	.sectioninfo	@"SHI_REGISTERS=48"
	.align	128
        .global         _Z35group_norm_nhwc_fwd_one_pass_kernelI11Bf16IOFp16WLi256ELi8ELi128EEv26Group_norm_nhwc_fwd_params
        .type           _Z35group_norm_nhwc_fwd_one_pass_kernelI11Bf16IOFp16WLi256ELi8ELi128EEv26Group_norm_nhwc_fwd_params,@function
        .size           _Z35group_norm_nhwc_fwd_one_pass_kernelI11Bf16IOFp16WLi256ELi8ELi128EEv26Group_norm_nhwc_fwd_params,(.L_x_3270 - _Z35group_norm_nhwc_fwd_one_pass_kernelI11Bf16IOFp16WLi256ELi8ELi128EEv26Group_norm_nhwc_fwd_params)
        .other          _Z35group_norm_nhwc_fwd_one_pass_kernelI11Bf16IOFp16WLi256ELi8ELi128EEv26Group_norm_nhwc_fwd_params,@"STO_CUDA_ENTRY STV_DEFAULT"
_Z35group_norm_nhwc_fwd_one_pass_kernelI11Bf16IOFp16WLi256ELi8ELi128EEv26Group_norm_nhwc_fwd_params:
.text._Z35group_norm_nhwc_fwd_one_pass_kernelI11Bf16IOFp16WLi256ELi8ELi128EEv26Group_norm_nhwc_fwd_params:
        /* <DEDUP_REMOVED lines=32> */
.L_x_2308:
        /* <DEDUP_REMOVED lines=255> */
.L_x_2275:
[----:B------:R-:W2:Y:S01]  /*11f0*/  LDG.E.STRONG.GPU R14, [R12.64] ;  /* 0x000000080c0e7981 */ /* 0x000ea2000c1ef900 */
[----:B------:R-:W-:Y:S01]  /*1200*/  YIELD ;  /* 0x0000000000007946 */ /* 0x000fe20003800000 */
[----:B--2---:R-:W-:Y:S01]  /*1210*/  ISETP.NE.AND P0, PT, R14, R15, PT ;  /* 0x0000000f0e00720c */ /* 0x004fe20003f05270 */
[----:B------:R-:W-:-:S12]  /*1220*/  CCTL.IVALL ;  /* 0x00000000ff00798f */ /* 0x000fd80002000000 */
[----:B------:R-:W-:Y:S05]  /*1230*/  @P0 BRA `(.L_x_2275) ;  /* 0xffffffb000000947 */ /* 0x000fea000383ffff */
.L_x_2274:
        /* <DEDUP_REMOVED lines=20> */
.L_x_2279:
        /* <DEDUP_REMOVED lines=116> */
.L_x_2278:
        /* <DEDUP_REMOVED lines=62> */
.L_x_2280:
[----:B------:R-:W-:-:S13]  /*1ea0*/  ISETP.NE.OR P0, PT, RZ, UR5, P0 ;  /* 0x00000005ff007c0c */ /* 0x000fda0008705670 */
[----:B------:R-:W-:Y:S05]  /*1eb0*/  @!P0 BRA `(.L_x_2276) ;  /* 0x000001f000008947 */ /* 0x000fea0003800000 */
.L_x_2277:
        /* <DEDUP_REMOVED lines=31> */
.L_x_2276:
        /* <DEDUP_REMOVED lines=12> */
.L_x_2282:
[----:B------:R-:W-:Y:S05]  /*2170*/  BSYNC B0 ;  /* 0x0000000000007941 */ /* 0x000fea0003800000 */
.L_x_2281:
        /* <DEDUP_REMOVED lines=16> */
.L_x_2273:
        /* <DEDUP_REMOVED lines=41> */
[----:B--2---:R-:W-:-:S02]  /*2510*/  HADD2.F32 R16, -RZ, R37.H0_H0 ;  /* 0x20000025ff107230 */ /* 0x004fc40000004100 */
[----:B---3--:R-:W-:Y:S02]  /*2520*/  HADD2.F32 R27, -RZ, R12.H0_H0 ;  /* 0x2000000cff1b7230 */ /* 0x008fe40000004100 */
[----:B-----5:R-:W-:Y:S02]  /*2530*/  HADD2.F32 R17, -RZ, R26.H0_H0 ;  /* 0x2000001aff117230 */ /* 0x020fe40000004100 */
[----:B------:R-:W-:Y:S01]  /*2540*/  HADD2.F32 R26, -RZ, R42.H0_H0 ;  /* 0x2000002aff1a7230 */ /* 0x000fe20000004100 */
        /* <DEDUP_REMOVED lines=14> */
.L_x_2283:
        /* <DEDUP_REMOVED lines=13> */
.L_x_2285:
[----:B------:R-:W-:Y:S05]  /*2700*/  BSYNC B0 ;  /* 0x0000000000007941 */ /* 0x000fea0003800000 */
.L_x_2284:
        /* <DEDUP_REMOVED lines=17> */
.L_x_2286:
        /* <DEDUP_REMOVED lines=12> */
.L_x_2288:
[----:B------:R-:W-:Y:S05]  /*28e0*/  BSYNC B0 ;  /* 0x0000000000007941 */ /* 0x000fea0003800000 */
.L_x_2287:
        /* <DEDUP_REMOVED lines=72> */
.L_x_2289:
        /* <DEDUP_REMOVED lines=14> */
.L_x_2291:
[----:B------:R-:W-:Y:S05]  /*2e50*/  BSYNC B0 ;  /* 0x0000000000007941 */ /* 0x000fea0003800000 */
.L_x_2290:
        /* <DEDUP_REMOVED lines=11> */
.L_x_2292:
        /* <DEDUP_REMOVED lines=12> */
.L_x_2294:
[----:B------:R-:W-:Y:S05]  /*2fd0*/  BSYNC B0 ;  /* 0x0000000000007941 */ /* 0x000fea0003800000 */
.L_x_2293:
        /* <DEDUP_REMOVED lines=11> */
.L_x_2295:
        /* <DEDUP_REMOVED lines=12> */
.L_x_2297:
[----:B------:R-:W-:Y:S05]  /*3150*/  BSYNC B0 ;  /* 0x0000000000007941 */ /* 0x000fea0003800000 */
.L_x_2296:
        /* <DEDUP_REMOVED lines=11> */
.L_x_2298:
        /* <DEDUP_REMOVED lines=12> */
.L_x_2300:
[----:B------:R-:W-:Y:S05]  /*32d0*/  BSYNC B0 ;  /* 0x0000000000007941 */ /* 0x000fea0003800000 */
.L_x_2299:
        /* <DEDUP_REMOVED lines=11> */
.L_x_2301:
        /* <DEDUP_REMOVED lines=12> */
.L_x_2303:
[----:B------:R-:W-:Y:S05]  /*3450*/  BSYNC B0 ;  /* 0x0000000000007941 */ /* 0x000fea0003800000 */
.L_x_2302:
        /* <DEDUP_REMOVED lines=11> */
.L_x_2304:
        /* <DEDUP_REMOVED lines=12> */
.L_x_2306:
[----:B------:R-:W-:Y:S05]  /*35d0*/  BSYNC B0 ;  /* 0x0000000000007941 */ /* 0x000fea0003800000 */
.L_x_2305:
[----:B------:R-:W-:Y:S02]  /*35e0*/  IADD3 R5, R5, c[0x0][0x10], RZ ;  /* 0x0000040005057a10 */ /* 0x000fe40007ffe0ff */
[----:B------:R-:W-:Y:S02]  /*35f0*/  IADD3 R28, R28, 0x1, RZ ;  /* 0x000000011c1c7810 */ /* 0x000fe40007ffe0ff */
[----:B------:R-:W-:-:S13]  /*3600*/  ISETP.GE.AND P0, PT, R5, UR4, PT ;  /* 0x0000000405007c0c */ /* 0x000fda000bf06270 */
[----:B------:R-:W-:Y:S01]  /*3610*/  @P0 CALL.REL.NOINC `(.L_x_2307) ;  /* 0x0000001000000944 */ /* 0x000fe20003c00000 */
[----:B------:R-:W-:Y:S05]  /*3620*/  BRA `(.L_x_2308) ;  /* 0xffffcbd000007947 */ /* 0x000fea000383ffff */
.L_x_2307:
[----:B------:R-:W-:Y:S05]  /*3630*/  EXIT ;  /* 0x000000000000794d */ /* 0x000fea0003800000 */
.L_x_2309:
        /* <DEDUP_REMOVED lines=12> */
.L_x_3270:


//--------------------- .text._Z35group_norm_nhwc_fwd_one_pass_kernelI11Bf16IOFp16WLi512ELi8ELi128EEv26Group_norm_nhwc_fwd_params --------------------------
	.section	.text._Z35group_norm_nhwc_fwd_one_pass_kernelI11Bf16IOFp16WLi512ELi8ELi128EEv26Group_norm_nhwc_fwd_params,"ax",@progbits
	.sectioninfo	@"SHI_REGISTERS=96"
	.align	128
        .global         _Z35group_norm_nhwc_fwd_one_pass_kernelI11Bf16IOFp16WLi512ELi8ELi128EEv26Group_norm_nhwc_fwd_params
        .type           _Z35group_norm_nhwc_fwd_one_pass_kernelI11Bf16IOFp16WLi512ELi8ELi128EEv26Group_norm_nhwc_fwd_params,@function
        .size           _Z35group_norm_nhwc_fwd_one_pass_kernelI11Bf16IOFp16WLi512ELi8ELi128EEv26Group_norm_nhwc_fwd_params,(.L_x_3271 - _Z35group_norm_nhwc_fwd_one_pass_kernelI11Bf16IOFp16WLi512ELi8ELi128EEv26Group_norm_nhwc_fwd_params)
        .other          _Z35group_norm_nhwc_fwd_one_pass_kernelI11Bf16IOFp16WLi512ELi8ELi128EEv26Group_norm_nhwc_fwd_params,@"STO_CUDA_ENTRY STV_DEFAULT"
_Z35group_norm_nhwc_fwd_one_pass_kernelI11Bf16IOFp16WLi512ELi8ELi128EEv26Group_norm_nhwc_fwd_params:
.text._Z35group_norm_nhwc_fwd_one_pass_kernelI11Bf16IOFp16WLi512ELi8ELi128EEv26Group_norm_nhwc_fwd_params:
        /* <DEDUP_REMOVED lines=86> */
.L_x_2369:
        /* <DEDUP_REMOVED lines=405> */
.L_x_2312:
[----:B0-----:R-:W2:Y:S01]  /*1eb0*/  LDG.E.STRONG.GPU R26, [R24.64] ;  /* 0x00000006181a7981 */ /* 0x001ea2000c1ef900 */
[----:B------:R-:W-:Y:S01]  /*1ec0*/  YIELD ;  /* 0x0000000000007946 */ /* 0x000fe20003800000 */
[----:B--2---:R-:W-:Y:S01]  /*1ed0*/  ISETP.NE.AND P6, PT, R26, R81, PT ;  /* 0x000000511a00720c */ /* 0x004fe20003fc5270 */
[----:B------:R-:W-:-:S12]  /*1ee0*/  CCTL.IVALL ;  /* 0x00000000ff00798f */ /* 0x000fd80002000000 */
[----:B------:R-:W-:Y:S05]  /*1ef0*/  @P6 BRA `(.L_x_2312) ;  /* 0xffffffb000006947 */ /* 0x000fea000383ffff */
.L_x_2311:
        /* <DEDUP_REMOVED lines=21> */
.L_x_2316:
        /* <DEDUP_REMOVED lines=115> */
.L_x_2315:
        /* <DEDUP_REMOVED lines=62> */
.L_x_2317:
[----:B------:R-:W-:-:S04]  /*2b60*/  ISETP.NE.AND P6, PT, R50, RZ, PT ;  /* 0x000000ff3200720c */ /* 0x000fc80003fc5270 */
[----:B------:R-:W-:-:S13]  /*2b70*/  ISETP.NE.OR P6, PT, R26, RZ, P6 ;  /* 0x000000ff1a00720c */ /* 0x000fda00037c5670 */
[----:B------:R-:W-:Y:S05]  /*2b80*/  @!P6 BRA `(.L_x_2313) ;  /* 0x000001f00000e947 */ /* 0x000fea0003800000 */
.L_x_2314:
        /* <DEDUP_REMOVED lines=31> */
.L_x_2313:
        /* <DEDUP_REMOVED lines=11> */
.L_x_2319:
[----:B------:R-:W-:Y:S05]  /*2e30*/  BSYNC B0 ;  /* 0x0000000000007941 */ /* 0x000fea0003800000 */
.L_x_2318:
        /* <DEDUP_REMOVED lines=17> */
.L_x_2310:
        /* <DEDUP_REMOVED lines=19> */
[----:B0-----:R0:W2:Y:S04]  /*3080*/  LDG.E.U16 R24, [R50.64] ;  /* 0x0000000632187981 */ /* 0x0010a8000c1e1500 */
[----:B------:R0:W3:Y:S04]  /*3090*/  LDG.E.U16 R25, [R50.64+0x2] ;  /* 0x0000020632197981 */ /* 0x0000e8000c1e1500 */
[----:B------:R1:W4:Y:S04]  /*30a0*/  LDG.E.U16 R78, [R76.64] ;  /* 0x000000064c4e7981 */ /* 0x000328000c1e1500 */
[----:B------:R1:W5:Y:S04]  /*30b0*/  LDG.E.U16 R80, [R76.64+0x2] ;  /* 0x000002064c507981 */ /* 0x000368000c1e1500 */
[----:B------:R-:W1:Y:S01]  /*30c0*/  LDS.64 R26, [0x30] ;  /* 0x00003000ff1a7984 */ /* 0x000e620000000a00 */
[----:B------:R-:W-:-:S02]  /*30d0*/  ISETP.NE.AND P6, PT, RZ, UR5, PT ;  /* 0x00000005ff007c0c */ /* 0x000fc4000bfc5270 */
[----:B0-----:R-:W-:Y:S01]  /*30e0*/  PRMT R51, RZ, 0x7610, R39 ;  /* 0x00007610ff337816 */ /* 0x001fe20000000027 */
[----:B-1----:R-:W-:-:S04]  /*30f0*/  FMUL.FTZ R48, R26, c[0x0][0x1f4] ;  /* 0x00007d001a307a20 */ /* 0x002fc80000410000 */
[----:B------:R-:W-:-:S04]  /*3100*/  FMUL.FTZ R26, R48, R48 ;  /* 0x00000030301a7220 */ /* 0x000fc80000410000 */
[----:B------:R-:W-:-:S05]  /*3110*/  FFMA.FTZ R26, R27, c[0x0][0x1f4], -R26 ;  /* 0x00007d001b1a7a23 */ /* 0x000fca000001081a */
[----:B------:R-:W-:Y:S02]  /*3120*/  FSETP.GTU.FTZ.AND P5, PT, R26, RZ, PT ;  /* 0x000000ff1a00720b */ /* 0x000fe40003fbc000 */
[----:B------:R-:W-:-:S11]  /*3130*/  PRMT R27, RZ, 0x5410, R39 ;  /* 0x00005410ff1b7816 */ /* 0x000fd60000000027 */
[----:B------:R-:W-:-:S04]  /*3140*/  @P5 FADD.FTZ R26, R26, c[0x0][0x188] ;  /* 0x000062001a1a5621 */ /* 0x000fc80000010000 */
[----:B------:R0:W1:Y:S01]  /*3150*/  @P5 MUFU.RSQ R49, R26 ;  /* 0x0000001a00315308 */ /* 0x0000620000001400 */
[--C-:B------:R-:W-:Y:S02]  /*3160*/  PRMT R77, RZ, 0x5410, R35.reuse ;  /* 0x00005410ff4d7816 */ /* 0x100fe40000000023 */
[----:B------:R-:W-:Y:S01]  /*3170*/  PRMT R79, RZ, 0x7610, R35 ;  /* 0x00007610ff4f7816 */ /* 0x000fe20000000023 */
[----:B0-----:R-:W-:-:S04]  /*3180*/  FADD.FTZ R26, R51, -R48 ;  /* 0x80000030331a7221 */ /* 0x001fc80000010000 */
[--C-:B------:R-:W-:Y:S02]  /*3190*/  FADD.FTZ R76, R79, -R48.reuse ;  /* 0x800000304f4c7221 */ /* 0x100fe40000010000 */
[--C-:B------:R-:W-:Y:S02]  /*31a0*/  FADD.FTZ R50, R77, -R48.reuse ;  /* 0x800000304d327221 */ /* 0x100fe40000010000 */
[-C--:B-1----:R-:W-:Y:S02]  /*31b0*/  FMUL.FTZ R26, R26, R49.reuse ;  /* 0x000000311a1a7220 */ /* 0x082fe40000410000 */
[-C--:B------:R-:W-:Y:S02]  /*31c0*/  FMUL.FTZ R51, R76, R49.reuse ;  /* 0x000000314c337220 */ /* 0x080fe40000410000 */
[----:B------:R-:W-:Y:S01]  /*31d0*/  FMUL.FTZ R50, R50, R49 ;  /* 0x0000003132327220 */ /* 0x000fe20000410000 */
[----:B--2---:R-:W-:Y:S01]  /*31e0*/  HADD2.F32 R35, -RZ, R24.H0_H0 ;  /* 0x20000018ff237230 */ /* 0x004fe20000004100 */
[----:B------:R-:W-:Y:S01]  /*31f0*/  FADD.FTZ R24, R27, -R48 ;  /* 0x800000301b187221 */ /* 0x000fe20000010000 */
[----:B---3--:R-:W-:-:S03]  /*3200*/  HADD2.F32 R39, -RZ, R25.H0_H0 ;  /* 0x20000019ff277230 */ /* 0x008fc60000004100 */
[----:B------:R-:W-:Y:S01]  /*3210*/  FMUL.FTZ R24, R24, R49 ;  /* 0x0000003118187220 */ /* 0x000fe20000410000 */
[----:B----4-:R-:W-:Y:S02]  /*3220*/  HADD2.F32 R78, -RZ, R78.H0_H0 ;  /* 0x2000004eff4e7230 */ /* 0x010fe40000004100 */
[----:B-----5:R-:W-:-:S03]  /*3230*/  HADD2.F32 R80, -RZ, R80.H0_H0 ;  /* 0x20000050ff507230 */ /* 0x020fc60000004100 */
        /* <DEDUP_REMOVED lines=13> */
.L_x_2320:
        /* <DEDUP_REMOVED lines=13> */
.L_x_2322:
[----:B------:R-:W-:Y:S05]  /*33e0*/  BSYNC B0 ;  /* 0x0000000000007941 */ /* 0x000fea0003800000 */
.L_x_2321:
        /* <DEDUP_REMOVED lines=15> */
.L_x_2323:
        /* <DEDUP_REMOVED lines=13> */
.L_x_2325:
[----:B------:R-:W-:Y:S05]  /*35b0*/  BSYNC B0 ;  /* 0x0000000000007941 */ /* 0x000fea0003800000 */
.L_x_2324:
        /* <DEDUP_REMOVED lines=23> */
.L_x_2326:
        /* <DEDUP_REMOVED lines=13> */
.L_x_2328:
[----:B------:R-:W-:Y:S05]  /*3800*/  BSYNC B0 ;  /* 0x0000000000007941 */ /* 0x000fea0003800000 */
.L_x_2327:
        /* <DEDUP_REMOVED lines=15> */
.L_x_2329:
        /* <DEDUP_REMOVED lines=13> */
.L_x_2331:
[----:B------:R-:W-:Y:S05]  /*39d0*/  BSYNC B0 ;  /* 0x0000000000007941 */ /* 0x000fea0003800000 */
.L_x_2330:
        /* <DEDUP_REMOVED lines=23> */
.L_x_2332:
        /* <DEDUP_REMOVED lines=13> */
.L_x_2334:
[----:B------:R-:W-:Y:S05]  /*3c20*/  BSYNC B0 ;  /* 0x0000000000007941 */ /* 0x000fea0003800000 */
.L_x_2333:
        /* <DEDUP_REMOVED lines=15> */
.L_x_2335:
        /* <DEDUP_REMOVED lines=13> */
.L_x_2337:
[----:B------:R-:W-:Y:S05]  /*3df0*/  BSYNC B0 ;  /* 0x0000000000007941 */ /* 0x000fea0003800000 */
.L_x_2336:
        /* <DEDUP_REMOVED lines=23> */
.L_x_2338:
        /* <DEDUP_REMOVED lines=13> */
.L_x_2340:
[----:B------:R-:W-:Y:S05]  /*4040*/  BSYNC B0 ;  /* 0x0000000000007941 */ /* 0x000fea0003800000 */
.L_x_2339:
        /* <DEDUP_REMOVED lines=15> */
.L_x_2341:
        /* <DEDUP_REMOVED lines=13> */
.L_x_2343:
[----:B------:R-:W-:Y:S05]  /*4210*/  BSYNC B0 ;  /* 0x0000000000007941 */ /* 0x000fea0003800000 */
.L_x_2342:
        /* <DEDUP_REMOVED lines=23> */
.L_x_2344:
        /* <DEDUP_REMOVED lines=12> */
.L_x_2346:
[----:B------:R-:W-:Y:S05]  /*4450*/  BSYNC B0 ;  /* 0x0000000000007941 */ /* 0x000fea0003800000 */
.L_x_2345:
        /* <DEDUP_REMOVED lines=15> */
.L_x_2347:
        /* <DEDUP_REMOVED lines=12> */
.L_x_2349:
[----:B------:R-:W-:Y:S05]  /*4610*/  BSYNC B0 ;  /* 0x0000000000007941 */ /* 0x000fea0003800000 */
.L_x_2348:
        /* <DEDUP_REMOVED lines=23> */
.L_x_2350:
        /* <DEDUP_REMOVED lines=12> */
.L_x_2352:
[----:B------:R-:W-:Y:S05]  /*4850*/  BSYNC B0 ;  /* 0x0000000000007941 */ /* 0x000fea0003800000 */
.L_x_2351:
        /* <DEDUP_REMOVED lines=15> */
.L_x_2353:
        /* <DEDUP_REMOVED lines=12> */
.L_x_2355:
[----:B------:R-:W-:Y:S05]  /*4a10*/  BSYNC B0 ;  /* 0x0000000000007941 */ /* 0x000fea0003800000 */
.L_x_2354:
        /* <DEDUP_REMOVED lines=25> */
.L_x_2356:
        /* <DEDUP_REMOVED lines=12> */
.L_x_2358:
[----:B------:R-:W-:Y:S05]  /*4c70*/  BSYNC B0 ;  /* 0x0000000000007941 */ /* 0x000fea0003800000 */
.L_x_2357:
        /* <DEDUP_REMOVED lines=11> */
.L_x_2359:
        /* <DEDUP_REMOVED lines=21> */
.L_x_2361:
[----:B------:R-:W-:Y:S05]  /*4e80*/  BSYNC B0 ;  /* 0x0000000000007941 */ /* 0x000fea0003800000 */
.L_x_2360:
        /* <DEDUP_REMOVED lines=14> */
.L_x_2362:
        /* <DEDUP_REMOVED lines=22> */
.L_x_2364:
[----:B------:R-:W-:Y:S05]  /*50d0*/  BSYNC B0 ;  /* 0x0000000000007941 */ /* 0x000fea0003800000 */
.L_x_2363:
        /* <DEDUP_REMOVED lines=11> */
.L_x_2365:
        /* <DEDUP_REMOVED lines=15> */
.L_x_2367:
[----:B------:R-:W-:Y:S05]  /*5280*/  BSYNC B0 ;  /* 0x0000000000007941 */ /* 0x000fea0003800000 */
.L_x_2366:
[----:B------:R-:W-:Y:S02]  /*5290*/  IADD3 R21, R21, c[0x0][0x10], RZ ;  /* 0x0000040015157a10 */ /* 0x000fe40007ffe0ff */
[----:B------:R-:W-:Y:S02]  /*52a0*/  IADD3 R20, R20, 0x1, RZ ;  /* 0x0000000114147810 */ /* 0x000fe40007ffe0ff */
[----:B------:R-:W-:-:S13]  /*52b0*/  ISETP.GE.AND P5, PT, R21, UR4, PT ;  /* 0x0000000415007c0c */ /* 0x000fda000bfa6270 */
[----:B------:R-:W-:Y:S01]  /*52c0*/  @P5 CALL.REL.NOINC `(.L_x_2368) ;  /* 0x0000001000005944 */ /* 0x000fe20003c00000 */
[----:B------:R-:W-:Y:S05]  /*52d0*/  BRA `(.L_x_2369) ;  /* 0xffffb28000007947 */ /* 0x000fea000383ffff */
.L_x_2368:
[----:B------:R-:W-:Y:S05]  /*52e0*/  EXIT ;  /* 0x000000000000794d */ /* 0x000fea0003800000 */
.L_x_2370:
        /* <DEDUP_REMOVED lines=9> */
.L_x_3271:


//--------------------- .text._Z35group_norm_nhwc_fwd_one_pass_kernelI11Fp16IOFp32WLi64ELi8ELi128EEv26Group_norm_nhwc_fwd_params --------------------------
	.section	.text._Z35group_norm_nhwc_fwd_one_pass_kernelI11Fp16IOFp32WLi64ELi8ELi128EEv26Group_norm_nhwc_fwd_params,"ax",@progbits
	.sectioninfo	@"SHI_REGISTERS=32"
	.align	128
        .global         _Z35group_norm_nhwc_fwd_one_pass_kernelI11Fp16IOFp32WLi64ELi8ELi128EEv26Group_norm_nhwc_fwd_params
        .type           _Z35group_norm_nhwc_fwd_one_pass_kernelI11Fp16IOFp32WLi64ELi8ELi128EEv26Group_norm_nhwc_fwd_params,@function
        .size           _Z35group_norm_nhwc_fwd_one_pass_kernelI11Fp16IOFp32WLi64ELi8ELi128EEv26Group_norm_nhwc_fwd_params,(.L_x_3272 - _Z35group_norm_nhwc_fwd_one_pass_kernelI11Fp16IOFp32WLi64ELi8ELi128EEv26Group_norm_nhwc_fwd_params)
        .other          _Z35group_norm_nhwc_fwd_one_pass_kernelI11Fp16IOFp32WLi64ELi8ELi128EEv26Group_norm_nhwc_fwd_params,@"STO_CUDA_ENTRY STV_DEFAULT"
_Z35group_norm_nhwc_fwd_one_pass_kernelI11Fp16IOFp32WLi64ELi8ELi128EEv26Group_norm_nhwc_fwd_params:
.text._Z35group_norm_nhwc_fwd_one_pass_kernelI11Fp16IOFp32WLi64ELi8ELi128EEv26Group_norm_nhwc_fwd_params:
        /* <DEDUP_REMOVED lines=26> */
.L_x_2388:
        /* <DEDUP_REMOVED lines=43> */
[----:B------:R-:W-:Y:S01]  /*0450*/  @P0 MOV R17, R25 ;  /* 0x0000001900110202 */ /* 0x000fe20000000f00 */
[----:B------:R-:W-:-:S04]  /*0460*/  @P1 IMAD.WIDE.U32 R14, R21, c[0x0][0x1c0], R24 ;  /* 0x00007000150e1a25 */ /* 0x000fc800078e0018 */
[----:B------:R-:W-:Y:S01]  /*0470*/  @P0 IMAD.WIDE.U32 R16, R20, c[0x0][0x1c0], R16 ;  /* 0x0000700014100a25 */ /* 0x000fe200078e0010 */
[----:B------:R-:W-:Y:S02]  /*0480*/  @P1 IADD3 R11, R15, R11, RZ ;  /* 0x0000000b0f0b1210 */ /* 0x000fe40007ffe0ff */
[C---:B------:R-:W-:Y:S02]  /*0490*/  @P1 LEA R10, P2, R14.reuse, c[0x0][0x170], 0x1 ;  /* 0x00005c000e0a1a11 */ /* 0x040fe400078408ff */
[----:B------:R-:W-:Y:S02]  /*04a0*/  @P0 IADD3 R9, R17, R9, RZ ;  /* 0x0000000911090210 */ /* 0x000fe40007ffe0ff */
[----:B------:R-:W-:Y:S02]  /*04b0*/  @P1 LEA.HI.X R11, R14, c[0x0][0x174], R11, 0x1, P2 ;  /* 0x00005d000e0b1a11 */ /* 0x000fe400010f0c0b */
[----:B------:R-:W-:Y:S01]  /*04c0*/  CS2R R14, SRZ ;  /* 0x00000000000e7805 */ /* 0x000fe2000001ff00 */
[----:B------:R-:W-:-:S04]  /*04d0*/  @P0 LEA R8, P3, R16, c[0x0][0x170], 0x1 ;  /* 0x00005c0010080a11 */ /* 0x000fc800078608ff */
[----:B------:R-:W-:Y:S01]  /*04e0*/  @P0 LEA.HI.X R9, R16, c[0x0][0x174], R9, 0x1, P3 ;  /* 0x00005d0010090a11 */ /* 0x000fe200018f0c09 */
[----:B------:R-:W2:Y:S04]  /*04f0*/  @P1 LDG.E R14, [R10.64] ;  /* 0x000000060a0e1981 */ /* 0x000ea8000c1e1900 */
[----:B------:R-:W3:Y:S01]  /*0500*/  @P0 LDG.E R15, [R8.64] ;  /* 0x00000006080f0981 */ /* 0x000ee2000c1e1900 */
[C---:B------:R-:W-:Y:S02]  /*0510*/  ISETP.GT.AND P0, PT, R2.reuse, 0x1e, PT ;  /* 0x0000001e0200780c */ /* 0x040fe40003f04270 */
[----:B------:R-:W-:Y:S02]  /*0520*/  ISETP.NE.AND P3, PT, R2, RZ, PT ;  /* 0x000000ff0200720c */ /* 0x000fe40003f65270 */
[----:B------:R-:W-:Y:S01]  /*0530*/  ISETP.NE.AND P2, PT, R4, RZ, PT ;  /* 0x000000ff0400720c */ /* 0x000fe20003f45270 */
[----:B--2---:R-:W-:-:S02]  /*0540*/  HADD2.F32 R17, -RZ, R14.H1_H1 ;  /* 0x3000000eff117230 */ /* 0x004fc40000004100 */
[----:B------:R-:W-:Y:S02]  /*0550*/  HADD2.F32 R16, -RZ, R14.H0_H0 ;  /* 0x2000000eff107230 */ /* 0x000fe40000004100 */
[--C-:B---3--:R-:W-:Y:S01]  /*0560*/  HADD2.F32 R29, -RZ, R15.reuse.H1_H1 ;  /* 0x3000000fff1d7230 */ /* 0x108fe20000004100 */
[----:B------:R-:W-:Y:S01]  /*0570*/  FMUL.FTZ R19, R17, R17 ;  /* 0x0000001111137220 */ /* 0x000fe20000410000 */
[----:B------:R-:W-:Y:S01]  /*0580*/  HADD2.F32 R18, -RZ, R15.H0_H0 ;  /* 0x2000000fff127230 */ /* 0x000fe20000004100 */
[C---:B------:R-:W-:Y:S02]  /*0590*/  FADD.FTZ R17, R16.reuse, R17 ;  /* 0x0000001110117221 */ /* 0x040fe40000010000 */
[----:B------:R-:W-:Y:S02]  /*05a0*/  FMUL.FTZ R28, R29, R29 ;  /* 0x0000001d1d1c7220 */ /* 0x000fe40000410000 */
[----:B------:R-:W-:Y:S02]  /*05b0*/  FFMA.FTZ R19, R16, R16, R19 ;  /* 0x0000001010137223 */ /* 0x000fe40000010013 */
[----:B------:R-:W-:-:S02]  /*05c0*/  FADD.FTZ R16, R18, R29 ;  /* 0x0000001d12107221 */ /* 0x000fc40000010000 */
[----:B------:R-:W-:Y:S02]  /*05d0*/  FADD.FTZ R17, RZ, R17 ;  /* 0x00000011ff117221 */ /* 0x000fe40000010000 */
        /* <DEDUP_REMOVED lines=27> */
[----:B-1----:R-:W-:-:S05]  /*0790*/  @!P0 FADD.FTZ R17, R17, R8 ;  /* 0x0000000811118221 */ /* 0x002fca0000010000 */
[----:B------:R-:W-:Y:S04]  /*07a0*/  @!P3 STS.64 [R12.X8+0x8], R16 ;  /* 0x000008100c00b388 */ /* 0x000fe80000008a00 */
[----:B------:R-:W-:Y:S06]  /*07b0*/  BAR.SYNC.DEFER_BLOCKING 0x0 ;  /* 0x0000000000007b1d */ /* 0x000fec0000010000 */
[----:B------:R-:W0:Y:S04]  /*07c0*/  @!P2 LDS.128 R8, [0x10] ;  /* 0x00001000ff08a984 */ /* 0x000e280000000c00 */
[----:B------:R-:W1:Y:S01]  /*07d0*/  @!P2 LDS.64 R18, [0x20] ;  /* 0x00002000ff12a984 */ /* 0x000e620000000a00 */
[----:B0-----:R-:W-:-:S02]  /*07e0*/  @!P2 FADD.FTZ R29, R16, R8 ;  /* 0x00000008101da221 */ /* 0x001fc40000010000 */
[----:B------:R-:W-:Y:S02]  /*07f0*/  @!P2 FADD.FTZ R8, R17, R9 ;  /* 0x000000091108a221 */ /* 0x000fe40000010000 */
[----:B------:R-:W-:Y:S01]  /*0800*/  @!P2 FADD.FTZ R29, R29, R10 ;  /* 0x0000000a1d1da221 */ /* 0x000fe20000010000 */
[----:B------:R-:W-:Y:S01]  /*0810*/  MOV R10, c[0x0][0xc] ;  /* 0x00000300000a7a02 */ /* 0x000fe20000000f00 */
[----:B------:R-:W-:Y:S02]  /*0820*/  @!P2 FADD.FTZ R8, R8, R11 ;  /* 0x0000000b0808a221 */ /* 0x000fe40000010000 */
[----:B-1----:R-:W-:Y:S01]  /*0830*/  @!P2 FADD.FTZ R16, R29, R18 ;  /* 0x000000121d10a221 */ /* 0x002fe20000010000 */
[----:B------:R-:W-:Y:S01]  /*0840*/  ISETP.GE.U32.AND P0, PT, R10, 0x2, PT ;  /* 0x000000020a00780c */ /* 0x000fe20003f06070 */
[----:B------:R-:W-:-:S12]  /*0850*/  @!P2 FADD.FTZ R17, R8, R19 ;  /* 0x000000130811a221 */ /* 0x000fd80000010000 */
        /* <DEDUP_REMOVED lines=24> */
.L_x_2373:
[----:B------:R-:W2:Y:S01]  /*09e0*/  LDG.E.STRONG.GPU R11, [R8.64] ;  /* 0x00000006080b7981 */ /* 0x000ea2000c1ef900 */
[----:B------:R-:W-:Y:S01]  /*09f0*/  YIELD ;  /* 0x0000000000007946 */ /* 0x000fe20003800000 */
[----:B--2---:R-:W-:Y:S01]  /*0a00*/  ISETP.NE.AND P0, PT, R11, R28, PT ;  /* 0x0000001c0b00720c */ /* 0x004fe20003f05270 */
[----:B------:R-:W-:-:S12]  /*0a10*/  CCTL.IVALL ;  /* 0x00000000ff00798f */ /* 0x000fd80002000000 */
[----:B------:R-:W-:Y:S05]  /*0a20*/  @P0 BRA `(.L_x_2373) ;  /* 0xffffffb000000947 */ /* 0x000fea000383ffff */
.L_x_2372:
        /* <DEDUP_REMOVED lines=17> */
.L_x_2377:
        /* <DEDUP_REMOVED lines=115> */
.L_x_2376:
        /* <DEDUP_REMOVED lines=61> */
.L_x_2378:
[----:B------:R-:W-:-:S13]  /*1640*/  ISETP.NE.OR P0, PT, R10, RZ, P0 ;  /* 0x000000ff0a00720c */ /* 0x000fda0000705670 */
[----:B------:R-:W-:Y:S05]  /*1650*/  @!P0 BRA `(.L_x_2374) ;  /* 0x000001f000008947 */ /* 0x000fea0003800000 */
.L_x_2375:
        /* <DEDUP_REMOVED lines=31> */
.L_x_2374:
        /* <DEDUP_REMOVED lines=12> */
.L_x_2380:
[----:B------:R-:W-:Y:S05]  /*1910*/  BSYNC B0 ;  /* 0x0000000000007941 */ /* 0x000fea0003800000 */
.L_x_2379:
        /* <DEDUP_REMOVED lines=16> */
.L_x_2371:
        /* <DEDUP_REMOVED lines=18> */
[----:B------:R-:W-:Y:S01]  /*1b40*/  ISETP.NE.AND P2, PT, RZ, UR5, PT ;  /* 0x00000005ff007c0c */ /* 0x000fe2000bf45270 */
[----:B0-----:R-:W-:-:S02]  /*1b50*/  HADD2.F32 R19, -RZ, R14.H0_H0 ;  /* 0x2000000eff137230 */ /* 0x001fc40000004100 */
[----:B------:R-:W0:Y:S01]  /*1b60*/  LDS.64 R16, [0x30] ;  /* 0x00003000ff107984 */ /* 0x000e220000000a00 */
[----:B------:R-:W-:Y:S02]  /*1b70*/  HADD2.F32 R27, -RZ, R14.H1_H1 ;  /* 0x3000000eff1b7230 */ /* 0x000fe40000004100 */
[--C-:B------:R-:W-:Y:S02]  /*1b80*/  HADD2.F32 R29, -RZ, R15.reuse.H0_H0 ;  /* 0x2000000fff1d7230 */ /* 0x100fe40000004100 */
[----:B------:R-:W-:Y:S01]  /*1b90*/  HADD2.F32 R15, -RZ, R15.H1_H1 ;  /* 0x3000000fff0f7230 */ /* 0x000fe20000004100 */
        /* <DEDUP_REMOVED lines=33> */
.L_x_2381:
[----:B------:R-:W-:Y:S01]  /*1db0*/  BSSY B0, `(.L_x_2382) ;  /* 0x000000c000007945 */ /* 0x000fe20003800000 */
[----:B------:R-:W-:Y:S05]  /*1dc0*/  @!P1 BRA `(.L_x_2383) ;  /* 0x000000a000009947 */ /* 0x000fea0003800000 */
[----:B------:R-:W-:Y:S01]  /*1dd0*/  MOV R8, R22 ;  /* 0x0000001600087202 */ /* 0x000fe20000000f00 */
[----:B------:R-:W-:Y:S01]  /*1de0*/  IMAD R10, R0, c[0x0][0x1c0], RZ ;  /* 0x00007000000a7a24 */ /* 0x000fe200078e02ff */
[----:B------:R-:W-:Y:S02]  /*1df0*/  MOV R9, R25 ;  /* 0x0000001900097202 */ /* 0x000fe40000000f00 */
[----:B------:R-:W-:Y:S01]  /*1e00*/  F2FP.PACK_AB R17, R17, R16 ;  /* 0x000000101111723e */ /* 0x000fe200000000ff */
[C---:B------:R-:W-:Y:S02]  /*1e10*/  IMAD R11, R21.reuse, c[0x0][0x1c4], R10 ;  /* 0x00007100150b7a24 */ /* 0x040fe400078e020a */
[----:B------:R-:W-:-:S05]  /*1e20*/  IMAD.WIDE.U32 R8, R21, c[0x0][0x1c0], R8 ;  /* 0x0000700015087a25 */ /* 0x000fca00078e0008 */
[----:B------:R-:W-:Y:S02]  /*1e30*/  IADD3 R11, R9, R11, RZ ;  /* 0x0000000b090b7210 */ /* 0x000fe40007ffe0ff */
[----:B------:R-:W-:-:S04]  /*1e40*/  LEA R10, P3, R8, c[0x0][0x160], 0x1 ;  /* 0x00005800080a7a11 */ /* 0x000fc800078608ff */
[----:B------:R-:W-:-:S05]  /*1e50*/  LEA.HI.X R11, R8, c[0x0][0x164], R11, 0x1, P3 ;  /* 0x00005900080b7a11 */ /* 0x000fca00018f0c0b */
[----:B------:R0:W-:Y:S04]  /*1e60*/  STG.E [R10.64], R17 ;  /* 0x000000110a007986 */ /* 0x0001e8000c101906 */
.L_x_2383:
[----:B------:R-:W-:Y:S05]  /*1e70*/  BSYNC B0 ;  /* 0x0000000000007941 */ /* 0x000fea0003800000 */
.L_x_2382:
        /* <DEDUP_REMOVED lines=11> */
.L_x_2384:
[----:B------:R-:W-:Y:S01]  /*1f30*/  BSSY B0, `(.L_x_2385) ;  /* 0x000000c000007945 */ /* 0x000fe20003800000 */
[----:B------:R-:W-:Y:S05]  /*1f40*/  @!P0 BRA `(.L_x_2386) ;  /* 0x000000a000008947 */ /* 0x000fea0003800000 */
[----:B------:R-:W-:Y:S01]  /*1f50*/  MOV R8, R22 ;  /* 0x0000001600087202 */ /* 0x000fe20000000f00 */
[----:B0-----:R-:W-:Y:S01]  /*1f60*/  IMAD R11, R13, c[0x0][0x1c0], RZ ;  /* 0x000070000d0b7a24 */ /* 0x001fe200078e02ff */
        /* <DEDUP_REMOVED lines=8> */
.L_x_2386:
[----:B------:R-:W-:Y:S05]  /*1ff0*/  BSYNC B0 ;  /* 0x0000000000007941 */ /* 0x000fea0003800000 */
.L_x_2385:
[----:B------:R-:W-:Y:S02]  /*2000*/  IADD3 R7, R7, c[0x0][0x10], RZ ;  /* 0x0000040007077a10 */ /* 0x000fe40007ffe0ff */
[----:B------:R-:W-:Y:S02]  /*2010*/  IADD3 R5, R5, 0x1, RZ ;  /* 0x0000000105057810 */ /* 0x000fe40007ffe0ff */
[----:B------:R-:W-:-:S13]  /*2020*/  ISETP.GE.AND P0, PT, R7, UR4, PT ;  /* 0x0000000407007c0c */ /* 0x000fda000bf06270 */
[----:B------:R-:W-:Y:S01]  /*2030*/  @P0 CALL.REL.NOINC `(.L_x_2387) ;  /* 0x0000001000000944 */ /* 0x000fe20003c00000 */
[----:B------:R-:W-:Y:S05]  /*2040*/  BRA `(.L_x_2388) ;  /* 0xffffe15000007947 */ /* 0x000fea000383ffff */
.L_x_2387:
[----:B------:R-:W-:Y:S05]  /*2050*/  EXIT ;  /* 0x000000000000794d */ /* 0x000fea0003800000 */
.L_x_2389:
        /* <DEDUP_REMOVED lines=10> */
.L_x_3272:


//--------------------- .text._Z35group_norm_nhwc_fwd_one_pass_kernelI11Fp16IOFp32WLi128ELi8ELi128EEv26Group_norm_nhwc_fwd_params --------------------------
	.section	.text._Z35group_norm_nhwc_fwd_one_pass_kernelI11Fp16IOFp32WLi128ELi8ELi128EEv26Group_norm_nhwc_fwd_params,"ax",@progbits
	.sectioninfo	@"SHI_REGISTERS=32"
	.align	128
        .global         _Z35group_norm_nhwc_fwd_one_pass_kernelI11Fp16IOFp32WLi128ELi8ELi128EEv26Group_norm_nhwc_fwd_params
        .type           _Z35group_norm_nhwc_fwd_one_pass_kernelI11Fp16IOFp32WLi128ELi8ELi128EEv26Group_norm_nhwc_fwd_params,@function
        .size           _Z35group_norm_nhwc_fwd_one_pass_kernelI11Fp16IOFp32WLi128ELi8ELi128EEv26Group_norm_nhwc_fwd_params,(.L_x_3273 - _Z35group_norm_nhwc_fwd_one_pass_kernelI11Fp16IOFp32WLi128ELi8ELi128EEv26Group_norm_nhwc_fwd_params)
        .other          _Z35group_norm_nhwc_fwd_one_pass_kernelI11Fp16IOFp32WLi128ELi8ELi128EEv26Group_norm_nhwc_fwd_params,@"STO_CUDA_ENTRY STV_DEFAULT"
_Z35group_norm_nhwc_fwd_one_pass_kernelI11Fp16IOFp32WLi128ELi8ELi128EEv26Group_norm_nhwc_fwd_params:
.text._Z35group_norm_nhwc_fwd_one_pass_kernelI11Fp16IOFp32WLi128ELi8ELi128EEv26Group_norm_nhwc_fwd_params:
        /* <DEDUP_REMOVED lines=23> */
.L_x_2413:
[----:B0-----:R-:W-:Y:S02]  /*0170*/  IABS R11, c[0x0][0x1d8] ;  /* 0x00007600000b7a13 */ /* 0x001fe40000000000 */
[----:B------:R-:W-:Y:S02]  /*0180*/  SHF.R.U32.HI R15, RZ, 0x2, R5 ;  /* 0x00000002ff0f7819 */ /* 0x000fe40000011605 */
[----:B------:R-:W0:Y:S03]  /*0190*/  I2F.RP R10, R11 ;  /* 0x0000000b000a7306 */ /* 0x000e260000209400 */
[----:B------:R-:W-:-:S05]  /*01a0*/  IMAD R15, R6, c[0x0][0x1e4], R15 ;  /* 0x00007900060f7a24 */ /* 0x000fca00078e020f */
[----:B------:R-:W-:-:S04]  /*01b0*/  IADD3 R17, R15, 0x40, RZ ;  /* 0x000000400f117810 */ /* 0x000fc80007ffe0ff */
[----:B------:R-:W-:Y:S01]  /*01c0*/  SHF.R.S32.HI R16, RZ, 0x1f, R17 ;  /* 0x0000001fff107819 */ /* 0x000fe20000011411 */
        /* <DEDUP_REMOVED lines=22> */
[----:B------:R-:W-:-:S05]  /*0330*/  SHF.R.S32.HI R8, RZ, 0x1f, R11 ;  /* 0x0000001fff087819 */ /* 0x000fca000001140b */
[----:B------:R-:W-:Y:S02]  /*0340*/  @P0 IADD3 R9, R9, 0x1, RZ ;  /* 0x0000000109090810 */ /* 0x000fe40007ffe0ff */
[----:B------:R-:W-:Y:S02]  /*0350*/  ISETP.GE.U32.AND P0, PT, R15, c[0x0][0x1c8], PT ;  /* 0x000072000f007a0c */ /* 0x000fe40003f06070 */
[----:B------:R-:W-:Y:S02]  /*0360*/  @!P3 IADD3 R9, -R9, RZ, RZ ;  /* 0x000000ff0909b210 */ /* 0x000fe40007ffe1ff */
[----:B------:R-:W-:Y:S02]  /*0370*/  @!P2 LOP3.LUT R9, RZ, c[0x0][0x1d8], RZ, 0x33, !PT ;  /* 0x00007600ff09aa12 */ /* 0x000fe400078e33ff */
[----:B------:R-:W-:Y:S02]  /*0380*/  ISETP.GE.U32.AND P2, PT, R11, c[0x0][0x1c8], PT ;  /* 0x000072000b007a0c */ /* 0x000fe40003f46070 */
[----:B------:R-:W-:-:S02]  /*0390*/  IADD3 R13, -R9, RZ, RZ ;  /* 0x000000ff090d7210 */ /* 0x000fc40007ffe1ff */
[----:B------:R-:W-:Y:S02]  /*03a0*/  ISETP.GE.AND.EX P0, PT, R10, c[0x0][0x1cc], PT, P0 ;  /* 0x000073000a007a0c */ /* 0x000fe40003f06300 */
[----:B------:R-:W-:Y:S01]  /*03b0*/  SHF.R.S32.HI R12, RZ, 0x1f, R9 ;  /* 0x0000001fff0c7819 */ /* 0x000fe20000011409 */
[----:B------:R-:W-:Y:S01]  /*03c0*/  IMAD R22, R13, c[0x0][0x1d8], R2 ;  /* 0x000076000d167a24 */ /* 0x000fe200078e0202 */
[----:B------:R-:W-:Y:S02]  /*03d0*/  ISETP.GE.AND.EX P2, PT, R8, c[0x0][0x1cc], PT, P2 ;  /* 0x0000730008007a0c */ /* 0x000fe40003f46320 */
[C---:B------:R-:W-:Y:S01]  /*03e0*/  ISETP.LT.U32.AND P0, PT, R5.reuse, 0x80, !P0 ;  /* 0x000000800500780c */ /* 0x040fe20004701070 */
[----:B------:R-:W-:Y:S01]  /*03f0*/  IMAD R12, R12, c[0x0][0x1d0], RZ ;  /* 0x000074000c0c7a24 */ /* 0x000fe200078e02ff */
[----:B------:R-:W-:Y:S02]  /*0400*/  LEA R22, R22, R23, 0x3 ;  /* 0x0000001716167211 */ /* 0x000fe400078e18ff */
[----:B------:R-:W-:Y:S01]  /*0410*/  ISETP.LT.U32.AND P2, PT, R5, 0x80, !P2 ;  /* 0x000000800500780c */ /* 0x000fe20005741070 */
[----:B------:R-:W-:Y:S01]  /*0420*/  IMAD R27, R9, c[0x0][0x1d4], R12 ;  /* 0x00007500091b7a24 */ /* 0x000fe200078e020c */
[----:B------:R-:W-:-:S02]  /*0430*/  SHF.R.S32.HI R23, RZ, 0x1f, R22 ;  /* 0x0000001fff177819 */ /* 0x000fc40000011416 */
[----:B------:R-:W-:-:S03]  /*0440*/  ISETP.GE.U32.AND P3, PT, R17, c[0x0][0x1c8], PT ;  /* 0x0000720011007a0c */ /* 0x000fc60003f66070 */
[----:B------:R-:W-:Y:S01]  /*0450*/  IMAD.WIDE.U32 R24, R9, c[0x0][0x1d0], R22 ;  /* 0x0000740009187a25 */ /* 0x000fe200078e0016 */
[----:B------:R-:W-:-:S03]  /*0460*/  ISETP.GE.AND.EX P3, PT, R16, c[0x0][0x1cc], PT, P3 ;  /* 0x0000730010007a0c */ /* 0x000fc60003f66330 */
[----:B------:R-:W-:Y:S01]  /*0470*/  @P0 IMAD R10, R10, c[0x0][0x1c0], RZ ;  /* 0x000070000a0a0a24 */ /* 0x000fe200078e02ff */
[----:B------:R-:W-:Y:S01]  /*0480*/  IADD3 R27, R25, R27, RZ ;  /* 0x0000001b191b7210 */ /* 0x000fe20007ffe0ff */
[----:B------:R-:W-:Y:S01]  /*0490*/  @P2 IMAD R8, R8, c[0x0][0x1c0], RZ ;  /* 0x0000700008082a24 */ /* 0x000fe200078e02ff */
[-C--:B------:R-:W-:Y:S01]  /*04a0*/  @P0 MOV R26, R24.reuse ;  /* 0x00000018001a0202 */ /* 0x080fe20000000f00 */
[----:B------:R-:W-:Y:S01]  /*04b0*/  @P0 IMAD R29, R15, c[0x0][0x1c4], R10 ;  /* 0x000071000f1d0a24 */ /* 0x000fe200078e020a */
[----:B------:R-:W-:Y:S01]  /*04c0*/  @P2 MOV R9, R27 ;  /* 0x0000001b00092202 */ /* 0x000fe20000000f00 */
[----:B------:R-:W-:Y:S01]  /*04d0*/  @P2 IMAD R19, R11, c[0x0][0x1c4], R8 ;  /* 0x000071000b132a24 */ /* 0x000fe200078e0208 */
[----:B------:R-:W-:Y:S01]  /*04e0*/  @P2 MOV R8, R24 ;  /* 0x0000001800082202 */ /* 0x000fe20000000f00 */
[C---:B------:R-:W-:Y:S01]  /*04f0*/  @P0 IMAD.WIDE.U32 R12, R15.reuse, c[0x0][0x1c0], R26 ;  /* 0x000070000f0c0a25 */ /* 0x040fe200078e001a */
[----:B------:R-:W-:Y:S02]  /*0500*/  IADD3 R15, R15, 0x60, RZ ;  /* 0x000000600f0f7810 */ /* 0x000fe40007ffe0ff */
[----:B------:R-:W-:Y:S01]  /*0510*/  ISETP.LT.U32.AND P3, PT, R5, 0x80, !P3 ;  /* 0x000000800500780c */ /* 0x000fe20005f61070 */
[----:B------:R-:W-:Y:S01]  /*0520*/  @P2 IMAD.WIDE.U32 R8, R11, c[0x0][0x1c0], R8 ;  /* 0x000070000b082a25 */ /* 0x000fe200078e0008 */
[----:B------:R-:W-:-:S02]  /*0530*/  ISETP.GE.U32.AND P4, PT, R15, c[0x0][0x1c8], PT ;  /* 0x000072000f007a0c */ /* 0x000fc40003f86070 */
[----:B------:R-:W-:Y:S02]  /*0540*/  SHF.R.S32.HI R14, RZ, 0x1f, R15 ;  /* 0x0000001fff0e7819 */ /* 0x000fe4000001140f */
[----:B------:R-:W-:Y:S02]  /*0550*/  @P0 IADD3 R29, R13, R29, RZ ;  /* 0x0000001d0d1d0210 */ /* 0x000fe40007ffe0ff */
[----:B------:R-:W-:Y:S02]  /*0560*/  @P0 LEA R10, P5, R12, c[0x0][0x170], 0x1 ;  /* 0x00005c000c0a0a11 */ /* 0x000fe400078a08ff */
[----:B------:R-:W-:Y:S02]  /*0570*/  ISETP.GE.AND.EX P4, PT, R14, c[0x0][0x1cc], PT, P4 ;  /* 0x000073000e007a0c */ /* 0x000fe40003f86340 */
[----:B------:R-:W-:Y:S01]  /*0580*/  @P0 LEA.HI.X R11, R12, c[0x0][0x174], R29, 0x1, P5 ;  /* 0x00005d000c0b0a11 */ /* 0x000fe200028f0c1d */
[----:B------:R-:W-:Y:S01]  /*0590*/  @P3 IMAD R16, R16, c[0x0][0x1c0], RZ ;  /* 0x0000700010103a24 */ /* 0x000fe200078e02ff */
[----:B------:R-:W-:Y:S01]  /*05a0*/  ISETP.LT.U32.AND P4, PT, R5, 0x80, !P4 ;  /* 0x000000800500780c */ /* 0x000fe20006781070 */
[----:B------:R-:W-:Y:S01]  /*05b0*/  CS2R R12, SRZ ;  /* 0x00000000000c7805 */ /* 0x000fe2000001ff00 */
[----:B------:R-:W-:-:S02]  /*05c0*/  @P2 IADD3 R19, R9, R19, RZ ;  /* 0x0000001309132210 */ /* 0x000fc40007ffe0ff */
[C---:B------:R-:W-:Y:S02]  /*05d0*/  @P2 LEA R18, P5, R8.reuse, c[0x0][0x170], 0x1 ;  /* 0x00005c0008122a11 */ /* 0x040fe400078a08ff */
[----:B------:R-:W-:Y:S01]  /*05e0*/  @P3 MOV R9, R27 ;  /* 0x0000001b00093202 */ /* 0x000fe20000000f00 */
[----:B------:R-:W-:Y:S01]  /*05f0*/  @P3 IMAD R16, R17, c[0x0][0x1c4], R16 ;  /* 0x0000710011103a24 */ /* 0x000fe200078e0210 */
[----:B------:R-:W-:Y:S01]  /*0600*/  @P2 LEA.HI.X R19, R8, c[0x0][0x174], R19, 0x1, P5 ;  /* 0x00005d0008132a11 */ /* 0x000fe200028f0c13 */
[----:B------:R0:W2:Y:S01]  /*0610*/  @P0 LDG.E R12, [R10.64] ;  /* 0x000000060a0c0981 */ /* 0x0000a2000c1e1900 */
[----:B------:R-:W-:-:S03]  /*0620*/  @P3 MOV R8, R24 ;  /* 0x0000001800083202 */ /* 0x000fc60000000f00 */
[----:B------:R-:W-:Y:S01]  /*0630*/  @P4 IMAD R14, R14, c[0x0][0x1c0], RZ ;  /* 0x000070000e0e4a24 */ /* 0x000fe200078e02ff */
[----:B------:R2:W3:Y:S01]  /*0640*/  @P2 LDG.E R13, [R18.64] ;  /* 0x00000006120d2981 */ /* 0x0004e2000c1e1900 */
[----:B------:R-:W-:Y:S01]  /*0650*/  @P3 IMAD.WIDE.U32 R8, R17, c[0x0][0x1c0], R8 ;  /* 0x0000700011083a25 */ /* 0x000fe200078e0008 */
[----:B0-----:R-:W-:Y:S02]  /*0660*/  @P4 MOV R10, R24 ;  /* 0x00000018000a4202 */ /* 0x001fe40000000f00 */
[----:B------:R-:W-:Y:S02]  /*0670*/  @P4 MOV R11, R27 ;  /* 0x0000001b000b4202 */ /* 0x000fe40000000f00 */
[----:B------:R-:W-:Y:S02]  /*0680*/  @P3 IADD3 R9, R9, R16, RZ ;  /* 0x0000001009093210 */ /* 0x000fe40007ffe0ff */
[----:B------:R-:W-:Y:S01]  /*0690*/  @P3 LEA R16, P0, R8, c[0x0][0x170], 0x1 ;  /* 0x00005c0008103a11 */ /* 0x000fe200078008ff */
[----:B------:R-:W-:-:S02]  /*06a0*/  @P4 IMAD R29, R15, c[0x0][0x1c4], R14 ;  /* 0x000071000f1d4a24 */ /* 0x000fc400078e020e */
[----:B------:R-:W-:Y:S01]  /*06b0*/  @P4 IMAD.WIDE.U32 R10, R15, c[0x0][0x1c0], R10 ;  /* 0x000070000f0a4a25 */ /* 0x000fe200078e000a */
[----:B------:R-:W-:Y:S01]  /*06c0*/  @P3 LEA.HI.X R17, R8, c[0x0][0x174], R9, 0x1, P0 ;  /* 0x00005d0008113a11 */ /* 0x000fe200000f0c09 */
[----:B------:R-:W-:-:S03]  /*06d0*/  CS2R R14, SRZ ;  /* 0x00000000000e7805 */ /* 0x000fc6000001ff00 */
[----:B------:R-:W-:Y:S02]  /*06e0*/  @P4 IADD3 R29, R11, R29, RZ ;  /* 0x0000001d0b1d4210 */ /* 0x000fe40007ffe0ff */
[C---:B------:R-:W-:Y:S01]  /*06f0*/  @P4 LEA R8, P0, R10.reuse, c[0x0][0x170], 0x1 ;  /* 0x00005c000a084a11 */ /* 0x040fe200078008ff */
[----:B------:R0:W4:Y:S03]  /*0700*/  @P3 LDG.E R14, [R16.64] ;  /* 0x00000006100e3981 */ /* 0x000126000c1e1900 */
[----:B------:R-:W-:-:S05]  /*0710*/  @P4 LEA.HI.X R9, R10, c[0x0][0x174], R29, 0x1, P0 ;  /* 0x00005d000a094a11 */ /* 0x000fca00000f0c1d */
[----:B------:R1:W5:Y:S01]  /*0720*/  @P4 LDG.E R15, [R8.64] ;  /* 0x00000006080f4981 */ /* 0x000362000c1e1900 */
[C---:B------:R-:W-:Y:S02]  /*0730*/  ISETP.GT.AND P0, PT, R4.reuse, 0x1e, PT ;  /* 0x0000001e0400780c */ /* 0x040fe40003f04270 */
[----:B------:R-:W-:Y:S02]  /*0740*/  ISETP.NE.AND P3, PT, R4, RZ, PT ;  /* 0x000000ff0400720c */ /* 0x000fe40003f65270 */
[----:B------:R-:W-:Y:S01]  /*0750*/  ISETP.NE.AND P2, PT, R5, RZ, PT ;  /* 0x000000ff0500720c */ /* 0x000fe20003f45270 */
[--C-:B--2---:R-:W-:Y:S02]  /*0760*/  HADD2.F32 R19, -RZ, R12.reuse.H1_H1 ;  /* 0x3000000cff137230 */ /* 0x104fe40000004100 */
[----:B------:R-:W-:Y:S02]  /*0770*/  HADD2.F32 R10, -RZ, R12.H0_H0 ;  /* 0x2000000cff0a7230 */ /* 0x000fe40000004100 */
[--C-:B---3--:R-:W-:Y:S01]  /*0780*/  HADD2.F32 R18, -RZ, R13.reuse.H1_H1 ;  /* 0x3000000dff127230 */ /* 0x108fe20000004100 */
[----:B------:R-:W-:Y:S01]  /*0790*/  FMUL.FTZ R29, R19, R19 ;  /* 0x00000013131d7220 */ /* 0x000fe20000410000 */
[----:B------:R-:W-:Y:S01]  /*07a0*/  HADD2.F32 R11, -RZ, R13.H0_H0 ;  /* 0x2000000dff0b7230 */ /* 0x000fe20000004100 */
[----:B------:R-:W-:-:S02]  /*07b0*/  FADD.FTZ R19, R10, R19 ;  /* 0x000000130a137221 */ /* 0x000fc40000010000 */
[----:B0-----:R-:W-:Y:S02]  /*07c0*/  FMUL.FTZ R16, R18, R18 ;  /* 0x0000001212107220 */ /* 0x001fe40000410000 */
[----:B------:R-:W-:Y:S02]  /*07d0*/  FFMA.FTZ R29, R10, R10, R29 ;  /* 0x0000000a0a1d7223 */ /* 0x000fe4000001001d */
[C---:B------:R-:W-:Y:S02]  /*07e0*/  FADD.FTZ R17, R11.reuse, R18 ;  /* 0x000000120b117221 */ /* 0x040fe40000010000 */
[----:B------:R-:W-:Y:S02]  /*07f0*/  FFMA.FTZ R16, R11, R11, R16 ;  /* 0x0000000b0b107223 */ /* 0x000fe40000010010 */
[----:B------:R-:W-:Y:S02]  /*0800*/  FADD.FTZ R11, RZ, R29 ;  /* 0x0000001dff0b7221 */ /* 0x000fe40000010000 */
[----:B-1----:R-:W-:Y:S01]  /*0810*/  FADD.FTZ R8, RZ, R19 ;  /* 0x00000013ff087221 */ /* 0x002fe20000010000 */
[----:B----4-:R-:W-:-:S02]  /*0820*/  HADD2.F32 R10, -RZ, R14.H1_H1 ;  /* 0x3000000eff0a7230 */ /* 0x010fc40000004100 */
[----:B------:R-:W-:Y:S01]  /*0830*/  HADD2.F32 R9, -RZ, R14.H0_H0 ;  /* 0x2000000eff097230 */ /* 0x000fe20000004100 */
[----:B------:R-:W-:Y:S02]  /*0840*/  FADD.FTZ R11, R11, R16 ;  /* 0x000000100b0b7221 */ /* 0x000fe40000010000 */
[----:B------:R-:W-:Y:S02]  /*0850*/  FMUL.FTZ R18, R10, R10 ;  /* 0x0000000a0a127220 */ /* 0x000fe40000410000 */
[----:B------:R-:W-:Y:S01]  /*0860*/  FADD.FTZ R8, R8, R17 ;  /* 0x0000001108087221 */ /* 0x000fe20000010000 */
[--C-:B-----5:R-:W-:Y:S01]  /*0870*/  HADD2.F32 R16, -RZ, R15.reuse.H1_H1 ;  /* 0x3000000fff107230 */ /* 0x120fe20000004100 */
[C---:B------:R-:W-:Y:S02]  /*0880*/  FADD.FTZ R17, R9.reuse, R10 ;  /* 0x0000000a09117221 */ /* 0x040fe40000010000 */
[----:B------:R-:W-:Y:S01]  /*0890*/  FFMA.FTZ R18, R9, R9, R18 ;  /* 0x0000000909127223 */ /* 0x000fe20000010012 */
[----:B------:R-:W-:Y:S01]  /*08a0*/  HADD2.F32 R9, -RZ, R15.H0_H0 ;  /* 0x2000000fff097230 */ /* 0x000fe20000004100 */
[----:B------:R-:W-:-:S02]  /*08b0*/  FMUL.FTZ R10, R16, R16 ;  /* 0x00000010100a7220 */ /* 0x000fc40000410000 */
[----:B------:R-:W-:Y:S02]  /*08c0*/  FADD.FTZ R8, R8, R17 ;  /* 0x0000001108087221 */ /* 0x000fe40000010000 */
        /* <DEDUP_REMOVED lines=63> */
.L_x_2392:
[----:B------:R-:W2:Y:S01]  /*0cc0*/  LDG.E.STRONG.GPU R11, [R8.64] ;  /* 0x00000006080b7981 */ /* 0x000ea2000c1ef900 */
[----:B------:R-:W-:Y:S01]  /*0cd0*/  YIELD ;  /* 0x0000000000007946 */ /* 0x000fe20003800000 */
[----:B--2---:R-:W-:Y:S01]  /*0ce0*/  ISETP.NE.AND P0, PT, R11, R28, PT ;  /* 0x0000001c0b00720c */ /* 0x004fe20003f05270 */
[----:B------:R-:W-:-:S12]  /*0cf0*/  CCTL.IVALL ;  /* 0x00000000ff00798f */ /* 0x000fd80002000000 */
[----:B------:R-:W-:Y:S05]  /*0d00*/  @P0 BRA `(.L_x_2392) ;  /* 0xffffffb000000947 */ /* 0x000fea000383ffff */
.L_x_2391:
        /* <DEDUP_REMOVED lines=16> */
.L_x_2396:
        /* <DEDUP_REMOVED lines=115> */
.L_x_2395:
        /* <DEDUP_REMOVED lines=61> */
.L_x_2397:
[----:B------:R-:W-:-:S13]  /*1910*/  ISETP.NE.OR P0, PT, R10, RZ, P0 ;  /* 0x000000ff0a00720c */ /* 0x000fda0000705670 */
[----:B------:R-:W-:Y:S05]  /*1920*/  @!P0 BRA `(.L_x_2393) ;  /* 0x000001f000008947 */ /* 0x000fea0003800000 */
.L_x_2394:
        /* <DEDUP_REMOVED lines=31> */
.L_x_2393:
        /* <DEDUP_REMOVED lines=11> */
.L_x_2399:
[----:B------:R-:W-:Y:S05]  /*1bd0*/  BSYNC B0 ;  /* 0x0000000000007941 */ /* 0x000fea0003800000 */
.L_x_2398:
        /* <DEDUP_REMOVED lines=16> */
.L_x_2390:
        /* <DEDUP_REMOVED lines=16> */
[----:B------:R-:W-:Y:S01]  /*1de0*/  ISETP.NE.AND P2, PT, RZ, UR5, PT ;  /* 0x00000005ff007c0c */ /* 0x000fe2000bf45270 */
[--C-:B------:R-:W-:Y:S01]  /*1df0*/  HADD2.F32 R23, -RZ, R12.reuse.H0_H0 ;  /* 0x2000000cff177230 */ /* 0x100fe20000004100 */
[----:B------:R-:W0:Y:S01]  /*1e00*/  LDS.64 R18, [0x30] ;  /* 0x00003000ff127984 */ /* 0x000e220000000a00 */
[----:B------:R-:W-:Y:S01]  /*1e10*/  HADD2.F32 R29, -RZ, R12.H1_H1 ;  /* 0x3000000cff1d7230 */ /* 0x000fe20000004100 */
        /* <DEDUP_REMOVED lines=29> */
.L_x_2400:
[----:B------:R-:W-:Y:S01]  /*1ff0*/  BSSY B0, `(.L_x_2401) ;  /* 0x000000c000007945 */ /* 0x000fe20003800000 */
[----:B------:R-:W-:Y:S05]  /*2000*/  @!P0 BRA `(.L_x_2402) ;  /* 0x000000a000008947 */ /* 0x000fea0003800000 */
[----:B------:R-:W-:Y:S01]  /*2010*/  IMAD R16, R16, c[0x0][0x1c0], RZ ;  /* 0x0000700010107a24 */ /* 0x000fe200078e02ff */
[----:B------:R-:W-:Y:S02]  /*2020*/  MOV R17, R27 ;  /* 0x0000001b00117202 */ /* 0x000fe40000000f00 */
[----:B------:R-:W-:Y:S01]  /*2030*/  F2FP.PACK_AB R29, R12, R29 ;  /* 0x0000001d0c1d723e */ /* 0x000fe200000000ff */
[----:B------:R-:W-:Y:S01]  /*2040*/  IMAD R23, R19, c[0x0][0x1c4], R16 ;  /* 0x0000710013177a24 */ /* 0x000fe200078e0210 */
[----:B------:R-:W-:-:S05]  /*2050*/  MOV R16, R24 ;  /* 0x0000001800107202 */ /* 0x000fca0000000f00 */
[----:B------:R-:W-:-:S05]  /*2060*/  IMAD.WIDE.U32 R16, R19, c[0x0][0x1c0], R16 ;  /* 0x0000700013107a25 */ /* 0x000fca00078e0010 */
[----:B------:R-:W-:Y:S02]  /*2070*/  IADD3 R23, R17, R23, RZ ;  /* 0x0000001711177210 */ /* 0x000fe40007ffe0ff */
[----:B------:R-:W-:-:S04]  /*2080*/  LEA R22, P0, R16, c[0x0][0x160], 0x1 ;  /* 0x0000580010167a11 */ /* 0x000fc800078008ff */
[----:B------:R-:W-:-:S05]  /*2090*/  LEA.HI.X R23, R16, c[0x0][0x164], R23, 0x1, P0 ;  /* 0x0000590010177a11 */ /* 0x000fca00000f0c17 */
[----:B------:R0:W-:Y:S04]  /*20a0*/  STG.E [R22.64], R29 ;  /* 0x0000001d16007986 */ /* 0x0001e8000c101906 */
.L_x_2402:
[----:B------:R-:W-:Y:S05]  /*20b0*/  BSYNC B0 ;  /* 0x0000000000007941 */ /* 0x000fea0003800000 */
.L_x_2401:
[--C-:B------:R-:W-:Y:S01]  /*20c0*/  HADD2.F32 R17, -RZ, R13.reuse.H0_H0 ;  /* 0x2000000dff117230 */ /* 0x100fe20000004100 */
[----:B0-----:R-:W-:Y:S01]  /*20d0*/  IADD3 R29, R19, 0x20, RZ ;  /* 0x00000020131d7810 */ /* 0x001fe20007ffe0ff */
[----:B------:R-:W-:-:S03]  /*20e0*/  HADD2.F32 R23, -RZ, R13.H1_H1 ;  /* 0x3000000dff177230 */ /* 0x000fc60000004100 */
[--C-:B------:R-:W-:Y:S01]  /*20f0*/  FADD.FTZ R13, R17, -R18.reuse ;  /* 0x80000012110d7221 */ /* 0x100fe20000010000 */
[----:B------:R-:W-:Y:S01]  /*2100*/  ISETP.GE.U32.AND P0, PT, R29, c[0x0][0x1c8], PT ;  /* 0x000072001d007a0c */ /* 0x000fe20003f06070 */
[----:B------:R-:W-:Y:S01]  /*2110*/  FADD.FTZ R17, R23, -R18 ;  /* 0x8000001217117221 */ /* 0x000fe20000010000 */
[----:B------:R-:W-:Y:S01]  /*2120*/  SHF.R.S32.HI R12, RZ, 0x1f, R29 ;  /* 0x0000001fff0c7819 */ /* 0x000fe2000001141d */
[-C--:B------:R-:W-:Y:S02]  /*2130*/  FMUL.FTZ R13, R13, R28.reuse ;  /* 0x0000001c0d0d7220 */ /* 0x080fe40000410000 */
[----:B------:R-:W-:Y:S01]  /*2140*/  FMUL.FTZ R16, R17, R28 ;  /* 0x0000001c11107220 */ /* 0x000fe20000410000 */
[----:B------:R-:W-:Y:S01]  /*2150*/  ISETP.GE.AND.EX P0, PT, R12, c[0x0][0x1cc], PT, P0 ;  /* 0x000073000c007a0c */ /* 0x000fe20003f06300 */
[----:B------:R-:W-:Y:S02]  /*2160*/  FFMA.FTZ R22, R8, R13, R10 ;  /* 0x0000000d08167223 */ /* 0x000fe4000001000a */
[----:B------:R-:W-:Y:S01]  /*2170*/  FFMA.FTZ R23, R9, R16, R11 ;  /* 0x0000001009177223 */ /* 0x000fe2000001000b */
        /* <DEDUP_REMOVED lines=12> */
.L_x_2403:
        /* <DEDUP_REMOVED lines=12> */
.L_x_2405:
[----:B------:R-:W-:Y:S05]  /*2300*/  BSYNC B0 ;  /* 0x0000000000007941 */ /* 0x000fea0003800000 */
.L_x_2404:
[--C-:B0-----:R-:W-:Y:S02]  /*2310*/  HADD2.F32 R17, -RZ, R14.reuse.H0_H0 ;  /* 0x2000000eff117230 */ /* 0x101fe40000004100 */
[--C-:B------:R-:W-:Y:S02]  /*2320*/  HADD2.F32 R23, -RZ, R15.reuse.H0_H0 ;  /* 0x2000000fff177230 */ /* 0x100fe40000004100 */
[----:B------:R-:W-:Y:S01]  /*2330*/  HADD2.F32 R29, -RZ, R15.H1_H1 ;  /* 0x3000000fff1d7230 */ /* 0x000fe20000004100 */
[C---:B------:R-:W-:Y:S01]  /*2340*/  IADD3 R15, R19.reuse, 0x40, RZ ;  /* 0x00000040130f7810 */ /* 0x040fe20007ffe0ff */
[----:B------:R-:W-:Y:S01]  /*2350*/  HADD2.F32 R13, -RZ, R14.H1_H1 ;  /* 0x3000000eff0d7230 */ /* 0x000fe20000004100 */
[----:B------:R-:W-:Y:S01]  /*2360*/  IADD3 R19, R19, 0x60, RZ ;  /* 0x0000006013137810 */ /* 0x000fe20007ffe0ff */
[--C-:B------:R-:W-:Y:S01]  /*2370*/  FADD.FTZ R17, R17, -R18.reuse ;  /* 0x8000001211117221 */ /* 0x100fe20000010000 */
[----:B------:R-:W-:Y:S01]  /*2380*/  ISETP.GE.U32.AND P0, PT, R15, c[0x0][0x1c8], PT ;  /* 0x000072000f007a0c */ /* 0x000fe20003f06070 */
[--C-:B------:R-:W-:Y:S01]  /*2390*/  FADD.FTZ R23, R23, -R18.reuse ;  /* 0x8000001217177221 */ /* 0x100fe20000010000 */
[----:B------:R-:W-:Y:S01]  /*23a0*/  ISETP.GE.U32.AND P3, PT, R19, c[0x0][0x1c8], PT ;  /* 0x0000720013007a0c */ /* 0x000fe20003f66070 */
[--C-:B------:R-:W-:Y:S01]  /*23b0*/  FADD.FTZ R13, R13, -R18.reuse ;  /* 0x800000120d0d7221 */ /* 0x100fe20000010000 */
[----:B------:R-:W-:Y:S01]  /*23c0*/  SHF.R.S32.HI R16, RZ, 0x1f, R15 ;  /* 0x0000001fff107819 */ /* 0x000fe2000001140f */
[----:B------:R-:W-:Y:S01]  /*23d0*/  FADD.FTZ R29, R29, -R18 ;  /* 0x800000121d1d7221 */ /* 0x000fe20000010000 */
[----:B------:R-:W-:Y:S01]  /*23e0*/  SHF.R.S32.HI R12, RZ, 0x1f, R19 ;  /* 0x0000001fff0c7819 */ /* 0x000fe20000011413 */
[-C--:B------:R-:W-:Y:S01]  /*23f0*/  FMUL.FTZ R17, R17, R28.reuse ;  /* 0x0000001c11117220 */ /* 0x080fe20000410000 */
[----:B------:R-:W-:Y:S01]  /*2400*/  ISETP.GE.AND.EX P0, PT, R16, c[0x0][0x1cc], PT, P0 ;  /* 0x0000730010007a0c */ /* 0x000fe20003f06300 */
[-C--:B------:R-:W-:Y:S01]  /*2410*/  FMUL.FTZ R23, R23, R28.reuse ;  /* 0x0000001c17177220 */ /* 0x080fe20000410000 */
[----:B------:R-:W-:Y:S01]  /*2420*/  ISETP.GE.AND.EX P3, PT, R12, c[0x0][0x1cc], PT, P3 ;  /* 0x000073000c007a0c */ /* 0x000fe20003f66330 */
[-C--:B------:R-:W-:Y:S01]  /*2430*/  FMUL.FTZ R22, R29, R28.reuse ;  /* 0x0000001c1d167220 */ /* 0x080fe20000410000 */
[----:B------:R-:W-:Y:S01]  /*2440*/  ISETP.LT.U32.AND P0, PT, R5, 0x80, !P0 ;  /* 0x000000800500780c */ /* 0x000fe20004701070 */
[----:B------:R-:W-:Y:S01]  /*2450*/  FMUL.FTZ R18, R13, R28 ;  /* 0x0000001c0d127220 */ /* 0x000fe20000410000 */
[----:B------:R-:W-:Y:S01]  /*2460*/  ISETP.LT.U32.AND P3, PT, R5, 0x80, !P3 ;  /* 0x000000800500780c */ /* 0x000fe20005f61070 */
[----:B------:R-:W-:-:S02]  /*2470*/  FFMA.FTZ R13, R8, R17, R10 ;  /* 0x00000011080d7223 */ /* 0x000fc4000001000a */
        /* <DEDUP_REMOVED lines=14> */
.L_x_2406:
        /* <DEDUP_REMOVED lines=12> */
.L_x_2408:
[----:B------:R-:W-:Y:S05]  /*2620*/  BSYNC B0 ;  /* 0x0000000000007941 */ /* 0x000fea0003800000 */
.L_x_2407:
        /* <DEDUP_REMOVED lines=11> */
.L_x_2409:
[----:B------:R-:W-:Y:S01]  /*26e0*/  BSSY B0, `(.L_x_2410) ;  /* 0x000000c000007945 */ /* 0x000fe20003800000 */
[----:B------:R-:W-:Y:S05]  /*26f0*/  @!P3 BRA `(.L_x_2411) ;  /* 0x000000a00000b947 */ /* 0x000fea0003800000 */
[----:B------:R-:W-:Y:S01]  /*2700*/  MOV R8, R24 ;  /* 0x0000001800087202 */ /* 0x000fe20000000f00 */
[----:B------:R-:W-:Y:S01]  /*2710*/  IMAD R12, R12, c[0x0][0x1c0], RZ ;  /* 0x000070000c0c7a24 */ /* 0x000fe200078e02ff */
[----:B------:R-:W-:Y:S02]  /*2720*/  MOV R9, R27 ;  /* 0x0000001b00097202 */ /* 0x000fe40000000f00 */
[----:B------:R-:W-:-:S03]  /*2730*/  F2FP.PACK_AB R17, R17, R14 ;  /* 0x0000000e1111723e */ /* 0x000fc600000000ff */
[----:B------:R-:W-:-:S04]  /*2740*/  IMAD.WIDE.U32 R8, R19, c[0x0][0x1c0], R8 ;  /* 0x0000700013087a25 */ /* 0x000fc800078e0008 */
[----:B------:R-:W-:Y:S01]  /*2750*/  IMAD R19, R19, c[0x0][0x1c4], R12 ;  /* 0x0000710013137a24 */ /* 0x000fe200078e020c */
[----:B0-----:R-:W-:-:S04]  /*2760*/  LEA R10, P0, R8, c[0x0][0x160], 0x1 ;  /* 0x00005800080a7a11 */ /* 0x001fc800078008ff */
[----:B------:R-:W-:-:S04]  /*2770*/  IADD3 R19, R9, R19, RZ ;  /* 0x0000001309137210 */ /* 0x000fc80007ffe0ff */
[----:B------:R-:W-:-:S05]  /*2780*/  LEA.HI.X R11, R8, c[0x0][0x164], R19, 0x1, P0 ;  /* 0x00005900080b7a11 */ /* 0x000fca00000f0c13 */
[----:B------:R0:W-:Y:S02]  /*2790*/  STG.E [R10.64], R17 ;  /* 0x000000110a007986 */ /* 0x0001e4000c101906 */
.L_x_2411:
[----:B------:R-:W-:Y:S05]  /*27a0*/  BSYNC B0 ;  /* 0x0000000000007941 */ /* 0x000fea0003800000 */
.L_x_2410:
[----:B------:R-:W-:Y:S02]  /*27b0*/  IADD3 R2, R2, c[0x0][0x10], RZ ;  /* 0x0000040002027a10 */ /* 0x000fe40007ffe0ff */
[----:B------:R-:W-:Y:S02]  /*27c0*/  IADD3 R3, R3, 0x1, RZ ;  /* 0x0000000103037810 */ /* 0x000fe40007ffe0ff */
[----:B------:R-:W-:-:S13]  /*27d0*/  ISETP.GE.AND P0, PT, R2, UR4, PT ;  /* 0x0000000402007c0c */ /* 0x000fda000bf06270 */
[----:B------:R-:W-:Y:S01]  /*27e0*/  @P0 CALL.REL.NOINC `(.L_x_2412) ;  /* 0x0000001000000944 */ /* 0x000fe20003c00000 */
[----:B------:R-:W-:Y:S05]  /*27f0*/  BRA `(.L_x_2413) ;  /* 0xffffd97000007947 */ /* 0x000fea000383ffff */
.L_x_2412:
[----:B------:R-:W-:Y:S05]  /*2800*/  EXIT ;  /* 0x000000000000794d */ /* 0x000fea0003800000 */
.L_x_2414:
        /* <DEDUP_REMOVED lines=15> */
.L_x_3273:


//--------------------- .text._Z35group_norm_nhwc_fwd_one_pass_kernelI11Fp16IOFp32WLi256ELi8ELi128EEv26Group_norm_nhwc_fwd_params --------------------------
	.section	.text._Z35group_norm_nhwc_fwd_one_pass_kernelI11Fp16IOFp32WLi256ELi8ELi128EEv26Group_norm_nhwc_fwd_params,"ax",@progbits
	.sectioninfo	@"SHI_REGISTERS=48"
	.align	128
        .global         _Z35group_norm_nhwc_fwd_one_pass_kernelI11Fp16IOFp32WLi256ELi8ELi128EEv26Group_norm_nhwc_fwd_params
        .type           _Z35group_norm_nhwc_fwd_one_pass_kernelI11Fp16IOFp32WLi256ELi8ELi128EEv26Group_norm_nhwc_fwd_params,@function
        .size           _Z35group_norm_nhwc_fwd_one_pass_kernelI11Fp16IOFp32WLi256ELi8ELi128EEv26Group_norm_nhwc_fwd_params,(.L_x_3274 - _Z35group_norm_nhwc_fwd_one_pass_kernelI11Fp16IOFp32WLi256ELi8ELi128EEv26Group_norm_nhwc_fwd_params)
        .other          _Z35group_norm_nhwc_fwd_one_pass_kernelI11Fp16IOFp32WLi256ELi8ELi128EEv26Group_norm_nhwc_fwd_params,@"STO_CUDA_ENTRY STV_DEFAULT"
_Z35group_norm_nhwc_fwd_one_pass_kernelI11Fp16IOFp32WLi256ELi8ELi128EEv26Group_norm_nhwc_fwd_params:
.text._Z35group_norm_nhwc_fwd_one_pass_kernelI11Fp16IOFp32WLi256ELi8ELi128EEv26Group_norm_nhwc_fwd_params:
        /* <DEDUP_REMOVED lines=41> */
.L_x_2450:
        /* <DEDUP_REMOVED lines=21> */
[----:B------:R-:W-:Y:S01]  /*03e0*/  ISETP.GE.U32.AND P0, PT, R14, R15, PT ;  /* 0x0000000f0e00720c */ /* 0x000fe20003f06070 */
[----:B------:R-:W-:Y:S01]  /*03f0*/  @P1 IMAD R15, R7, c[0x0][0x1c0], RZ ;  /* 0x00007000070f1a24 */ /* 0x000fe200078e02ff */
[----:B------:R-:W-:-:S03]  /*0400*/  ISETP.NE.AND P4, PT, RZ, c[0x0][0x1d8], PT ;  /* 0x00007600ff007a0c */ /* 0x000fc60003f85270 */
[----:B------:R-:W-:-:S08]  /*0410*/  @P1 IMAD R15, R34, c[0x0][0x1c4], R15 ;  /* 0x00007100220f1a24 */ /* 0x000fd000078e020f */
        /* <DEDUP_REMOVED lines=20> */
[-C--:B------:R-:W-:Y:S02]  /*0560*/  @P1 MOV R18, R40.reuse ;  /* 0x0000002800121202 */ /* 0x080fe40000000f00 */
[-C--:B------:R-:W-:Y:S01]  /*0570*/  @P1 MOV R19, R39.reuse ;  /* 0x0000002700131202 */ /* 0x080fe20000000f00 */
[----:B------:R-:W-:Y:S01]  /*0580*/  @P3 IMAD.WIDE.U32 R12, R36, c[0x0][0x1c0], R38 ;  /* 0x00007000240c3a25 */ /* 0x000fe200078e0026 */
[----:B------:R-:W-:Y:S02]  /*0590*/  @P2 MOV R22, R40 ;  /* 0x0000002800162202 */ /* 0x000fe40000000f00 */
[----:B------:R-:W-:Y:S01]  /*05a0*/  @P2 MOV R23, R39 ;  /* 0x0000002700172202 */ /* 0x000fe20000000f00 */
[----:B------:R-:W-:Y:S01]  /*05b0*/  @P1 IMAD.WIDE.U32 R18, R34, c[0x0][0x1c0], R18 ;  /* 0x0000700022121a25 */ /* 0x000fe200078e0012 */
[----:B------:R-:W-:-:S02]  /*05c0*/  @P3 IADD3 R13, R13, R21, RZ ;  /* 0x000000150d0d3210 */ /* 0x000fc40007ffe0ff */
[----:B------:R-:W-:Y:S01]  /*05d0*/  @P3 LEA R20, P0, R12, c[0x0][0x170], 0x1 ;  /* 0x00005c000c143a11 */ /* 0x000fe200078008ff */
[----:B------:R-:W-:-:S03]  /*05e0*/  @P2 IMAD.WIDE.U32 R22, R35, c[0x0][0x1c0], R22 ;  /* 0x0000700023162a25 */ /* 0x000fc600078e0016 */
[----:B------:R-:W-:Y:S02]  /*05f0*/  @P3 LEA.HI.X R21, R12, c[0x0][0x174], R13, 0x1, P0 ;  /* 0x00005d000c153a11 */ /* 0x000fe400000f0c0d */
[----:B------:R-:W-:Y:S02]  /*0600*/  @P1 IADD3 R13, R19, R15, RZ ;  /* 0x0000000f130d1210 */ /* 0x000fe40007ffe0ff */
[----:B------:R-:W-:Y:S02]  /*0610*/  @P1 LEA R12, P5, R18, c[0x0][0x170], 0x1 ;  /* 0x00005c00120c1a11 */ /* 0x000fe400078a08ff */
[----:B------:R-:W-:Y:S02]  /*0620*/  @P2 IADD3 R23, R23, R17, RZ ;  /* 0x0000001117172210 */ /* 0x000fe40007ffe0ff */
[----:B------:R-:W-:Y:S02]  /*0630*/  @P2 LEA R14, P0, R22, c[0x0][0x170], 0x1 ;  /* 0x00005c00160e2a11 */ /* 0x000fe400078008ff */
[----:B------:R-:W-:-:S02]  /*0640*/  @P1 LEA.HI.X R13, R18, c[0x0][0x174], R13, 0x1, P5 ;  /* 0x00005d00120d1a11 */ /* 0x000fc400028f0c0d */
[----:B------:R-:W-:Y:S01]  /*0650*/  CS2R R18, SRZ ;  /* 0x0000000000127805 */ /* 0x000fe2000001ff00 */
[----:B------:R-:W-:Y:S01]  /*0660*/  @P2 LEA.HI.X R15, R22, c[0x0][0x174], R23, 0x1, P0 ;  /* 0x00005d00160f2a11 */ /* 0x000fe200000f0c17 */
[----:B------:R-:W-:Y:S01]  /*0670*/  @!P4 IMAD R22, R16, c[0x0][0x1c0], RZ ;  /* 0x000070001016ca24 */ /* 0x000fe200078e02ff */
[----:B------:R-:W-:-:S03]  /*0680*/  MOV R17, RZ ;  /* 0x000000ff00117202 */ /* 0x000fc60000000f00 */
[----:B------:R0:W2:Y:S01]  /*0690*/  @P2 LDG.E R18, [R14.64] ;  /* 0x000000080e122981 */ /* 0x0000a2000c1e1900 */
[----:B------:R-:W-:-:S03]  /*06a0*/  @!P4 IMAD R23, R37, c[0x0][0x1c4], R22 ;  /* 0x000071002517ca24 */ /* 0x000fc600078e0216 */
[----:B------:R1:W3:Y:S04]  /*06b0*/  @P1 LDG.E R19, [R12.64] ;  /* 0x000000080c131981 */ /* 0x0002e8000c1e1900 */
[----:B------:R4:W5:Y:S01]  /*06c0*/  @P3 LDG.E R17, [R20.64] ;  /* 0x0000000814113981 */ /* 0x000962000c1e1900 */
[----:B0-----:R-:W-:Y:S02]  /*06d0*/  @!P4 MOV R14, R40 ;  /* 0x00000028000ec202 */ /* 0x001fe40000000f00 */
[----:B------:R-:W-:-:S05]  /*06e0*/  @!P4 MOV R15, R39 ;  /* 0x00000027000fc202 */ /* 0x000fca0000000f00 */
[----:B------:R-:W-:Y:S01]  /*06f0*/  @!P4 IMAD.WIDE.U32 R14, R37, c[0x0][0x1c0], R14 ;  /* 0x00007000250eca25 */ /* 0x000fe200078e000e */
[----:B----4-:R-:W-:-:S04]  /*0700*/  MOV R20, RZ ;  /* 0x000000ff00147202 */ /* 0x010fc80000000f00 */
[----:B------:R-:W-:Y:S02]  /*0710*/  @!P4 IADD3 R23, R15, R23, RZ ;  /* 0x000000170f17c210 */ /* 0x000fe40007ffe0ff */
[----:B-1----:R-:W-:-:S04]  /*0720*/  @!P4 LEA R12, P0, R14, c[0x0][0x170], 0x1 ;  /* 0x00005c000e0cca11 */ /* 0x002fc800078008ff */
[----:B------:R-:W-:-:S05]  /*0730*/  @!P4 LEA.HI.X R13, R14, c[0x0][0x174], R23, 0x1, P0 ;  /* 0x00005d000e0dca11 */ /* 0x000fca00000f0c17 */
[----:B------:R0:W4:Y:S01]  /*0740*/  @!P4 LDG.E R20, [R12.64] ;  /* 0x000000080c14c981 */ /* 0x000122000c1e1900 */
[----:B------:R-:W-:-:S04]  /*0750*/  ISETP.GE.U32.AND P0, PT, R33, c[0x0][0x1c8], PT ;  /* 0x0000720021007a0c */ /* 0x000fc80003f06070 */
[----:B------:R-:W-:-:S04]  /*0760*/  ISETP.GE.AND.EX P0, PT, R8, c[0x0][0x1cc], PT, P0 ;  /* 0x0000730008007a0c */ /* 0x000fc80003f06300 */
[----:B------:R-:W-:Y:S02]  /*0770*/  ISETP.LT.U32.AND P0, PT, R2, 0x80, !P0 ;  /* 0x000000800200780c */ /* 0x000fe40004701070 */
[----:B------:R-:W-:-:S04]  /*0780*/  ISETP.GE.U32.AND P5, PT, R32, c[0x0][0x1c8], PT ;  /* 0x0000720020007a0c */ /* 0x000fc80003fa6070 */
[----:B------:R-:W-:-:S07]  /*0790*/  ISETP.GE.AND.EX P5, PT, R9, c[0x0][0x1cc], PT, P5 ;  /* 0x0000730009007a0c */ /* 0x000fce0003fa6350 */
[----:B------:R-:W-:Y:S02]  /*07a0*/  @P0 MOV R45, R39 ;  /* 0x00000027002d0202 */ /* 0x000fe40000000f00 */
[----:B------:R-:W-:Y:S01]  /*07b0*/  ISETP.LT.U32.AND P5, PT, R2, 0x80, !P5 ;  /* 0x000000800200780c */ /* 0x000fe20006fa1070 */
[--C-:B--2---:R-:W-:Y:S02]  /*07c0*/  HADD2.F32 R22, -RZ, R18.reuse.H1_H1 ;  /* 0x30000012ff167230 */ /* 0x104fe40000004100 */
[----:B------:R-:W-:Y:S02]  /*07d0*/  HADD2.F32 R23, -RZ, R18.H0_H0 ;  /* 0x20000012ff177230 */ /* 0x000fe40000004100 */
[--C-:B---3--:R-:W-:Y:S01]  /*07e0*/  HADD2.F32 R24, -RZ, R19.reuse.H1_H1 ;  /* 0x30000013ff187230 */ /* 0x108fe20000004100 */
[----:B------:R-:W-:Y:S01]  /*07f0*/  FMUL.FTZ R44, R22, R22 ;  /* 0x00000016162c7220 */ /* 0x000fe20000410000 */
[----:B------:R-:W-:Y:S01]  /*0800*/  HADD2.F32 R25, -RZ, R19.H0_H0 ;  /* 0x20000013ff197230 */ /* 0x000fe20000004100 */
[----:B0-----:R-:W-:-:S02]  /*0810*/  FADD.FTZ R12, R23, R22 ;  /* 0x00000016170c7221 */ /* 0x001fc40000010000 */
[----:B------:R-:W-:Y:S01]  /*0820*/  FMUL.FTZ R22, R24, R24 ;  /* 0x0000001818167220 */ /* 0x000fe20000410000 */
[--C-:B-----5:R-:W-:Y:S01]  /*0830*/  HADD2.F32 R15, -RZ, R17.reuse.H1_H1 ;  /* 0x30000011ff0f7230 */ /* 0x120fe20000004100 */
[C---:B------:R-:W-:Y:S01]  /*0840*/  FADD.FTZ R24, R25.reuse, R24 ;  /* 0x0000001819187221 */ /* 0x040fe20000010000 */
[----:B------:R-:W-:Y:S01]  /*0850*/  HADD2.F32 R26, -RZ, R17.H0_H0 ;  /* 0x20000011ff1a7230 */ /* 0x000fe20000004100 */
[----:B------:R-:W-:Y:S02]  /*0860*/  FFMA.FTZ R25, R25, R25, R22 ;  /* 0x0000001919197223 */ /* 0x000fe40000010016 */
[----:B------:R-:W-:Y:S02]  /*0870*/  FMUL.FTZ R21, R15, R15 ;  /* 0x0000000f0f157220 */ /* 0x000fe40000410000 */
[----:B------:R-:W-:Y:S02]  /*0880*/  FADD.FTZ R14, R26, R15 ;  /* 0x0000000f1a0e7221 */ /* 0x000fe40000010000 */
[----:B------:R-:W-:Y:S01]  /*0890*/  FFMA.FTZ R23, R23, R23, R44 ;  /* 0x0000001717177223 */ /* 0x000fe2000001002c */
[----:B------:R-:W-:Y:S01]  /*08a0*/  @P0 MOV R44, R40 ;  /* 0x00000028002c0202 */ /* 0x000fe20000000f00 */
[----:B----4-:R-:W-:-:S02]  /*08b0*/  HADD2.F32 R13, -RZ, R20.H0_H0 ;  /* 0x20000014ff0d7230 */ /* 0x010fc40000004100 */
[----:B------:R-:W-:-:S05]  /*08c0*/  HADD2.F32 R22, -RZ, R20.H1_H1 ;  /* 0x30000014ff167230 */ /* 0x000fca0000004100 */
[C---:B------:R-:W-:Y:S02]  /*08d0*/  FADD.FTZ R15, R13.reuse, R22 ;  /* 0x000000160d0f7221 */ /* 0x040fe40000010000 */
[----:B------:R-:W-:Y:S02]  /*08e0*/  FMUL.FTZ R22, R22, R22 ;  /* 0x0000001616167220 */ /* 0x000fe40000410000 */
[----:B------:R-:W-:Y:S02]  /*08f0*/  FADD.FTZ R15, RZ, R15 ;  /* 0x0000000fff0f7221 */ /* 0x000fe40000010000 */
[----:B------:R-:W-:Y:S02]  /*0900*/  FFMA.FTZ R22, R13, R13, R22 ;  /* 0x0000000d0d167223 */ /* 0x000fe40000010016 */
[----:B------:R-:W-:Y:S02]  /*0910*/  FADD.FTZ R13, R15, R14 ;  /* 0x0000000e0f0d7221 */ /* 0x000fe40000010000 */
[----:B------:R-:W-:-:S02]  /*0920*/  @P0 IMAD R14, R8, c[0x0][0x1c0], RZ ;  /* 0x00007000080e0a24 */ /* 0x000fc400078e02ff */
[----:B------:R-:W-:-:S04]  /*0930*/  @P0 IMAD.WIDE.U32 R44, R33, c[0x0][0x1c0], R44 ;  /* 0x00007000212c0a25 */ /* 0x000fc800078e002c */
[----:B------:R-:W-:Y:S02]  /*0940*/  @P0 IMAD R15, R33, c[0x0][0x1c4], R14 ;  /* 0x00007100210f0a24 */ /* 0x000fe400078e020e */
[----:B------:R-:W-:Y:S02]  /*0950*/  FFMA.FTZ R26, R26, R26, R21 ;  /* 0x0000001a1a1a7223 */ /* 0x000fe40000010015 */
[----:B------:R-:W-:Y:S01]  /*0960*/  FADD.FTZ R21, RZ, R22 ;  /* 0x00000016ff157221 */ /* 0x000fe20000010000 */
[----:B------:R-:W-:Y:S02]  /*0970*/  @P0 IADD3 R15, R45, R15, RZ ;  /* 0x0000000f2d0f0210 */ /* 0x000fe40007ffe0ff */
[C---:B------:R-:W-:Y:S01]  /*0980*/  @P0 LEA R14, P6, R44.reuse, c[0x0][0x170], 0x1 ;  /* 0x00005c002c0e0a11 */ /* 0x040fe200078c08ff */
        /* <DEDUP_REMOVED lines=21> */
[----:B0-----:R-:W-:-:S04]  /*0ae0*/  @P0 IMAD R12, R10, c[0x0][0x1c0], RZ ;  /* 0x000070000a0c0a24 */ /* 0x001fc800078e02ff */
[----:B------:R-:W-:Y:S01]  /*0af0*/  @P0 IMAD R13, R31, c[0x0][0x1c4], R12 ;  /* 0x000071001f0d0a24 */ /* 0x000fe200078e020c */
[--C-:B--2---:R-:W-:Y:S02]  /*0b00*/  HADD2.F32 R15, -RZ, R21.reuse.H1_H1 ;  /* 0x30000015ff0f7230 */ /* 0x104fe40000004100 */
[----:B------:R-:W-:-:S03]  /*0b10*/  HADD2.F32 R14, -RZ, R21.H0_H0 ;  /* 0x20000015ff0e7230 */ /* 0x000fc60000004100 */
[----:B------:R-:W-:Y:S02]  /*0b20*/  FMUL.FTZ R23, R15, R15 ;  /* 0x0000000f0f177220 */ /* 0x000fe40000410000 */
[C---:B------:R-:W-:Y:S02]  /*0b30*/  FADD.FTZ R15, R14.reuse, R15 ;  /* 0x0000000f0e0f7221 */ /* 0x040fe40000010000 */
[----:B------:R-:W-:Y:S02]  /*0b40*/  FFMA.FTZ R14, R14, R14, R23 ;  /* 0x0000000e0e0e7223 */ /* 0x000fe40000010017 */
[----:B------:R-:W-:Y:S01]  /*0b50*/  FADD.FTZ R26, R24, R15 ;  /* 0x0000000f181a7221 */ /* 0x000fe20000010000 */
[----:B------:R-:W-:Y:S01]  /*0b60*/  @P0 MOV R15, R39 ;  /* 0x00000027000f0202 */ /* 0x000fe20000000f00 */
[----:B------:R-:W-:Y:S01]  /*0b70*/  FADD.FTZ R24, R25, R14 ;  /* 0x0000000e19187221 */ /* 0x000fe20000010000 */
[----:B------:R-:W-:-:S05]  /*0b80*/  @P0 MOV R14, R40 ;  /* 0x00000028000e0202 */ /* 0x000fca0000000f00 */
[----:B------:R-:W-:Y:S01]  /*0b90*/  @P0 IMAD.WIDE.U32 R14, R31, c[0x0][0x1c0], R14 ;  /* 0x000070001f0e0a25 */ /* 0x000fe200078e000e */
[----:B------:R-:W-:-:S04]  /*0ba0*/  MOV R23, RZ ;  /* 0x000000ff00177202 */ /* 0x000fc80000000f00 */
[----:B------:R-:W-:Y:S01]  /*0bb0*/  @P0 IADD3 R13, R15, R13, RZ ;  /* 0x0000000d0f0d0210 */ /* 0x000fe20007ffe0ff */
[--C-:B---3--:R-:W-:Y:S02]  /*0bc0*/  HADD2.F32 R12, -RZ, R22.reuse.H1_H1 ;  /* 0x30000016ff0c7230 */ /* 0x108fe40000004100 */
[----:B------:R-:W-:-:S03]  /*0bd0*/  HADD2.F32 R25, -RZ, R22.H0_H0 ;  /* 0x20000016ff197230 */ /* 0x000fc60000004100 */
        /* <DEDUP_REMOVED lines=14> */
[--C-:B--2---:R-:W-:Y:S02]  /*0cc0*/  HADD2.F32 R14, -RZ, R23.reuse.H1_H1 ;  /* 0x30000017ff0e7230 */ /* 0x104fe40000004100 */
[----:B------:R-:W-:-:S03]  /*0cd0*/  HADD2.F32 R25, -RZ, R23.H0_H0 ;  /* 0x20000017ff197230 */ /* 0x000fc60000004100 */
[----:B------:R-:W-:Y:S02]  /*0ce0*/  FMUL.FTZ R44, R14, R14 ;  /* 0x0000000e0e2c7220 */ /* 0x000fe40000410000 */
[----:B------:R-:W-:Y:S01]  /*0cf0*/  FADD.FTZ R45, R25, R14 ;  /* 0x0000000e192d7221 */ /* 0x000fe20000010000 */
        /* <DEDUP_REMOVED lines=8> */
[----:B------:R-:W-:-:S04]  /*0d80*/  FFMA.FTZ R25, R25, R25, R44 ;  /* 0x0000001919197223 */ /* 0x000fc8000001002c */
[----:B------:R-:W-:Y:S01]  /*0d90*/  FADD.FTZ R25, R24, R25 ;  /* 0x0000001918197221 */ /* 0x000fe20000010000 */
[C---:B------:R-:W-:Y:S02]  /*0da0*/  ISETP.GT.AND P0, PT, R4.reuse, 0x1e, PT ;  /* 0x0000001e0400780c */ /* 0x040fe40003f04270 */
[----:B------:R-:W-:Y:S02]  /*0db0*/  ISETP.NE.AND P6, PT, R4, RZ, PT ;  /* 0x000000ff0400720c */ /* 0x000fe40003fc5270 */
[----:B------:R-:W-:Y:S01]  /*0dc0*/  ISETP.NE.AND P5, PT, R2, RZ, PT ;  /* 0x000000ff0200720c */ /* 0x000fe20003fa5270 */
[----:B------:R-:W-:Y:S02]  /*0dd0*/  ULDC UR5, c[0x0][0xc] ;  /* 0x0000030000057ab9 */ /* 0x000fe40000000800 */
[----:B------:R-:W-:Y:S01]  /*0de0*/  UISETP.GE.U32.AND UP0, UPT, UR5, 0x2, UPT ;  /* 0x000000020500788c */ /* 0x000fe2000bf06070 */
[--C-:B--2---:R-:W-:Y:S02]  /*0df0*/  HADD2.F32 R15, -RZ, R26.reuse.H1_H1 ;  /* 0x3000001aff0f7230 */ /* 0x104fe40000004100 */
[----:B------:R-:W-:-:S03]  /*0e00*/  HADD2.F32 R14, -RZ, R26.H0_H0 ;  /* 0x2000001aff0e7230 */ /* 0x000fc60000004100 */
        /* <DEDUP_REMOVED lines=64> */
.L_x_2417:
[----:B------:R-:W2:Y:S01]  /*1210*/  LDG.E.STRONG.GPU R14, [R12.64] ;  /* 0x000000080c0e7981 */ /* 0x000ea2000c1ef900 */
[----:B------:R-:W-:Y:S01]  /*1220*/  YIELD ;  /* 0x0000000000007946 */ /* 0x000fe20003800000 */
[----:B--2---:R-:W-:Y:S01]  /*1230*/  ISETP.NE.AND P0, PT, R14, R15, PT ;  /* 0x0000000f0e00720c */ /* 0x004fe20003f05270 */
[----:B------:R-:W-:-:S12]  /*1240*/  CCTL.IVALL ;  /* 0x00000000ff00798f */ /* 0x000fd80002000000 */
[----:B------:R-:W-:Y:S05]  /*1250*/  @P0 BRA `(.L_x_2417) ;  /* 0xffffffb000000947 */ /* 0x000fea000383ffff */
.L_x_2416:
        /* <DEDUP_REMOVED lines=20> */
.L_x_2421:
        /* <DEDUP_REMOVED lines=116> */
.L_x_2420:
        /* <DEDUP_REMOVED lines=62> */
.L_x_2422:
[----:B------:R-:W-:-:S13]  /*1ec0*/  ISETP.NE.OR P0, PT, RZ, UR5, P0 ;  /* 0x00000005ff007c0c */ /* 0x000fda0008705670 */
[----:B------:R-:W-:Y:S05]  /*1ed0*/  @!P0 BRA `(.L_x_2418) ;  /* 0x000001f000008947 */ /* 0x000fea0003800000 */
.L_x_2419:
        /* <DEDUP_REMOVED lines=31> */
.L_x_2418:
        /* <DEDUP_REMOVED lines=12> */
.L_x_2424:
[----:B------:R-:W-:Y:S05]  /*2190*/  BSYNC B0 ;  /* 0x0000000000007941 */ /* 0x000fea0003800000 */
.L_x_2423:
        /* <DEDUP_REMOVED lines=16> */
.L_x_2415:
        /* <DEDUP_REMOVED lines=19> */
[----:B------:R-:W-:Y:S01]  /*23d0*/  ISETP.NE.AND P6, PT, RZ, UR7, PT ;  /* 0x00000007ff007c0c */ /* 0x000fe2000bfc5270 */
[----:B------:R-:W-:Y:S01]  /*23e0*/  HADD2.F32 R45, -RZ, R20.H1_H1 ;  /* 0x30000014ff2d7230 */ /* 0x000fe20000004100 */
[----:B------:R-:W0:Y:S02]  /*23f0*/  LDS.64 R24, [0x30] ;  /* 0x00003000ff187984 */ /* 0x000e240000000a00 */
[----:B0-----:R-:W-:-:S04]  /*2400*/  FMUL.FTZ R42, R24, c[0x0][0x1f4] ;  /* 0x00007d00182a7a20 */ /* 0x001fc80000410000 */
[----:B------:R-:W-:Y:S02]  /*2410*/  FMUL.FTZ R44, R42, R42 ;  /* 0x0000002a2a2c7220 */ /* 0x000fe40000410000 */
[----:B------:R-:W-:Y:S02]  /*2420*/  FADD.FTZ R24, R45, -R42 ;  /* 0x8000002a2d187221 */ /* 0x000fe40000010000 */
[----:B------:R-:W-:Y:S01]  /*2430*/  FFMA.FTZ R44, R25, c[0x0][0x1f4], -R44 ;  /* 0x00007d00192c7a23 */ /* 0x000fe2000001082c */
[----:B------:R-:W-:-:S04]  /*2440*/  HADD2.F32 R25, -RZ, R20.H0_H0 ;  /* 0x20000014ff197230 */ /* 0x000fc80000004100 */
        /* <DEDUP_REMOVED lines=19> */
.L_x_2425:
[----:B------:R-:W-:Y:S01]  /*2580*/  BSSY B0, `(.L_x_2426) ;  /* 0x000000c000007945 */ /* 0x000fe20003800000 */
[----:B------:R-:W-:Y:S05]  /*2590*/  @P4 BRA `(.L_x_2427) ;  /* 0x000000a000004947 */ /* 0x000fea0003800000 */
[----:B------:R-:W-:Y:S01]  /*25a0*/  IMAD R24, R16, c[0x0][0x1c0], RZ ;  /* 0x0000700010187a24 */ /* 0x000fe200078e02ff */
[----:B------:R-:W-:Y:S02]  /*25b0*/  F2FP.PACK_AB R16, R25, R20 ;  /* 0x000000141910723e */ /* 0x000fe400000000ff */
        /* <DEDUP_REMOVED lines=8> */
.L_x_2427:
[----:B------:R-:W-:Y:S05]  /*2640*/  BSYNC B0 ;  /* 0x0000000000007941 */ /* 0x000fea0003800000 */
.L_x_2426:
[--C-:B------:R-:W-:Y:S02]  /*2650*/  HADD2.F32 R25, -RZ, R17.reuse.H0_H0 ;  /* 0x20000011ff197230 */ /* 0x100fe40000004100 */
[----:B------:R-:W-:-:S03]  /*2660*/  HADD2.F32 R17, -RZ, R17.H1_H1 ;  /* 0x30000011ff117230 */ /* 0x000fc60000004100 */
        /* <DEDUP_REMOVED lines=17> */
.L_x_2428:
        /* <DEDUP_REMOVED lines=9> */
[----:B------:R-:W-:Y:S02]  /*2810*/  F2FP.PACK_AB R17, R44, R20 ;  /* 0x000000142c11723e */ /* 0x000fe400000000ff */
[----:B------:R-:W-:-:S05]  /*2820*/  LEA.HI.X R25, R16, c[0x0][0x164], R25, 0x1, P0 ;  /* 0x0000590010197a11 */ /* 0x000fca00000f0c19 */
[----:B------:R0:W-:Y:S04]  /*2830*/  STG.E [R24.64], R17 ;  /* 0x0000001118007986 */ /* 0x0001e8000c101908 */
.L_x_2430:
[----:B------:R-:W-:Y:S05]  /*2840*/  BSYNC B0 ;  /* 0x0000000000007941 */ /* 0x000fea0003800000 */
.L_x_2429:
[--C-:B0-----:R-:W-:Y:S01]  /*2850*/  HADD2.F32 R17, -RZ, R18.reuse.H0_H0 ;  /* 0x20000012ff117230 */ /* 0x101fe20000004100 */
[----:B------:R-:W-:Y:S01]  /*2860*/  ISETP.GE.U32.AND P0, PT, R33, c[0x0][0x1c8], PT ;  /* 0x0000720021007a0c */ /* 0x000fe20003f06070 */
[----:B------:R-:W-:-:S03]  /*2870*/  HADD2.F32 R25, -RZ, R18.H1_H1 ;  /* 0x30000012ff197230 */ /* 0x000fc60000004100 */
[--C-:B------:R-:W-:Y:S02]  /*2880*/  FADD.FTZ R16, R17, -R42.reuse ;  /* 0x8000002a11107221 */ /* 0x100fe40000010000 */
[----:B------:R-:W-:Y:S02]  /*2890*/  FADD.FTZ R18, R25, -R42 ;  /* 0x8000002a19127221 */ /* 0x000fe40000010000 */
[-C--:B------:R-:W-:Y:S02]  /*28a0*/  FMUL.FTZ R17, R16, R43.reuse ;  /* 0x0000002b10117220 */ /* 0x080fe40000410000 */
[----:B------:R-:W-:Y:S01]  /*28b0*/  FMUL.FTZ R44, R18, R43 ;  /* 0x0000002b122c7220 */ /* 0x000fe20000410000 */
[----:B------:R-:W-:Y:S01]  /*28c0*/  HADD2.F32 R18, -RZ, R19.H0_H0 ;  /* 0x20000013ff127230 */ /* 0x000fe20000004100 */
        /* <DEDUP_REMOVED lines=13> */
.L_x_2431:
        /* <DEDUP_REMOVED lines=12> */
.L_x_2433:
[----:B------:R-:W-:Y:S05]  /*2a60*/  BSYNC B0 ;  /* 0x0000000000007941 */ /* 0x000fea0003800000 */
.L_x_2432:
[----:B------:R-:W-:Y:S01]  /*2a70*/  HADD2.F32 R19, -RZ, R19.H1_H1 ;  /* 0x30000013ff137230 */ /* 0x000fe20000004100 */
[--C-:B------:R-:W-:Y:S01]  /*2a80*/  FADD.FTZ R18, R18, -R42.reuse ;  /* 0x8000002a12127221 */ /* 0x100fe20000010000 */
[--C-:B0-----:R-:W-:Y:S01]  /*2a90*/  HADD2.F32 R17, -RZ, R21.reuse.H0_H0 ;  /* 0x20000015ff117230 */ /* 0x101fe20000004100 */
[----:B------:R-:W-:Y:S01]  /*2aa0*/  ISETP.GE.AND.EX P0, PT, R8, c[0x0][0x1cc], PT, P0 ;  /* 0x0000730008007a0c */ /* 0x000fe20003f06300 */
[----:B------:R-:W-:Y:S01]  /*2ab0*/  HADD2.F32 R25, -RZ, R21.H1_H1 ;  /* 0x30000015ff197230 */ /* 0x000fe20000004100 */
[--C-:B------:R-:W-:Y:S02]  /*2ac0*/  FADD.FTZ R16, R19, -R42.reuse ;  /* 0x8000002a13107221 */ /* 0x100fe40000010000 */
        /* <DEDUP_REMOVED lines=18> */
.L_x_2434:
        /* <DEDUP_REMOVED lines=12> */
.L_x_2436:
[----:B------:R-:W-:Y:S05]  /*2cb0*/  BSYNC B0 ;  /* 0x0000000000007941 */ /* 0x000fea0003800000 */
.L_x_2435:
[-C--:B------:R-:W-:Y:S01]  /*2cc0*/  FMUL.FTZ R17, R24, R43.reuse ;  /* 0x0000002b18117220 */ /* 0x080fe20000410000 */
[--C-:B0-----:R-:W-:Y:S01]  /*2cd0*/  HADD2.F32 R21, -RZ, R22.reuse.H0_H0 ;  /* 0x20000016ff157230 */ /* 0x101fe20000004100 */
[----:B------:R-:W-:Y:S01]  /*2ce0*/  FMUL.FTZ R16, R20, R43 ;  /* 0x0000002b14107220 */ /* 0x000fe20000410000 */
[----:B------:R-:W-:Y:S01]  /*2cf0*/  HADD2.F32 R25, -RZ, R22.H1_H1 ;  /* 0x30000016ff197230 */ /* 0x000fe20000004100 */
        /* <DEDUP_REMOVED lines=13> */
.L_x_2437:
        /* <DEDUP_REMOVED lines=12> */
.L_x_2439:
[----:B------:R-:W-:Y:S05]  /*2e90*/  BSYNC B0 ;  /* 0x0000000000007941 */ /* 0x000fea0003800000 */
.L_x_2438:
[--C-:B------:R-:W-:Y:S01]  /*2ea0*/  HADD2.F32 R17, -RZ, R23.reuse.H0_H0 ;  /* 0x20000017ff117230 */ /* 0x100fe20000004100 */
[--C-:B------:R-:W-:Y:S01]  /*2eb0*/  FADD.FTZ R16, R21, -R42.reuse ;  /* 0x8000002a15107221 */ /* 0x100fe20000010000 */
[----:B------:R-:W-:Y:S01]  /*2ec0*/  HADD2.F32 R23, -RZ, R23.H1_H1 ;  /* 0x30000017ff177230 */ /* 0x000fe20000004100 */
[--C-:B------:R-:W-:Y:S01]  /*2ed0*/  FADD.FTZ R22, R25, -R42.reuse ;  /* 0x8000002a19167221 */ /* 0x100fe20000010000 */
[--C-:B0-----:R-:W-:Y:S01]  /*2ee0*/  HADD2.F32 R19, -RZ, R26.reuse.H0_H0 ;  /* 0x2000001aff137230 */ /* 0x101fe20000004100 */
[--C-:B------:R-:W-:Y:S01]  /*2ef0*/  FADD.FTZ R18, R17, -R42.reuse ;  /* 0x8000002a11127221 */ /* 0x100fe20000010000 */
[----:B------:R-:W-:Y:S01]  /*2f00*/  HADD2.F32 R45, -RZ, R26.H1_H1 ;  /* 0x3000001aff2d7230 */ /* 0x000fe20000004100 */
        /* <DEDUP_REMOVED lines=35> */
.L_x_2440:
        /* <DEDUP_REMOVED lines=12> */
.L_x_2442:
[----:B------:R-:W-:Y:S05]  /*3200*/  BSYNC B0 ;  /* 0x0000000000007941 */ /* 0x000fea0003800000 */
.L_x_2441:
        /* <DEDUP_REMOVED lines=11> */
.L_x_2443:
        /* <DEDUP_REMOVED lines=12> */
.L_x_2445:
[----:B------:R-:W-:Y:S05]  /*3380*/  BSYNC B0 ;  /* 0x0000000000007941 */ /* 0x000fea0003800000 */
.L_x_2444:
        /* <DEDUP_REMOVED lines=11> */
.L_x_2446:
        /* <DEDUP_REMOVED lines=12> */
.L_x_2448:
[----:B------:R-:W-:Y:S05]  /*3500*/  BSYNC B0 ;  /* 0x0000000000007941 */ /* 0x000fea0003800000 */
.L_x_2447:
[----:B------:R-:W-:Y:S02]  /*3510*/  IADD3 R27, R27, c[0x0][0x10], RZ ;  /* 0x000004001b1b7a10 */ /* 0x000fe40007ffe0ff */
[----:B------:R-:W-:Y:S02]  /*3520*/  IADD3 R28, R28, 0x1, RZ ;  /* 0x000000011c1c7810 */ /* 0x000fe40007ffe0ff */
[----:B------:R-:W-:-:S13]  /*3530*/  ISETP.GE.AND P0, PT, R27, UR4, PT ;  /* 0x000000041b007c0c */ /* 0x000fda000bf06270 */
[----:B------:R-:W-:Y:S01]  /*3540*/  @P0 CALL.REL.NOINC `(.L_x_2449) ;  /* 0x0000001000000944 */ /* 0x000fe20003c00000 */
[----:B------:R-:W-:Y:S05]  /*3550*/  BRA `(.L_x_2450) ;  /* 0xffffcd3000007947 */ /* 0x000fea000383ffff */
.L_x_2449:
[----:B------:R-:W-:Y:S05]  /*3560*/  EXIT ;  /* 0x000000000000794d */ /* 0x000fea0003800000 */
.L_x_2451:
        /* <DEDUP_REMOVED lines=9> */
.L_x_3274:


//--------------------- .text._Z35group_norm_nhwc_fwd_one_pass_kernelI11Fp16IOFp32WLi512ELi8ELi128EEv26Group_norm_nhwc_fwd_params --------------------------
	.section	.text._Z35group_norm_nhwc_fwd_one_pass_kernelI11Fp16IOFp32WLi512ELi8ELi128EEv26Group_norm_nhwc_fwd_params,"ax",@progbits
	.sectioninfo	@"SHI_REGISTERS=96"
	.align	128
        .global         _Z35group_norm_nhwc_fwd_one_pass_kernelI11Fp16IOFp32WLi512ELi8ELi128EEv26Group_norm_nhwc_fwd_params
        .type           _Z35group_norm_nhwc_fwd_one_pass_kernelI11Fp16IOFp32WLi512ELi8ELi128EEv26Group_norm_nhwc_fwd_params,@function
        .size           _Z35group_norm_nhwc_fwd_one_pass_kernelI11Fp16IOFp32WLi512ELi8ELi128EEv26Group_norm_nhwc_fwd_params,(.L_x_3275 - _Z35group_norm_nhwc_fwd_one_pass_kernelI11Fp16IOFp32WLi512ELi8ELi128EEv26Group_norm_nhwc_fwd_params)
        .other          _Z35group_norm_nhwc_fwd_one_pass_kernelI11Fp16IOFp32WLi512ELi8ELi128EEv26Group_norm_nhwc_fwd_params,@"STO_CUDA_ENTRY STV_DEFAULT"
_Z35group_norm_nhwc_fwd_one_pass_kernelI11Fp16IOFp32WLi512ELi8ELi128EEv26Group_norm_nhwc_fwd_params:
.text._Z35group_norm_nhwc_fwd_one_pass_kernelI11Fp16IOFp32WLi512ELi8ELi128EEv26Group_norm_nhwc_fwd_params:
        /* <DEDUP_REMOVED lines=86> */
.L_x_2511:
        /* <DEDUP_REMOVED lines=209> */
[----:B------:R-:W3:Y:S01]  /*1270*/  @P0 LDG.E R39, [R86.64] ;  /* 0x0000000656270981 */ /* 0x000ee2000c1e1900 */
[----:B------:R-:W-:Y:S02]  /*1280*/  ISETP.NE.AND P0, PT, R40, RZ, PT ;  /* 0x000000ff2800720c */ /* 0x000fe40003f05270 */
[----:B------:R-:W-:-:S11]  /*1290*/  MOV R40, RZ ;  /* 0x000000ff00287202 */ /* 0x000fd60000000f00 */
[----:B------:R1:W3:Y:S01]  /*12a0*/  @P0 LDG.E R40, [R46.64] ;  /* 0x000000062e280981 */ /* 0x0002e2000c1e1900 */
[----:B------:R-:W-:Y:S02]  /*12b0*/  ISETP.NE.AND P0, PT, R41, RZ, PT ;  /* 0x000000ff2900720c */ /* 0x000fe40003f05270 */
[----:B------:R-:W-:Y:S01]  /*12c0*/  MOV R41, RZ ;  /* 0x000000ff00297202 */ /* 0x000fe20000000f00 */
[----:B0-----:R-:W-:Y:S01]  /*12d0*/  CS2R R42, SRZ ;  /* 0x00000000002a7805 */ /* 0x001fe2000001ff00 */
[----:B-1----:R-:W-:-:S05]  /*12e0*/  CS2R R44, SRZ ;  /* 0x00000000002c7805 */ /* 0x002fca000001ff00 */
[----:B------:R4:W3:Y:S04]  /*12f0*/  @P6 LDG.E R43, [R80.64] ;  /* 0x00000006502b6981 */ /* 0x0008e8000c1e1900 */
[----:B------:R2:W3:Y:S01]  /*1300*/  @P0 LDG.E R41, [R84.64] ;  /* 0x0000000654290981 */ /* 0x0004e2000c1e1900 */
[----:B------:R-:W-:-:S03]  /*1310*/  ISETP.NE.AND P0, PT, R52, RZ, PT ;  /* 0x000000ff3400720c */ /* 0x000fc60003f05270 */
[----:B------:R5:W3:Y:S01]  /*1320*/  @P5 LDG.E R42, [R82.64] ;  /* 0x00000006522a5981 */ /* 0x000ae2000c1e1900 */
[----:B------:R-:W-:-:S03]  /*1330*/  CS2R R46, SRZ ;  /* 0x00000000002e7805 */ /* 0x000fc6000001ff00 */
[----:B------:R0:W3:Y:S04]  /*1340*/  @P1 LDG.E R45, [R50.64] ;  /* 0x00000006322d1981 */ /* 0x0000e8000c1e1900 */
[----:B------:R1:W3:Y:S04]  /*1350*/  @P2 LDG.E R46, [R48.64] ;  /* 0x00000006302e2981 */ /* 0x0002e8000c1e1900 */
[----:B------:R0:W3:Y:S01]  /*1360*/  @P0 LDG.E R44, [R78.64] ;  /* 0x000000064e2c0981 */ /* 0x0000e2000c1e1900 */
[----:B------:R-:W-:-:S03]  /*1370*/  MOV R52, RZ ;  /* 0x000000ff00347202 */ /* 0x000fc60000000f00 */
[----:B------:R0:W3:Y:S04]  /*1380*/  @P3 LDG.E R47, [R26.64] ;  /* 0x000000061a2f3981 */ /* 0x0000e8000c1e1900 */
[----:B------:R0:W3:Y:S01]  /*1390*/  @P4 LDG.E R52, [R24.64] ;  /* 0x0000000618344981 */ /* 0x0000e2000c1e1900 */
[----:B------:R-:W-:Y:S01]  /*13a0*/  ISETP.GT.AND P5, PT, R19, 0x1e, PT ;  /* 0x0000001e1300780c */ /* 0x000fe20003fa4270 */
[--C-:B----4-:R-:W-:Y:S02]  /*13b0*/  HADD2.F32 R81, -RZ, R35.reuse.H1_H1 ;  /* 0x30000023ff517230 */ /* 0x110fe40000004100 */
[----:B------:R-:W-:-:S03]  /*13c0*/  HADD2.F32 R80, -RZ, R35.H0_H0 ;  /* 0x20000023ff507230 */ /* 0x000fc60000004100 */
[----:B0-----:R-:W-:Y:S02]  /*13d0*/  FMUL.FTZ R79, R81, R81 ;  /* 0x00000051514f7220 */ /* 0x001fe40000410000 */
[C---:B-1----:R-:W-:Y:S02]  /*13e0*/  FADD.FTZ R49, R80.reuse, R81 ;  /* 0x0000005150317221 */ /* 0x042fe40000010000 */
[----:B------:R-:W-:Y:S01]  /*13f0*/  FFMA.FTZ R51, R80, R80, R79 ;  /* 0x0000005050337223 */ /* 0x000fe2000001004f */
[--C-:B-----5:R-:W-:Y:S02]  /*1400*/  HADD2.F32 R83, -RZ, R37.reuse.H1_H1 ;  /* 0x30000025ff537230 */ /* 0x120fe40000004100 */
[----:B------:R-:W-:-:S03]  /*1410*/  HADD2.F32 R50, -RZ, R37.H0_H0 ;  /* 0x20000025ff327230 */ /* 0x000fc60000004100 */
[----:B------:R-:W-:Y:S02]  /*1420*/  FMUL.FTZ R27, R83, R83 ;  /* 0x00000053531b7220 */ /* 0x000fe40000410000 */
[C---:B------:R-:W-:Y:S02]  /*1430*/  FADD.FTZ R26, R50.reuse, R83 ;  /* 0x00000053321a7221 */ /* 0x040fe40000010000 */
[----:B------:R-:W-:Y:S01]  /*1440*/  FFMA.FTZ R48, R50, R50, R27 ;  /* 0x0000003232307223 */ /* 0x000fe2000001001b */
[--C-:B--2---:R-:W-:Y:S02]  /*1450*/  HADD2.F32 R85, -RZ, R38.reuse.H1_H1 ;  /* 0x30000026ff557230 */ /* 0x104fe40000004100 */
[----:B------:R-:W-:-:S03]  /*1460*/  HADD2.F32 R78, -RZ, R38.H0_H0 ;  /* 0x20000026ff4e7230 */ /* 0x000fc60000004100 */
[----:B------:R-:W-:Y:S01]  /*1470*/  FMUL.FTZ R25, R85, R85 ;  /* 0x0000005555197220 */ /* 0x000fe20000410000 */
[--C-:B---3--:R-:W-:Y:S02]  /*1480*/  HADD2.F32 R50, -RZ, R39.reuse.H1_H1 ;  /* 0x30000027ff327230 */ /* 0x108fe40000004100 */
[----:B------:R-:W-:-:S03]  /*1490*/  HADD2.F32 R27, -RZ, R39.H0_H0 ;  /* 0x20000027ff1b7230 */ /* 0x000fc60000004100 */
[----:B------:R-:W-:Y:S02]  /*14a0*/  FMUL.FTZ R80, R50, R50 ;  /* 0x0000003232507220 */ /* 0x000fe40000410000 */
[C---:B------:R-:W-:Y:S02]  /*14b0*/  FADD.FTZ R24, R78.reuse, R85 ;  /* 0x000000554e187221 */ /* 0x040fe40000010000 */
[----:B------:R-:W-:Y:S02]  /*14c0*/  FFMA.FTZ R25, R78, R78, R25 ;  /* 0x0000004e4e197223 */ /* 0x000fe40000010019 */
[C---:B------:R-:W-:Y:S02]  /*14d0*/  FADD.FTZ R78, R27.reuse, R50 ;  /* 0x000000321b4e7221 */ /* 0x040fe40000010000 */
[----:B------:R-:W-:Y:S01]  /*14e0*/  FFMA.FTZ R80, R27, R27, R80 ;  /* 0x0000001b1b507223 */ /* 0x000fe20000010050 */
[--C-:B------:R-:W-:Y:S02]  /*14f0*/  HADD2.F32 R27, -RZ, R40.reuse.H1_H1 ;  /* 0x30000028ff1b7230 */ /* 0x100fe40000004100 */
[----:B------:R-:W-:Y:S01]  /*1500*/  HADD2.F32 R50, -RZ, R40.H0_H0 ;  /* 0x20000028ff327230 */ /* 0x000fe20000004100 */
[----:B------:R-:W-:-:S02]  /*1510*/  FADD.FTZ R78, RZ, R78 ;  /* 0x0000004eff4e7221 */ /* 0x000fc40000010000 */
[----:B------:R-:W-:Y:S02]  /*1520*/  FMUL.FTZ R79, R27, R27 ;  /* 0x0000001b1b4f7220 */ /* 0x000fe40000410000 */
[C---:B------:R-:W-:Y:S02]  /*1530*/  FADD.FTZ R27, R50.reuse, R27 ;  /* 0x0000001b321b7221 */ /* 0x040fe40000010000 */
[----:B------:R-:W-:Y:S02]  /*1540*/  FFMA.FTZ R50, R50, R50, R79 ;  /* 0x0000003232327223 */ /* 0x000fe4000001004f */
[----:B------:R-:W-:Y:S02]  /*1550*/  FADD.FTZ R80, RZ, R80 ;  /* 0x00000050ff507221 */ /* 0x000fe40000010000 */
[----:B------:R-:W-:Y:S01]  /*1560*/  FADD.FTZ R79, R78, R49 ;  /* 0x000000314e4f7221 */ /* 0x000fe20000010000 */
[--C-:B------:R-:W-:Y:S01]  /*1570*/  HADD2.F32 R78, -RZ, R41.reuse.H1_H1 ;  /* 0x30000029ff4e7230 */ /* 0x100fe20000004100 */
[----:B------:R-:W-:Y:S01]  /*1580*/  FADD.FTZ R81, R80, R51 ;  /* 0x0000003350517221 */ /* 0x000fe20000010000 */
[----:B------:R-:W-:Y:S01]  /*1590*/  HADD2.F32 R51, -RZ, R41.H0_H0 ;  /* 0x20000029ff337230 */ /* 0x000fe20000004100 */
[----:B------:R-:W-:-:S02]  /*15a0*/  FADD.FTZ R79, R79, R26 ;  /* 0x0000001a4f4f7221 */ /* 0x000fc40000010000 */
[----:B------:R-:W-:Y:S02]  /*15b0*/  FMUL.FTZ R80, R78, R78 ;  /* 0x0000004e4e507220 */ /* 0x000fe40000410000 */
[C---:B------:R-:W-:Y:S02]  /*15c0*/  FADD.FTZ R49, R51.reuse, R78 ;  /* 0x0000004e33317221 */ /* 0x040fe40000010000 */
[----:B------:R-:W-:Y:S02]  /*15d0*/  FFMA.FTZ R51, R51, R51, R80 ;  /* 0x0000003333337223 */ /* 0x000fe40000010050 */
[----:B------:R-:W-:Y:S02]  /*15e0*/  FADD.FTZ R78, R81, R48 ;  /* 0x00000030514e7221 */ /* 0x000fe40000010000 */
[----:B------:R-:W-:Y:S01]  /*15f0*/  FADD.FTZ R80, R79, R24 ;  /* 0x000000184f507221 */ /* 0x000fe20000010000 */
[--C-:B------:R-:W-:Y:S01]  /*1600*/  HADD2.F32 R24, -RZ, R43.reuse.H1_H1 ;  /* 0x3000002bff187230 */ /* 0x100fe20000004100 */
[----:B------:R-:W-:Y:S01]  /*1610*/  FADD.FTZ R79, R78, R25 ;  /* 0x000000194e4f7221 */ /* 0x000fe20000010000 */
[----:B------:R-:W-:Y:S01]  /*1620*/  HADD2.F32 R25, -RZ, R43.H0_H0 ;  /* 0x2000002bff197230 */ /* 0x000fe20000004100 */
[----:B------:R-:W-:-:S02]  /*1630*/  FADD.FTZ R80, R80, R27 ;  /* 0x0000001b50507221 */ /* 0x000fc40000010000 */
[----:B------:R-:W-:Y:S01]  /*1640*/  FMUL.FTZ R78, R24, R24 ;  /* 0x00000018184e7220 */ /* 0x000fe20000410000 */
[----:B------:R-:W-:Y:S01]  /*1650*/  HADD2.F32 R81, -RZ, R42.H1_H1 ;  /* 0x3000002aff517230 */ /* 0x000fe20000004100 */
[C---:B------:R-:W-:Y:S01]  /*1660*/  FADD.FTZ R24, R25.reuse, R24 ;  /* 0x0000001819187221 */ /* 0x040fe20000010000 */
[----:B------:R-:W-:Y:S01]  /*1670*/  HADD2.F32 R27, -RZ, R44.H1_H1 ;  /* 0x3000002cff1b7230 */ /* 0x000fe20000004100 */
[----:B------:R-:W-:Y:S01]  /*1680*/  FFMA.FTZ R25, R25, R25, R78 ;  /* 0x0000001919197223 */ /* 0x000fe2000001004e */
[----:B------:R-:W-:Y:S01]  /*1690*/  HADD2.F32 R48, -RZ, R42.H0_H0 ;  /* 0x2000002aff307230 */ /* 0x000fe20000004100 */
[----:B------:R-:W-:Y:S01]  /*16a0*/  FADD.FTZ R78, R79, R50 ;  /* 0x000000324f4e7221 */ /* 0x000fe20000010000 */
[----:B------:R-:W-:Y:S01]  /*16b0*/  HADD2.F32 R50, -RZ, R44.H0_H0 ;  /* 0x2000002cff327230 */ /* 0x000fe20000004100 */
[----:B------:R-:W-:Y:S02]  /*16c0*/  FMUL.FTZ R83, R81, R81 ;  /* 0x0000005151537220 */ /* 0x000fe40000410000 */
[----:B------:R-:W-:-:S02]  /*16d0*/  FMUL.FTZ R79, R27, R27 ;  /* 0x0000001b1b4f7220 */ /* 0x000fc40000410000 */
[----:B------:R-:W-:Y:S02]  /*16e0*/  FADD.FTZ R26, R48, R81 ;  /* 0x00000051301a7221 */ /* 0x000fe40000010000 */
[----:B------:R-:W-:Y:S02]  /*16f0*/  FADD.FTZ R27, R50, R27 ;  /* 0x0000001b321b7221 */ /* 0x000fe40000010000 */
[----:B------:R-:W-:Y:S02]  /*1700*/  FFMA.FTZ R48, R48, R48, R83 ;  /* 0x0000003030307223 */ /* 0x000fe40000010053 */
[----:B------:R-:W-:Y:S02]  /*1710*/  FFMA.FTZ R50, R50, R50, R79 ;  /* 0x0000003232327223 */ /* 0x000fe4000001004f */
[----:B------:R-:W-:Y:S02]  /*1720*/  FADD.FTZ R81, R78, R51 ;  /* 0x000000334e517221 */ /* 0x000fe40000010000 */
[----:B------:R-:W-:-:S02]  /*1730*/  FADD.FTZ R79, R80, R49 ;  /* 0x00000031504f7221 */ /* 0x000fc40000010000 */
[----:B------:R-:W-:Y:S01]  /*1740*/  FADD.FTZ R48, R81, R48 ;  /* 0x0000003051307221 */ /* 0x000fe20000010000 */
[--C-:B------:R-:W-:Y:S01]  /*1750*/  HADD2.F32 R81, -RZ, R46.reuse.H1_H1 ;  /* 0x3000002eff517230 */ /* 0x100fe20000004100 */
[----:B------:R-:W-:Y:S01]  /*1760*/  FADD.FTZ R79, R79, R26 ;  /* 0x0000001a4f4f7221 */ /* 0x000fe20000010000 */
[--C-:B------:R-:W-:Y:S02]  /*1770*/  HADD2.F32 R78, -RZ, R45.reuse.H1_H1 ;  /* 0x3000002dff4e7230 */ /* 0x100fe40000004100 */
[----:B------:R-:W-:Y:S01]  /*1780*/  HADD2.F32 R51, -RZ, R45.H0_H0 ;  /* 0x2000002dff337230 */ /* 0x000fe20000004100 */
[----:B------:R-:W-:Y:S01]  /*1790*/  FADD.FTZ R24, R79, R24 ;  /* 0x000000184f187221 */ /* 0x000fe20000010000 */
[----:B------:R-:W-:Y:S01]  /*17a0*/  HADD2.F32 R26, -RZ, R46.H0_H0 ;  /* 0x2000002eff1a7230 */ /* 0x000fe20000004100 */
[----:B------:R-:W-:Y:S02]  /*17b0*/  FMUL.FTZ R79, R81, R81 ;  /* 0x00000051514f7220 */ /* 0x000fe40000410000 */
[----:B------:R-:W-:-:S02]  /*17c0*/  FADD.FTZ R25, R48, R25 ;  /* 0x0000001930197221 */ /* 0x000fc40000010000 */
[----:B------:R-:W-:Y:S02]  /*17d0*/  FMUL.FTZ R80, R78, R78 ;  /* 0x0000004e4e507220 */ /* 0x000fe40000410000 */
[----:B------:R-:W-:Y:S02]  /*17e0*/  FADD.FTZ R49, R51, R78 ;  /* 0x0000004e33317221 */ /* 0x000fe40000010000 */
[C---:B------:R-:W-:Y:S02]  /*17f0*/  FADD.FTZ R81, R26.reuse, R81 ;  /* 0x000000511a517221 */ /* 0x040fe40000010000 */
[----:B------:R-:W-:Y:S01]  /*1800*/  FFMA.FTZ R79, R26, R26, R79 ;  /* 0x0000001a1a4f7223 */ /* 0x000fe2000001004f */
[--C-:B------:R-:W-:Y:S01]  /*1810*/  HADD2.F32 R26, -RZ, R47.reuse.H1_H1 ;  /* 0x3000002fff1a7230 */ /* 0x100fe20000004100 */
[----:B------:R-:W-:Y:S02]  /*1820*/  FADD.FTZ R24, R24, R27 ;  /* 0x0000001b18187221 */ /* 0x000fe40000010000 */
[----:B------:R-:W-:Y:S01]  /*1830*/  FADD.FTZ R50, R25, R50 ;  /* 0x0000003219327221 */ /* 0x000fe20000010000 */
[----:B------:R-:W-:Y:S01]  /*1840*/  HADD2.F32 R25, -RZ, R47.H0_H0 ;  /* 0x2000002fff197230 */ /* 0x000fe20000004100 */
[----:B------:R-:W-:-:S02]  /*1850*/  FFMA.FTZ R51, R51, R51, R80 ;  /* 0x0000003333337223 */ /* 0x000fc40000010050 */
[----:B------:R-:W-:Y:S01]  /*1860*/  FADD.FTZ R24, R24, R49 ;  /* 0x0000003118187221 */ /* 0x000fe20000010000 */
[--C-:B------:R-:W-:Y:S01]  /*1870*/  HADD2.F32 R49, -RZ, R52.reuse.H1_H1 ;  /* 0x30000034ff317230 */ /* 0x100fe20000004100 */
[----:B------:R-:W-:Y:S02]  /*1880*/  FMUL.FTZ R48, R26, R26 ;  /* 0x0000001a1a307220 */ /* 0x000fe40000410000 */
[----:B------:R-:W-:Y:S02]  /*1890*/  FADD.FTZ R50, R50, R51 ;  /* 0x0000003332327221 */ /* 0x000fe40000010000 */
[C---:B------:R-:W-:Y:S01]  /*18a0*/  FADD.FTZ R27, R25.reuse, R26 ;  /* 0x0000001a191b7221 */ /* 0x040fe20000010000 */
[----:B------:R-:W-:Y:S01]  /*18b0*/  HADD2.F32 R26, -RZ, R52.H0_H0 ;  /* 0x20000034ff1a7230 */ /* 0x000fe20000004100 */
[----:B------:R-:W-:Y:S01]  /*18c0*/  FFMA.FTZ R25, R25, R25, R48 ;  /* 0x0000001919197223 */ /* 0x000fe20000010030 */
[----:B------:R-:W-:Y:S01]  /*18d0*/  HADD2.F32 R48, -RZ, R33.H1_H1 ;  /* 0x30000021ff307230 */ /* 0x000fe20000004100 */
[----:B------:R-:W-:-:S02]  /*18e0*/  FADD.FTZ R24, R24, R81 ;  /* 0x0000005118187221 */ /* 0x000fc40000010000 */
[----:B------:R-:W-:Y:S02]  /*18f0*/  FADD.FTZ R50, R50, R79 ;  /* 0x0000004f32327221 */ /* 0x000fe40000010000 */
[----:B------:R-:W-:Y:S02]  /*1900*/  FMUL.FTZ R51, R49, R49 ;  /* 0x0000003131337220 */ /* 0x000fe40000410000 */
[----:B------:R-:W-:Y:S02]  /*1910*/  FADD.FTZ R49, R26, R49 ;  /* 0x000000311a317221 */ /* 0x000fe40000010000 */
[----:B------:R-:W-:Y:S01]  /*1920*/  FADD.FTZ R24, R24, R27 ;  /* 0x0000001b18187221 */ /* 0x000fe20000010000 */
[----:B------:R-:W-:Y:S01]  /*1930*/  HADD2.F32 R27, -RZ, R33.H0_H0 ;  /* 0x20000021ff1b7230 */ /* 0x000fe20000004100 */
[----:B------:R-:W-:Y:S02]  /*1940*/  FFMA.FTZ R26, R26, R26, R51 ;  /* 0x0000001a1a1a7223 */ /* 0x000fe40000010033 */
[----:B------:R-:W-:Y:S01]  /*1950*/  FADD.FTZ R25, R50, R25 ;  /* 0x0000001932197221 */ /* 0x000fe20000010000 */
[----:B------:R-:W-:Y:S01]  /*1960*/  HADD2.F32 R51, -RZ, R34.H1_H1 ;  /* 0x30000022ff337230 */ /* 0x000fe20000004100 */
[----:B------:R-:W-:-:S02]  /*1970*/  FMUL.FTZ R50, R48, R48 ;  /* 0x0000003030327220 */ /* 0x000fc40000410000 */
[----:B------:R-:W-:Y:S01]  /*1980*/  FADD.FTZ R25, R25, R26 ;  /* 0x0000001a19197221 */ /* 0x000fe20000010000 */
[----:B------:R-:W-:Y:S01]  /*1990*/  HADD2.F32 R26, -RZ, R34.H0_H0 ;  /* 0x20000022ff1a7230 */ /* 0x000fe20000004100 */
[----:B------:R-:W-:Y:S02]  /*19a0*/  FADD.FTZ R24, R24, R49 ;  /* 0x0000003118187221 */ /* 0x000fe40000010000 */
[C---:B------:R-:W-:Y:S02]  /*19b0*/  FADD.FTZ R49, R27.reuse, R48 ;  /* 0x000000301b317221 */ /* 0x040fe40000010000 */
[----:B------:R-:W-:Y:S01]  /*19c0*/  FFMA.FTZ R50, R27, R27, R50 ;  /* 0x0000001b1b327223 */ /* 0x000fe20000010032 */
[----:B------:R-:W-:Y:S01]  /*19d0*/  HADD2.F32 R48, -RZ, R36.H1_H1 ;  /* 0x30000024ff307230 */ /* 0x000fe20000004100 */
[----:B------:R-:W-:Y:S02]  /*19e0*/  FMUL.FTZ R27, R51, R51 ;  /* 0x00000033331b7220 */ /* 0x000fe40000410000 */
[----:B------:R-:W-:-:S02]  /*19f0*/  FADD.FTZ R51, R26, R51 ;  /* 0x000000331a337221 */ /* 0x000fc40000010000 */
[----:B------:R-:W-:Y:S01]  /*1a00*/  FFMA.FTZ R26, R26, R26, R27 ;  /* 0x0000001a1a1a7223 */ /* 0x000fe2000001001b */
[----:B------:R-:W-:Y:S01]  /*1a10*/  HADD2.F32 R27, -RZ, R36.H0_H0 ;  /* 0x20000024ff1b7230 */ /* 0x000fe20000004100 */
[----:B------:R-:W-:Y:S02]  /*1a20*/  FADD.FTZ R25, R25, R50 ;  /* 0x0000003219197221 */ /* 0x000fe40000010000 */
        /* <DEDUP_REMOVED lines=72> */
.L_x_2454:
[----:B0-----:R-:W2:Y:S01]  /*1eb0*/  LDG.E.STRONG.GPU R26, [R24.64] ;  /* 0x00000006181a7981 */ /* 0x001ea2000c1ef900 */
[----:B------:R-:W-:Y:S01]  /*1ec0*/  YIELD ;  /* 0x0000000000007946 */ /* 0x000fe20003800000 */
[----:B--2---:R-:W-:Y:S01]  /*1ed0*/  ISETP.NE.AND P6, PT, R26, R81, PT ;  /* 0x000000511a00720c */ /* 0x004fe20003fc5270 */
[----:B------:R-:W-:-:S12]  /*1ee0*/  CCTL.IVALL ;  /* 0x00000000ff00798f */ /* 0x000fd80002000000 */
[----:B------:R-:W-:Y:S05]  /*1ef0*/  @P6 BRA `(.L_x_2454) ;  /* 0xffffffb000006947 */ /* 0x000fea000383ffff */
.L_x_2453:
        /* <DEDUP_REMOVED lines=21> */
.L_x_2458:
        /* <DEDUP_REMOVED lines=115> */
.L_x_2457:
        /* <DEDUP_REMOVED lines=62> */
.L_x_2459:
[----:B------:R-:W-:-:S04]  /*2b60*/  ISETP.NE.AND P6, PT, R50, RZ, PT ;  /* 0x000000ff3200720c */ /* 0x000fc80003fc5270 */
[----:B------:R-:W-:-:S13]  /*2b70*/  ISETP.NE.OR P6, PT, R26, RZ, P6 ;  /* 0x000000ff1a00720c */ /* 0x000fda00037c5670 */
[----:B------:R-:W-:Y:S05]  /*2b80*/  @!P6 BRA `(.L_x_2455) ;  /* 0x000001f00000e947 */ /* 0x000fea0003800000 */
.L_x_2456:
        /* <DEDUP_REMOVED lines=31> */
.L_x_2455:
        /* <DEDUP_REMOVED lines=11> */
.L_x_2461:
[----:B------:R-:W-:Y:S05]  /*2e30*/  BSYNC B0 ;  /* 0x0000000000007941 */ /* 0x000fea0003800000 */
.L_x_2460:
        /* <DEDUP_REMOVED lines=17> */
.L_x_2452:
        /* <DEDUP_REMOVED lines=20> */
[----:B0-----:R-:W2:Y:S01]  /*3090*/  LDG.E.64 R24, [R50.64] ;  /* 0x0000000632187981 */ /* 0x001ea2000c1e1b00 */
[----:B-1----:R-:W-:-:S04]  /*30a0*/  FMUL.FTZ R80, R26, c[0x0][0x1f4] ;  /* 0x00007d001a507a20 */ /* 0x002fc80000410000 */
[----:B------:R-:W-:-:S04]  /*30b0*/  FMUL.FTZ R26, R80, R80 ;  /* 0x00000050501a7220 */ /* 0x000fc80000410000 */
[----:B------:R-:W-:-:S05]  /*30c0*/  FFMA.FTZ R26, R27, c[0x0][0x1f4], -R26 ;  /* 0x00007d001b1a7a23 */ /* 0x000fca000001081a */
[----:B------:R-:W-:-:S13]  /*30d0*/  FSETP.GTU.FTZ.AND P5, PT, R26, RZ, PT ;  /* 0x000000ff1a00720b */ /* 0x000fda0003fbc000 */
[----:B------:R-:W-:Y:S02]  /*30e0*/  @P5 FADD.FTZ R48, R26, c[0x0][0x188] ;  /* 0x000062001a305621 */ /* 0x000fe40000010000 */
[----:B------:R-:W2:Y:S02]  /*30f0*/  LDG.E.64 R26, [R76.64] ;  /* 0x000000064c1a7981 */ /* 0x000ea4000c1e1b00 */
[----:B------:R-:W0:Y:S01]  /*3100*/  @P5 MUFU.RSQ R81, R48 ;  /* 0x0000003000515308 */ /* 0x000e220000001400 */
[----:B------:R-:W-:Y:S01]  /*3110*/  ISETP.NE.AND P6, PT, RZ, UR5, PT ;  /* 0x00000005ff007c0c */ /* 0x000fe2000bfc5270 */
[--C-:B------:R-:W-:Y:S02]  /*3120*/  HADD2.F32 R49, -RZ, R39.reuse.H0_H0 ;  /* 0x20000027ff317230 */ /* 0x100fe40000004100 */
[----:B------:R-:W-:-:S03]  /*3130*/  HADD2.F32 R39, -RZ, R39.H1_H1 ;  /* 0x30000027ff277230 */ /* 0x000fc60000004100 */
[--C-:B------:R-:W-:Y:S02]  /*3140*/  FADD.FTZ R78, R49, -R80.reuse ;  /* 0x80000050314e7221 */ /* 0x100fe40000010000 */
[--C-:B------:R-:W-:Y:S01]  /*3150*/  FADD.FTZ R82, R39, -R80.reuse ;  /* 0x8000005027527221 */ /* 0x100fe20000010000 */
[--C-:B------:R-:W-:Y:S02]  /*3160*/  HADD2.F32 R79, -RZ, R35.reuse.H0_H0 ;  /* 0x20000023ff4f7230 */ /* 0x100fe40000004100 */
[----:B------:R-:W-:Y:S01]  /*3170*/  HADD2.F32 R39, -RZ, R35.H1_H1 ;  /* 0x30000023ff277230 */ /* 0x000fe20000004100 */
[-C--:B0-----:R-:W-:Y:S02]  /*3180*/  FMUL.FTZ R35, R78, R81.reuse ;  /* 0x000000514e237220 */ /* 0x081fe40000410000 */
[----:B------:R-:W-:Y:S02]  /*3190*/  FMUL.FTZ R84, R82, R81 ;  /* 0x0000005152547220 */ /* 0x000fe40000410000 */
[----:B------:R-:W-:-:S02]  /*31a0*/  FADD.FTZ R82, R79, -R80 ;  /* 0x800000504f527221 */ /* 0x000fc40000010000 */
[----:B------:R-:W-:Y:S02]  /*31b0*/  FADD.FTZ R78, R39, -R80 ;  /* 0x80000050274e7221 */ /* 0x000fe40000010000 */
        /* <DEDUP_REMOVED lines=13> */
.L_x_2462:
[----:B------:R-:W-:Y:S01]  /*3290*/  ISETP.NE.AND P5, PT, R71, RZ, PT ;  /* 0x000000ff4700720c */ /* 0x000fe20003fa5270 */
[----:B------:R-:W-:-:S12]  /*32a0*/  BSSY B0, `(.L_x_2463) ;  /* 0x000000c000007945 */ /* 0x000fd80003800000 */
        /* <DEDUP_REMOVED lines=11> */
.L_x_2464:
[----:B------:R-:W-:Y:S05]  /*3360*/  BSYNC B0 ;  /* 0x0000000000007941 */ /* 0x000fea0003800000 */
.L_x_2463:
[-C--:B------:R-:W-:Y:S01]  /*3370*/  FMUL.FTZ R39, R82, R81.reuse ;  /* 0x0000005152277220 */ /* 0x080fe20000410000 */
[--C-:B0-----:R-:W-:Y:S01]  /*3380*/  HADD2.F32 R35, -RZ, R37.reuse.H0_H0 ;  /* 0x20000025ff237230 */ /* 0x101fe20000004100 */
[----:B------:R-:W-:Y:S01]  /*3390*/  FMUL.FTZ R78, R78, R81 ;  /* 0x000000514e4e7220 */ /* 0x000fe20000410000 */
[----:B------:R-:W-:Y:S01]  /*33a0*/  HADD2.F32 R37, -RZ, R37.H1_H1 ;  /* 0x30000025ff257230 */ /* 0x000fe20000004100 */
[----:B------:R-:W-:Y:S01]  /*33b0*/  FFMA.FTZ R50, R24, R39, R26 ;  /* 0x0000002718327223 */ /* 0x000fe2000001001a */
[--C-:B------:R-:W-:Y:S01]  /*33c0*/  HADD2.F32 R51, -RZ, R38.reuse.H0_H0 ;  /* 0x20000026ff337230 */ /* 0x100fe20000004100 */
[----:B------:R-:W-:Y:S01]  /*33d0*/  FFMA.FTZ R79, R25, R78, R27 ;  /* 0x0000004e194f7223 */ /* 0x000fe2000001001b */
[----:B------:R-:W-:Y:S01]  /*33e0*/  HADD2.F32 R77, -RZ, R38.H1_H1 ;  /* 0x30000026ff4d7230 */ /* 0x000fe20000004100 */
        /* <DEDUP_REMOVED lines=11> */
.L_x_2465:
        /* <DEDUP_REMOVED lines=13> */
.L_x_2467:
[----:B------:R-:W-:Y:S05]  /*3570*/  BSYNC B0 ;  /* 0x0000000000007941 */ /* 0x000fea0003800000 */
.L_x_2466:
[--C-:B------:R-:W-:Y:S02]  /*3580*/  FADD.FTZ R38, R35, -R80.reuse ;  /* 0x8000005023267221 */ /* 0x100fe40000010000 */
        /* <DEDUP_REMOVED lines=20> */
.L_x_2468:
        /* <DEDUP_REMOVED lines=13> */
.L_x_2470:
[----:B------:R-:W-:Y:S05]  /*37a0*/  BSYNC B0 ;  /* 0x0000000000007941 */ /* 0x000fea0003800000 */
.L_x_2469:
[--C-:B------:R-:W-:Y:S01]  /*37b0*/  HADD2.F32 R51, -RZ, R40.reuse.H0_H0 ;  /* 0x20000028ff337230 */ /* 0x100fe20000004100 */
[----:B------:R-:W-:Y:S01]  /*37c0*/  FFMA.FTZ R35, R24, R35, R26 ;  /* 0x0000002318237223 */ /* 0x000fe2000001001a */
[----:B0-----:R-:W-:Y:S01]  /*37d0*/  HADD2.F32 R37, -RZ, R40.H1_H1 ;  /* 0x30000028ff257230 */ /* 0x001fe20000004100 */
        /* <DEDUP_REMOVED lines=12> */
.L_x_2471:
        /* <DEDUP_REMOVED lines=13> */
.L_x_2473:
[----:B------:R-:W-:Y:S05]  /*3970*/  BSYNC B0 ;  /* 0x0000000000007941 */ /* 0x000fea0003800000 */
.L_x_2472:
[--C-:B------:R-:W-:Y:S01]  /*3980*/  FADD.FTZ R38, R51, -R80.reuse ;  /* 0x8000005033267221 */ /* 0x100fe20000010000 */
[--C-:B0-----:R-:W-:Y:S01]  /*3990*/  HADD2.F32 R49, -RZ, R41.reuse.H0_H0 ;  /* 0x20000029ff317230 */ /* 0x101fe20000004100 */
[--C-:B------:R-:W-:Y:S01]  /*39a0*/  FADD.FTZ R40, R37, -R80.reuse ;  /* 0x8000005025287221 */ /* 0x100fe20000010000 */
[----:B------:R-:W-:Y:S01]  /*39b0*/  HADD2.F32 R41, -RZ, R41.H1_H1 ;  /* 0x30000029ff297230 */ /* 0x000fe20000004100 */
[-C--:B------:R-:W-:Y:S01]  /*39c0*/  FMUL.FTZ R39, R38, R81.reuse ;  /* 0x0000005126277220 */ /* 0x080fe20000410000 */
[--C-:B------:R-:W-:Y:S01]  /*39d0*/  HADD2.F32 R35, -RZ, R42.reuse.H0_H0 ;  /* 0x2000002aff237230 */ /* 0x100fe20000004100 */
[----:B------:R-:W-:Y:S01]  /*39e0*/  FMUL.FTZ R40, R40, R81 ;  /* 0x0000005128287220 */ /* 0x000fe20000410000 */
[----:B------:R-:W-:Y:S01]  /*39f0*/  HADD2.F32 R37, -RZ, R42.H1_H1 ;  /* 0x3000002aff257230 */ /* 0x000fe20000004100 */
[--C-:B------:R-:W-:Y:S02]  /*3a00*/  FADD.FTZ R50, R49, -R80.reuse ;  /* 0x8000005031327221 */ /* 0x100fe40000010000 */
[----:B------:R-:W-:-:S02]  /*3a10*/  FADD.FTZ R76, R41, -R80 ;  /* 0x80000050294c7221 */ /* 0x000fc40000010000 */
        /* <DEDUP_REMOVED lines=13> */
.L_x_2474:
        /* <DEDUP_REMOVED lines=13> */
.L_x_2476:
[----:B------:R-:W-:Y:S05]  /*3bc0*/  BSYNC B0 ;  /* 0x0000000000007941 */ /* 0x000fea0003800000 */
.L_x_2475:
[-C--:B------:R-:W-:Y:S02]  /*3bd0*/  FMUL.FTZ R39, R50, R81.reuse ;  /* 0x0000005132277220 */ /* 0x080fe40000410000 */
[----:B------:R-:W-:Y:S02]  /*3be0*/  FMUL.FTZ R76, R76, R81 ;  /* 0x000000514c4c7220 */ /* 0x000fe40000410000 */
[--C-:B------:R-:W-:Y:S02]  /*3bf0*/  FADD.FTZ R42, R35, -R80.reuse ;  /* 0x80000050232a7221 */ /* 0x100fe40000010000 */
[----:B------:R-:W-:Y:S02]  /*3c00*/  FADD.FTZ R48, R37, -R80 ;  /* 0x8000005025307221 */ /* 0x000fe40000010000 */
[----:B------:R-:W-:Y:S02]  /*3c10*/  FFMA.FTZ R35, R24, R39, R26 ;  /* 0x0000002718237223 */ /* 0x000fe4000001001a */
[----:B------:R-:W-:Y:S01]  /*3c20*/  FFMA.FTZ R76, R25, R76, R27 ;  /* 0x0000004c194c7223 */ /* 0x000fe2000001001b */
[----:B------:R-:W-:Y:S05]  /*3c30*/  @!P6 BRA `(.L_x_2477) ;  /* 0x000000a00000e947 */ /* 0x000fea0003800000 */
        /* <DEDUP_REMOVED lines=8> */
[----:B-1----:R-:W-:Y:S02]  /*3cc0*/  FMUL.FTZ R35, R35, R38 ;  /* 0x0000002623237220 */ /* 0x002fe40000410000 */
[----:B0-----:R-:W-:-:S05]  /*3cd0*/  FMUL.FTZ R76, R76, R41 ;  /* 0x000000294c4c7220 */ /* 0x001fca0000410000 */
.L_x_2477:
        /* <DEDUP_REMOVED lines=10> */
[----:B0-----:R-:W-:-:S04]  /*3d80*/  LEA R40, P5, R38, c[0x0][0x160], 0x1 ;  /* 0x0000580026287a11 */ /* 0x001fc800078a08ff */
[----:B------:R-:W-:-:S05]  /*3d90*/  LEA.HI.X R41, R38, c[0x0][0x164], R37, 0x1, P5 ;  /* 0x0000590026297a11 */ /* 0x000fca00028f0c25 */
[----:B------:R0:W-:Y:S04]  /*3da0*/  STG.E [R40.64], R35 ;  /* 0x0000002328007986 */ /* 0x0001e8000c101906 */
.L_x_2479:
[----:B------:R-:W-:Y:S05]  /*3db0*/  BSYNC B0 ;  /* 0x0000000000007941 */ /* 0x000fea0003800000 */
.L_x_2478:
        /* <DEDUP_REMOVED lines=19> */
.L_x_2480:
        /* <DEDUP_REMOVED lines=13> */
.L_x_2482:
[----:B------:R-:W-:Y:S05]  /*3fc0*/  BSYNC B0 ;  /* 0x0000000000007941 */ /* 0x000fea0003800000 */
.L_x_2481:
        /* <DEDUP_REMOVED lines=21> */
.L_x_2483:
        /* <DEDUP_REMOVED lines=13> */
.L_x_2485:
[----:B------:R-:W-:Y:S05]  /*41f0*/  BSYNC B0 ;  /* 0x0000000000007941 */ /* 0x000fea0003800000 */
.L_x_2484:
[--C-:B------:R-:W-:Y:S01]  /*4200*/  HADD2.F32 R49, -RZ, R45.reuse.H0_H0 ;  /* 0x2000002dff317230 */ /* 0x100fe20000004100 */
[----:B------:R-:W-:Y:S01]  /*4210*/  FFMA.FTZ R43, R24, R43, R26 ;  /* 0x0000002b182b7223 */ /* 0x000fe2000001001a */
[----:B------:R-:W-:Y:S01]  /*4220*/  HADD2.F32 R45, -RZ, R45.H1_H1 ;  /* 0x3000002dff2d7230 */ /* 0x000fe20000004100 */
        /* <DEDUP_REMOVED lines=12> */
.L_x_2486:
        /* <DEDUP_REMOVED lines=12> */
.L_x_2488:
[----:B------:R-:W-:Y:S05]  /*43b0*/  BSYNC B0 ;  /* 0x0000000000007941 */ /* 0x000fea0003800000 */
.L_x_2487:
[--C-:B------:R-:W-:Y:S01]  /*43c0*/  FADD.FTZ R38, R49, -R80.reuse ;  /* 0x8000005031267221 */ /* 0x100fe20000010000 */
[--C-:B------:R-:W-:Y:S01]  /*43d0*/  HADD2.F32 R39, -RZ, R46.reuse.H0_H0 ;  /* 0x2000002eff277230 */ /* 0x100fe20000004100 */
[--C-:B0-----:R-:W-:Y:S01]  /*43e0*/  FADD.FTZ R40, R45, -R80.reuse ;  /* 0x800000502d287221 */ /* 0x101fe20000010000 */
        /* <DEDUP_REMOVED lines=20> */
.L_x_2489:
        /* <DEDUP_REMOVED lines=12> */
.L_x_2491:
[----:B------:R-:W-:Y:S05]  /*45f0*/  BSYNC B0 ;  /* 0x0000000000007941 */ /* 0x000fea0003800000 */
.L_x_2490:
[-C--:B0-----:R-:W-:Y:S02]  /*4600*/  FMUL.FTZ R37, R44, R81.reuse ;  /* 0x000000512c257220 */ /* 0x081fe40000410000 */
        /* <DEDUP_REMOVED lines=16> */
.L_x_2492:
        /* <DEDUP_REMOVED lines=12> */
.L_x_2494:
[----:B------:R-:W-:Y:S05]  /*47d0*/  BSYNC B0 ;  /* 0x0000000000007941 */ /* 0x000fea0003800000 */
.L_x_2493:
[-C--:B------:R-:W-:Y:S01]  /*47e0*/  FMUL.FTZ R35, R42, R81.reuse ;  /* 0x000000512a237220 */ /* 0x080fe20000410000 */
[--C-:B------:R-:W-:Y:S01]  /*47f0*/  HADD2.F32 R43, -RZ, R52.reuse.H0_H0 ;  /* 0x20000034ff2b7230 */ /* 0x100fe20000004100 */
        /* <DEDUP_REMOVED lines=15> */
[----:B0-----:R-:W-:Y:S02]  /*48f0*/  FMUL.FTZ R35, R35, R38 ;  /* 0x0000002623237220 */ /* 0x001fe40000410000 */
[----:B-1----:R-:W-:-:S05]  /*4900*/  FMUL.FTZ R44, R44, R41 ;  /* 0x000000292c2c7220 */ /* 0x002fca0000410000 */
.L_x_2495:
        /* <DEDUP_REMOVED lines=12> */
.L_x_2497:
[----:B------:R-:W-:Y:S05]  /*49d0*/  BSYNC B0 ;  /* 0x0000000000007941 */ /* 0x000fea0003800000 */
.L_x_2496:
[--C-:B------:R-:W-:Y:S02]  /*49e0*/  FADD.FTZ R38, R43, -R80.reuse ;  /* 0x800000502b267221 */ /* 0x100fe40000010000 */
[--C-:B------:R-:W-:Y:S02]  /*49f0*/  FADD.FTZ R44, R49, -R80.reuse ;  /* 0x80000050312c7221 */ /* 0x100fe40000010000 */
[--C-:B------:R-:W-:Y:S02]  /*4a00*/  FADD.FTZ R42, R47, -R80.reuse ;  /* 0x800000502f2a7221 */ /* 0x100fe40000010000 */
[----:B0-----:R-:W-:Y:S02]  /*4a10*/  FADD.FTZ R40, R45, -R80 ;  /* 0x800000502d287221 */ /* 0x001fe40000010000 */
        /* <DEDUP_REMOVED lines=19> */
.L_x_2498:
        /* <DEDUP_REMOVED lines=12> */
.L_x_2500:
[----:B------:R-:W-:Y:S05]  /*4c10*/  BSYNC B0 ;  /* 0x0000000000007941 */ /* 0x000fea0003800000 */
.L_x_2499:
        /* <DEDUP_REMOVED lines=11> */
.L_x_2501:
[----:B------:R-:W-:Y:S01]  /*4cd0*/  ISETP.GE.U32.AND P5, PT, R22, c[0x0][0x1c8], PT ;  /* 0x0000720016007a0c */ /* 0x000fe20003fa6070 */
[--C-:B0-----:R-:W-:Y:S01]  /*4ce0*/  HADD2.F32 R35, -RZ, R34.reuse.H0_H0 ;  /* 0x20000022ff237230 */ /* 0x101fe20000004100 */
[----:B------:R-:W-:Y:S01]  /*4cf0*/  BSSY B0, `(.L_x_2502) ;  /* 0x0000013000007945 */ /* 0x000fe20003800000 */
[----:B------:R-:W-:Y:S01]  /*4d00*/  HADD2.F32 R37, -RZ, R34.H1_H1 ;  /* 0x30000022ff257230 */ /* 0x000fe20000004100 */
[----:B------:R-:W-:Y:S02]  /*4d10*/  ISETP.GE.AND.EX P5, PT, R30, c[0x0][0x1cc], PT, P5 ;  /* 0x000073001e007a0c */ /* 0x000fe40003fa6350 */
[--C-:B------:R-:W-:Y:S02]  /*4d20*/  FADD.FTZ R34, R35, -R80.reuse ;  /* 0x8000005023227221 */ /* 0x100fe40000010000 */
[----:B------:R-:W-:Y:S01]  /*4d30*/  ISETP.LT.U32.AND P5, PT, R2, 0x80, !P5 ;  /* 0x000000800200780c */ /* 0x000fe20006fa1070 */
[----:B------:R-:W-:-:S02]  /*4d40*/  FADD.FTZ R38, R37, -R80 ;  /* 0x8000005025267221 */ /* 0x000fc40000010000 */
[-C--:B------:R-:W-:Y:S02]  /*4d50*/  FMUL.FTZ R37, R34, R81.reuse ;  /* 0x0000005122257220 */ /* 0x080fe40000410000 */
[----:B------:R-:W-:-:S08]  /*4d60*/  FMUL.FTZ R40, R38, R81 ;  /* 0x0000005126287220 */ /* 0x000fd00000410000 */
        /* <DEDUP_REMOVED lines=11> */
.L_x_2503:
[----:B------:R-:W-:Y:S05]  /*4e20*/  BSYNC B0 ;  /* 0x0000000000007941 */ /* 0x000fea0003800000 */
.L_x_2502:
        /* <DEDUP_REMOVED lines=15> */
.L_x_2504:
[----:B------:R-:W-:Y:S01]  /*4f20*/  ISETP.GE.U32.AND P5, PT, R23, c[0x0][0x1c8], PT ;  /* 0x0000720017007a0c */ /* 0x000fe20003fa6070 */
[--C-:B------:R-:W-:Y:S01]  /*4f30*/  FADD.FTZ R34, R41, -R80.reuse ;  /* 0x8000005029227221 */ /* 0x100fe20000010000 */
[----:B------:R-:W-:Y:S01]  /*4f40*/  BSSY B0, `(.L_x_2505) ;  /* 0x0000013000007945 */ /* 0x000fe20003800000 */
[----:B------:R-:W-:Y:S01]  /*4f50*/  FADD.FTZ R80, R43, -R80 ;  /* 0x800000502b507221 */ /* 0x000fe20000010000 */
[----:B------:R-:W-:Y:S01]  /*4f60*/  ISETP.GE.AND.EX P5, PT, R31, c[0x0][0x1cc], PT, P5 ;  /* 0x000073001f007a0c */ /* 0x000fe20003fa6350 */
[-C--:B0-----:R-:W-:Y:S02]  /*4f70*/  FMUL.FTZ R33, R34, R81.reuse ;  /* 0x0000005122217220 */ /* 0x081fe40000410000 */
[----:B------:R-:W-:Y:S01]  /*4f80*/  FMUL.FTZ R80, R80, R81 ;  /* 0x0000005150507220 */ /* 0x000fe20000410000 */
[----:B------:R-:W-:Y:S01]  /*4f90*/  ISETP.LT.U32.AND P5, PT, R2, 0x80, !P5 ;  /* 0x000000800200780c */ /* 0x000fe20006fa1070 */
[----:B------:R-:W-:-:S02]  /*4fa0*/  FFMA.FTZ R33, R24, R33, R26 ;  /* 0x0000002118217223 */ /* 0x000fc4000001001a */
[----:B------:R-:W-:-:S10]  /*4fb0*/  FFMA.FTZ R80, R25, R80, R27 ;  /* 0x0000005019507223 */ /* 0x000fd4000001001b */
        /* <DEDUP_REMOVED lines=11> */
.L_x_2506:
[----:B------:R-:W-:Y:S05]  /*5070*/  BSYNC B0 ;  /* 0x0000000000007941 */ /* 0x000fea0003800000 */
.L_x_2505:
        /* <DEDUP_REMOVED lines=11> */
.L_x_2507:
        /* <DEDUP_REMOVED lines=15> */
.L_x_2509:
[----:B------:R-:W-:Y:S05]  /*5220*/  BSYNC B0 ;  /* 0x0000000000007941 */ /* 0x000fea0003800000 */
.L_x_2508:
[----:B------:R-:W-:Y:S02]  /*5230*/  IADD3 R21, R21, c[0x0][0x10], RZ ;  /* 0x0000040015157a10 */ /* 0x000fe40007ffe0ff */
[----:B------:R-:W-:Y:S02]  /*5240*/  IADD3 R20, R20, 0x1, RZ ;  /* 0x0000000114147810 */ /* 0x000fe40007ffe0ff */
[----:B------:R-:W-:-:S13]  /*5250*/  ISETP.GE.AND P5, PT, R21, UR4, PT ;  /* 0x0000000415007c0c */ /* 0x000fda000bfa6270 */
[----:B------:R-:W-:Y:S01]  /*5260*/  @P5 CALL.REL.NOINC `(.L_x_2510) ;  /* 0x0000001000005944 */ /* 0x000fe20003c00000 */
[----:B------:R-:W-:Y:S05]  /*5270*/  BRA `(.L_x_2511) ;  /* 0xffffb2e000007947 */ /* 0x000fea000383ffff */
.L_x_2510:
[----:B------:R-:W-:Y:S05]  /*5280*/  EXIT ;  /* 0x000000000000794d */ /* 0x000fea0003800000 */
.L_x_2512:
        /* <DEDUP_REMOVED lines=15> */
.L_x_3275:


//--------------------- .text._Z35group_norm_nhwc_fwd_one_pass_kernelI11Fp16IOBf16WLi64ELi8ELi128EEv26Group_norm_nhwc_fwd_params --------------------------
	.section	.text._Z35group_norm_nhwc_fwd_one_pass_kernelI11Fp16IOBf16WLi64ELi8ELi128EEv26Group_norm_nhwc_fwd_params,"ax",@progbits
	.sectioninfo	@"SHI_REGISTERS=32"
	.align	128
        .global         _Z35group_norm_nhwc_fwd_one_pass_kernelI11Fp16IOBf16WLi64ELi8ELi128EEv26Group_norm_nhwc_fwd_params
        .type           _Z35group_norm_nhwc_fwd_one_pass_kernelI11Fp16IOBf16WLi64ELi8ELi128EEv26Group_norm_nhwc_fwd_params,@function
        .size           _Z35group_norm_nhwc_fwd_one_pass_kernelI11Fp16IOBf16WLi64ELi8ELi128EEv26Group_norm_nhwc_fwd_params,(.L_x_3276 - _Z35group_norm_nhwc_fwd_one_pass_kernelI11Fp16IOBf16WLi64ELi8ELi128EEv26Group_norm_nhwc_fwd_params)
        .other          _Z35group_norm_nhwc_fwd_one_pass_kernelI11Fp16IOBf16WLi64ELi8ELi128EEv26Group_norm_nhwc_fwd_params,@"STO_CUDA_ENTRY STV_DEFAULT"
_Z35group_norm_nhwc_fwd_one_pass_kernelI11Fp16IOBf16WLi64ELi8ELi128EEv26Group_norm_nhwc_fwd_params:
.text._Z35group_norm_nhwc_fwd_one_pass_kernelI11Fp16IOBf16WLi64ELi8ELi128EEv26Group_norm_nhwc_fwd_params:
        /* <DEDUP_REMOVED lines=25> */
.L_x_2530:
        /* <DEDUP_REMOVED lines=14> */
[----:B------:R-:W-:Y:S01]  /*0270*/  IADD3 R10, -R9, RZ, RZ ;  /* 0x000000ff090a7210 */ /* 0x000fe20007ffe1ff */
[----:B------:R-:W-:Y:S01]  /*0280*/  IMAD R15, R3, c[0x0][0x1e4], R8 ;  /* 0x00007900030f7a24 */ /* 0x000fe200078e0208 */
[----:B------:R-:W-:-:S03]  /*0290*/  SHF.L.U32 R8, R2, 0x1, RZ ;  /* 0x0000000102087819 */ /* 0x000fc600000006ff */
[----:B------:R-:W-:Y:S01]  /*02a0*/  IMAD R10, R11, R10, R14 ;  /* 0x0000000a0b0a7224 */ /* 0x000fe200078e020e */
[----:B------:R-:W-:-:S04]  /*02b0*/  LOP3.LUT R25, R8, 0x6, RZ, 0xc0, !PT ;  /* 0x0000000608197812 */ /* 0x000fc800078ec0ff */
[----:B------:R-:W-:-:S13]  /*02c0*/  ISETP.GT.U32.AND P2, PT, R11, R10, PT ;  /* 0x0000000a0b00720c */ /* 0x000fda0003f44070 */
[-C--:B------:R-:W-:Y:S02]  /*02d0*/  @!P2 IADD3 R10, R10, -R11.reuse, RZ ;  /* 0x8000000b0a0aa210 */ /* 0x080fe40007ffe0ff */
[----:B------:R-:W-:Y:S02]  /*02e0*/  @!P2 IADD3 R9, R9, 0x1, RZ ;  /* 0x000000010909a810 */ /* 0x000fe40007ffe0ff */
[----:B------:R-:W-:Y:S02]  /*02f0*/  ISETP.GE.U32.AND P0, PT, R10, R11, PT ;  /* 0x0000000b0a00720c */ /* 0x000fe40003f06070 */
[----:B------:R-:W-:Y:S02]  /*0300*/  ISETP.NE.AND P2, PT, RZ, c[0x0][0x1d8], PT ;  /* 0x00007600ff007a0c */ /* 0x000fe40003f45270 */
[----:B------:R-:W-:-:S09]  /*0310*/  SHF.R.S32.HI R10, RZ, 0x1f, R15 ;  /* 0x0000001fff0a7819 */ /* 0x000fd2000001140f */
[----:B------:R-:W-:Y:S02]  /*0320*/  @P0 IADD3 R9, R9, 0x1, RZ ;  /* 0x0000000109090810 */ /* 0x000fe40007ffe0ff */
[----:B------:R-:W-:Y:S02]  /*0330*/  ISETP.GE.U32.AND P0, PT, R15, c[0x0][0x1c8], PT ;  /* 0x000072000f007a0c */ /* 0x000fe40003f06070 */
[----:B------:R-:W-:Y:S02]  /*0340*/  @!P3 IADD3 R9, -R9, RZ, RZ ;  /* 0x000000ff0909b210 */ /* 0x000fe40007ffe1ff */
[----:B------:R-:W-:Y:S02]  /*0350*/  @!P2 LOP3.LUT R9, RZ, c[0x0][0x1d8], RZ, 0x33, !PT ;  /* 0x00007600ff09aa12 */ /* 0x000fe400078e33ff */
[----:B------:R-:W-:Y:S02]  /*0360*/  ISETP.GE.AND.EX P0, PT, R10, c[0x0][0x1cc], PT, P0 ;  /* 0x000073000a007a0c */ /* 0x000fe40003f06300 */
[----:B------:R-:W-:-:S02]  /*0370*/  IADD3 R11, -R9, RZ, RZ ;  /* 0x000000ff090b7210 */ /* 0x000fc40007ffe1ff */
[----:B------:R-:W-:Y:S02]  /*0380*/  SHF.R.S32.HI R8, RZ, 0x1f, R9 ;  /* 0x0000001fff087819 */ /* 0x000fe40000011409 */
[----:B------:R-:W-:Y:S01]  /*0390*/  ISETP.GT.U32.OR P0, PT, R2, 0x7f, P0 ;  /* 0x0000007f0200780c */ /* 0x000fe20000704470 */
[----:B------:R-:W-:Y:S02]  /*03a0*/  IMAD R24, R11, c[0x0][0x1d8], R12 ;  /* 0x000076000b187a24 */ /* 0x000fe400078e020c */
[----:B------:R-:W-:-:S03]  /*03b0*/  IMAD R8, R8, c[0x0][0x1d0], RZ ;  /* 0x0000740008087a24 */ /* 0x000fc600078e02ff */
[----:B------:R-:W-:Y:S01]  /*03c0*/  LEA R24, R24, R25, 0x3 ;  /* 0x0000001918187211 */ /* 0x000fe200078e18ff */
[----:B------:R-:W-:-:S03]  /*03d0*/  IMAD R23, R9, c[0x0][0x1d4], R8 ;  /* 0x0000750009177a24 */ /* 0x000fc600078e0208 */
[----:B------:R-:W-:-:S03]  /*03e0*/  SHF.R.S32.HI R25, RZ, 0x1f, R24 ;  /* 0x0000001fff197819 */ /* 0x000fc60000011418 */
[----:B------:R-:W-:Y:S02]  /*03f0*/  @!P0 IMAD R10, R10, c[0x0][0x1c0], RZ ;  /* 0x000070000a0a8a24 */ /* 0x000fe400078e02ff */
[----:B------:R-:W-:-:S04]  /*0400*/  IMAD.WIDE.U32 R20, R9, c[0x0][0x1d0], R24 ;  /* 0x0000740009147a25 */ /* 0x000fc800078e0018 */
[----:B------:R-:W-:Y:S01]  /*0410*/  @!P0 IMAD R11, R15, c[0x0][0x1c4], R10 ;  /* 0x000071000f0b8a24 */ /* 0x000fe200078e020a */
[----:B------:R-:W-:Y:S01]  /*0420*/  IADD3 R23, R21, R23, RZ ;  /* 0x0000001715177210 */ /* 0x000fe20007ffe0ff */
[----:B------:R-:W-:Y:S01]  /*0430*/  @P1 IMAD R9, R6, c[0x0][0x1c0], RZ ;  /* 0x0000700006091a24 */ /* 0x000fe200078e02ff */
[-C--:B------:R-:W-:Y:S02]  /*0440*/  @!P0 MOV R22, R20.reuse ;  /* 0x0000001400168202 */ /* 0x080fe40000000f00 */
[----:B------:R-:W-:Y:S01]  /*0450*/  @P1 MOV R16, R20 ;  /* 0x0000001400101202 */ /* 0x000fe20000000f00 */
[----:B------:R-:W-:Y:S01]  /*0460*/  @P1 IMAD R9, R4, c[0x0][0x1c4], R9 ;  /* 0x0000710004091a24 */ /* 0x000fe200078e0209 */
[----:B------:R-:W-:Y:S01]  /*0470*/  @P1 MOV R17, R23 ;  /* 0x0000001700111202 */ /* 0x000fe20000000f00 */
[----:B------:R-:W-:-:S04]  /*0480*/  @!P0 IMAD.WIDE.U32 R14, R15, c[0x0][0x1c0], R22 ;  /* 0x000070000f0e8a25 */ /* 0x000fc800078e0016 */
[----:B------:R-:W-:Y:S01]  /*0490*/  @P1 IMAD.WIDE.U32 R16, R4, c[0x0][0x1c0], R16 ;  /* 0x0000700004101a25 */ /* 0x000fe200078e0010 */
[----:B------:R-:W-:Y:S02]  /*04a0*/  @!P0 IADD3 R11, R15, R11, RZ ;  /* 0x0000000b0f0b8210 */ /* 0x000fe40007ffe0ff */
[C---:B------:R-:W-:Y:S02]  /*04b0*/  @!P0 LEA R10, P2, R14.reuse, c[0x0][0x170], 0x1 ;  /* 0x00005c000e0a8a11 */ /* 0x040fe400078408ff */
[----:B------:R-:W-:Y:S02]  /*04c0*/  @P1 IADD3 R9, R17, R9, RZ ;  /* 0x0000000911091210 */ /* 0x000fe40007ffe0ff */
[----:B------:R-:W-:Y:S02]  /*04d0*/  @!P0 LEA.HI.X R11, R14, c[0x0][0x174], R11, 0x1, P2 ;  /* 0x00005d000e0b8a11 */ /* 0x000fe400010f0c0b */
[----:B------:R-:W-:Y:S01]  /*04e0*/  CS2R R14, SRZ ;  /* 0x00000000000e7805 */ /* 0x000fe2000001ff00 */
[----:B------:R-:W-:-:S04]  /*04f0*/  @P1 LEA R8, P3, R16, c[0x0][0x170], 0x1 ;  /* 0x00005c0010081a11 */ /* 0x000fc800078608ff */
[----:B------:R-:W-:Y:S01]  /*0500*/  @P1 LEA.HI.X R9, R16, c[0x0][0x174], R9, 0x1, P3 ;  /* 0x00005d0010091a11 */ /* 0x000fe200018f0c09 */
[----:B------:R-:W2:Y:S04]  /*0510*/  @!P0 LDG.E R14, [R10.64] ;  /* 0x000000060a0e8981 */ /* 0x000ea8000c1e1900 */
        /* <DEDUP_REMOVED lines=78> */
.L_x_2515:
[----:B------:R-:W2:Y:S01]  /*0a00*/  LDG.E.STRONG.GPU R11, [R8.64] ;  /* 0x00000006080b7981 */ /* 0x000ea2000c1ef900 */
[----:B------:R-:W-:Y:S01]  /*0a10*/  YIELD ;  /* 0x0000000000007946 */ /* 0x000fe20003800000 */
[----:B--2---:R-:W-:Y:S01]  /*0a20*/  ISETP.NE.AND P0, PT, R11, R18, PT ;  /* 0x000000120b00720c */ /* 0x004fe20003f05270 */
[----:B------:R-:W-:-:S12]  /*0a30*/  CCTL.IVALL ;  /* 0x00000000ff00798f */ /* 0x000fd80002000000 */
[----:B------:R-:W-:Y:S05]  /*0a40*/  @P0 BRA `(.L_x_2515) ;  /* 0xffffffb000000947 */ /* 0x000fea000383ffff */
.L_x_2514:
        /* <DEDUP_REMOVED lines=17> */
.L_x_2519:
        /* <DEDUP_REMOVED lines=115> */
.L_x_2518:
        /* <DEDUP_REMOVED lines=61> */
.L_x_2520:
[----:B------:R-:W-:-:S13]  /*1660*/  ISETP.NE.OR P0, PT, R18, RZ, P0 ;  /* 0x000000ff1200720c */ /* 0x000fda0000705670 */
[----:B------:R-:W-:Y:S05]  /*1670*/  @!P0 BRA `(.L_x_2516) ;  /* 0x000001f000008947 */ /* 0x000fea0003800000 */
.L_x_2517:
        /* <DEDUP_REMOVED lines=31> */
.L_x_2516:
        /* <DEDUP_REMOVED lines=12> */
.L_x_2522:
[----:B------:R-:W-:Y:S05]  /*1930*/  BSYNC B0 ;  /* 0x0000000000007941 */ /* 0x000fea0003800000 */
.L_x_2521:
        /* <DEDUP_REMOVED lines=16> */
.L_x_2513:
        /* <DEDUP_REMOVED lines=20> */
[----:B------:R-:W1:Y:S01]  /*1b80*/  LDS.64 R26, [0x30] ;  /* 0x00003000ff1a7984 */ /* 0x000e620000000a00 */
[----:B------:R-:W-:Y:S01]  /*1b90*/  SHF.R.U32.HI R24, RZ, 0x2, R2 ;  /* 0x00000002ff187819 */ /* 0x000fe20000011602 */
[----:B0-----:R-:W-:Y:S01]  /*1ba0*/  HADD2.F32 R19, -RZ, R14.H0_H0 ;  /* 0x2000000eff137230 */ /* 0x001fe20000004100 */
[----:B------:R-:W-:Y:S01]  /*1bb0*/  ISETP.NE.AND P2, PT, RZ, UR5, PT ;  /* 0x00000005ff007c0c */ /* 0x000fe2000bf45270 */
[----:B------:R-:W-:Y:S01]  /*1bc0*/  HADD2.F32 R25, -RZ, R15.H0_H0 ;  /* 0x2000000fff197230 */ /* 0x000fe20000004100 */
[----:B-1----:R-:W-:-:S04]  /*1bd0*/  FMUL.FTZ R26, R26, c[0x0][0x1f4] ;  /* 0x00007d001a1a7a20 */ /* 0x002fc80000410000 */
[----:B------:R-:W-:-:S04]  /*1be0*/  FMUL.FTZ R16, R26, R26 ;  /* 0x0000001a1a107220 */ /* 0x000fc80000410000 */
[----:B------:R-:W-:-:S05]  /*1bf0*/  FFMA.FTZ R27, R27, c[0x0][0x1f4], -R16 ;  /* 0x00007d001b1b7a23 */ /* 0x000fca0000010810 */
[----:B------:R-:W-:Y:S01]  /*1c00*/  FSETP.GTU.FTZ.AND P0, PT, R27, RZ, PT ;  /* 0x000000ff1b00720b */ /* 0x000fe20003f1c000 */
[----:B------:R-:W-:Y:S01]  /*1c10*/  HFMA2.MMA R16, -RZ, RZ, 1.875, 0 ;  /* 0x3f800000ff107435 */ /* 0x000fe200000001ff */
[----:B------:R-:W-:-:S11]  /*1c20*/  HADD2.F32 R11, -RZ, R14.H1_H1 ;  /* 0x3000000eff0b7230 */ /* 0x000fd60000004100 */
[----:B------:R-:W-:-:S04]  /*1c30*/  @P0 FADD.FTZ R27, R27, c[0x0][0x188] ;  /* 0x000062001b1b0621 */ /* 0x000fc80000010000 */
[----:B------:R-:W0:Y:S01]  /*1c40*/  @P0 MUFU.RSQ R16, R27 ;  /* 0x0000001b00100308 */ /* 0x000e220000001400 */
[----:B------:R-:W-:Y:S01]  /*1c50*/  IMAD R17, R3, c[0x0][0x1e4], R24 ;  /* 0x0000790003117a24 */ /* 0x000fe200078e0218 */
[----:B------:R-:W-:Y:S01]  /*1c60*/  HADD2.F32 R14, -RZ, R15.H1_H1 ;  /* 0x3000000fff0e7230 */ /* 0x000fe20000004100 */
[--C-:B------:R-:W-:Y:S02]  /*1c70*/  FADD.FTZ R15, R25, -R26.reuse ;  /* 0x8000001a190f7221 */ /* 0x100fe40000010000 */
[--C-:B------:R-:W-:Y:S01]  /*1c80*/  FADD.FTZ R19, R19, -R26.reuse ;  /* 0x8000001a13137221 */ /* 0x100fe20000010000 */
[----:B------:R-:W-:Y:S01]  /*1c90*/  ISETP.GE.U32.AND P0, PT, R17, c[0x0][0x1c8], PT ;  /* 0x0000720011007a0c */ /* 0x000fe20003f06070 */
[--C-:B------:R-:W-:Y:S01]  /*1ca0*/  FADD.FTZ R11, R11, -R26.reuse ;  /* 0x8000001a0b0b7221 */ /* 0x100fe20000010000 */
[----:B------:R-:W-:Y:S01]  /*1cb0*/  SHF.R.S32.HI R9, RZ, 0x1f, R17 ;  /* 0x0000001fff097819 */ /* 0x000fe20000011411 */
[----:B------:R-:W-:-:S03]  /*1cc0*/  FADD.FTZ R25, R14, -R26 ;  /* 0x8000001a0e197221 */ /* 0x000fc60000010000 */
        /* <DEDUP_REMOVED lines=25> */
.L_x_2523:
[----:B------:R-:W-:Y:S01]  /*1e60*/  BSSY B0, `(.L_x_2524) ;  /* 0x000000c000007945 */ /* 0x000fe20003800000 */
[----:B------:R-:W-:Y:S05]  /*1e70*/  @P0 BRA `(.L_x_2525) ;  /* 0x000000a000000947 */ /* 0x000fea0003800000 */
[----:B------:R-:W-:Y:S01]  /*1e80*/  IMAD R10, R9, c[0x0][0x1c0], RZ ;  /* 0x00007000090a7a24 */ /* 0x000fe200078e02ff */
[----:B------:R-:W-:Y:S02]  /*1e90*/  MOV R8, R20 ;  /* 0x0000001400087202 */ /* 0x000fe40000000f00 */
[----:B------:R-:W-:Y:S01]  /*1ea0*/  MOV R9, R23 ;  /* 0x0000001700097202 */ /* 0x000fe20000000f00 */
[----:B------:R-:W-:Y:S01]  /*1eb0*/  IMAD R11, R17, c[0x0][0x1c4], R10 ;  /* 0x00007100110b7a24 */ /* 0x000fe200078e020a */
[----:B------:R-:W-:-:S03]  /*1ec0*/  F2FP.PACK_AB R19, R16, R19 ;  /* 0x000000131013723e */ /* 0x000fc600000000ff */
[----:B------:R-:W-:-:S05]  /*1ed0*/  IMAD.WIDE.U32 R8, R17, c[0x0][0x1c0], R8 ;  /* 0x0000700011087a25 */ /* 0x000fca00078e0008 */
[----:B------:R-:W-:Y:S02]  /*1ee0*/  IADD3 R11, R9, R11, RZ ;  /* 0x0000000b090b7210 */ /* 0x000fe40007ffe0ff */
[----:B------:R-:W-:-:S04]  /*1ef0*/  LEA R10, P0, R8, c[0x0][0x160], 0x1 ;  /* 0x00005800080a7a11 */ /* 0x000fc800078008ff */
[----:B------:R-:W-:-:S05]  /*1f00*/  LEA.HI.X R11, R8, c[0x0][0x164], R11, 0x1, P0 ;  /* 0x00005900080b7a11 */ /* 0x000fca00000f0c0b */
[----:B------:R0:W-:Y:S04]  /*1f10*/  STG.E [R10.64], R19 ;  /* 0x000000130a007986 */ /* 0x0001e8000c101906 */
.L_x_2525:
[----:B------:R-:W-:Y:S05]  /*1f20*/  BSYNC B0 ;  /* 0x0000000000007941 */ /* 0x000fea0003800000 */
.L_x_2524:
        /* <DEDUP_REMOVED lines=11> */
.L_x_2526:
        /* <DEDUP_REMOVED lines=12> */
.L_x_2528:
[----:B------:R-:W-:Y:S05]  /*20a0*/  BSYNC B0 ;  /* 0x0000000000007941 */ /* 0x000fea0003800000 */
.L_x_2527:
[----:B------:R-:W-:Y:S02]  /*20b0*/  IADD3 R12, R12, c[0x0][0x10], RZ ;  /* 0x000004000c0c7a10 */ /* 0x000fe40007ffe0ff */
[----:B------:R-:W-:Y:S02]  /*20c0*/  IADD3 R7, R7, 0x1, RZ ;  /* 0x0000000107077810 */ /* 0x000fe40007ffe0ff */
[----:B------:R-:W-:-:S13]  /*20d0*/  ISETP.GE.AND P0, PT, R12, UR4, PT ;  /* 0x000000040c007c0c */ /* 0x000fda000bf06270 */
[----:B------:R-:W-:Y:S01]  /*20e0*/  @P0 CALL.REL.NOINC `(.L_x_2529) ;  /* 0x0000001000000944 */ /* 0x000fe20003c00000 */
[----:B------:R-:W-:Y:S05]  /*20f0*/  BRA `(.L_x_2530) ;  /* 0xffffe09000007947 */ /* 0x000fea000383ffff */
.L_x_2529:
[----:B------:R-:W-:Y:S05]  /*2100*/  EXIT ;  /* 0x000000000000794d */ /* 0x000fea0003800000 */
.L_x_2531:
        /* <DEDUP_REMOVED lines=15> */
.L_x_3276:


//--------------------- .text._Z35group_norm_nhwc_fwd_one_pass_kernelI11Fp16IOBf16WLi128ELi8ELi128EEv26Group_norm_nhwc_fwd_params --------------------------
	.section	.text._Z35group_norm_nhwc_fwd_one_pass_kernelI11Fp16IOBf16WLi128ELi8ELi128EEv26Group_norm_nhwc_fwd_params,"ax",@progbits
	.sectioninfo	@"SHI_REGISTERS=32"
	.align	128
        .global         _Z35group_norm_nhwc_fwd_one_pass_kernelI11Fp16IOBf16WLi128ELi8ELi128EEv26Group_norm_nhwc_fwd_params
        .type           _Z35group_norm_nhwc_fwd_one_pass_kernelI11Fp16IOBf16WLi128ELi8ELi128EEv26Group_norm_nhwc_fwd_params,@function
        .size           _Z35group_norm_nhwc_fwd_one_pass_kernelI11Fp16IOBf16WLi128ELi8ELi128EEv26Group_norm_nhwc_fwd_params,(.L_x_3277 - _Z35group_norm_nhwc_fwd_one_pass_kernelI11Fp16IOBf16WLi128ELi8ELi128EEv26Group_norm_nhwc_fwd_params)
        .other          _Z35group_norm_nhwc_fwd_one_pass_kernelI11Fp16IOBf16WLi128ELi8ELi128EEv26Group_norm_nhwc_fwd_params,@"STO_CUDA_ENTRY STV_DEFAULT"
_Z35group_norm_nhwc_fwd_one_pass_kernelI11Fp16IOBf16WLi128ELi8ELi128EEv26Group_norm_nhwc_fwd_params:
.text._Z35group_norm_nhwc_fwd_one_pass_kernelI11Fp16IOBf16WLi128ELi8ELi128EEv26Group_norm_nhwc_fwd_params:
        /* <DEDUP_REMOVED lines=23> */
.L_x_2555:
        /* <DEDUP_REMOVED lines=18> */
[----:B------:R-:W-:Y:S02]  /*0290*/  LOP3.LUT R27, R8, 0x6, RZ, 0xc0, !PT ;  /* 0x00000006081b7812 */ /* 0x000fe400078ec0ff */
[----:B------:R-:W-:Y:S02]  /*02a0*/  IADD3 R17, R15, 0x40, RZ ;  /* 0x000000400f117810 */ /* 0x000fe40007ffe0ff */
        /* <DEDUP_REMOVED lines=15> */
[----:B------:R-:W-:Y:S01]  /*03a0*/  ISETP.GE.AND.EX P2, PT, R8, c[0x0][0x1cc], PT, P2 ;  /* 0x0000730008007a0c */ /* 0x000fe20003f46320 */
[----:B------:R-:W-:Y:S01]  /*03b0*/  IMAD R26, R13, c[0x0][0x1d8], R6 ;  /* 0x000076000d1a7a24 */ /* 0x000fe200078e0206 */
[----:B------:R-:W-:Y:S02]  /*03c0*/  SHF.R.S32.HI R13, RZ, 0x1f, R9 ;  /* 0x0000001fff0d7819 */ /* 0x000fe40000011409 */
[----:B------:R-:W-:Y:S02]  /*03d0*/  ISETP.LT.U32.AND P0, PT, R2, 0x80, !P0 ;  /* 0x000000800200780c */ /* 0x000fe40004701070 */
[----:B------:R-:W-:Y:S01]  /*03e0*/  LEA R26, R26, R27, 0x3 ;  /* 0x0000001b1a1a7211 */ /* 0x000fe200078e18ff */
[----:B------:R-:W-:Y:S01]  /*03f0*/  IMAD R14, R13, c[0x0][0x1d0], RZ ;  /* 0x000074000d0e7a24 */ /* 0x000fe200078e02ff */
[----:B------:R-:W-:-:S02]  /*0400*/  ISETP.LT.U32.AND P2, PT, R2, 0x80, !P2 ;  /* 0x000000800200780c */ /* 0x000fc40005741070 */
        /* <DEDUP_REMOVED lines=15> */
[----:B------:R-:W-:-:S02]  /*0500*/  IADD3 R15, R15, 0x60, RZ ;  /* 0x000000600f0f7810 */ /* 0x000fc40007ffe0ff */
[----:B------:R-:W-:Y:S01]  /*0510*/  ISETP.LT.U32.AND P3, PT, R2, 0x80, !P3 ;  /* 0x000000800200780c */ /* 0x000fe20005f61070 */
[----:B------:R-:W-:Y:S01]  /*0520*/  @P2 IMAD.WIDE.U32 R8, R11, c[0x0][0x1c0], R8 ;  /* 0x000070000b082a25 */ /* 0x000fe200078e0008 */
[----:B------:R-:W-:Y:S02]  /*0530*/  ISETP.GE.U32.AND P4, PT, R15, c[0x0][0x1c8], PT ;  /* 0x000072000f007a0c */ /* 0x000fe40003f86070 */
[----:B------:R-:W-:Y:S02]  /*0540*/  SHF.R.S32.HI R16, RZ, 0x1f, R15 ;  /* 0x0000001fff107819 */ /* 0x000fe4000001140f */
[----:B------:R-:W-:Y:S02]  /*0550*/  @P0 IADD3 R29, R19, R29, RZ ;  /* 0x0000001d131d0210 */ /* 0x000fe40007ffe0ff */
[----:B------:R-:W-:Y:S02]  /*0560*/  @P0 LEA R10, P5, R18, c[0x0][0x170], 0x1 ;  /* 0x00005c00120a0a11 */ /* 0x000fe400078a08ff */
[----:B------:R-:W-:-:S02]  /*0570*/  ISETP.GE.AND.EX P4, PT, R16, c[0x0][0x1cc], PT, P4 ;  /* 0x0000730010007a0c */ /* 0x000fc40003f86340 */
[----:B------:R-:W-:Y:S02]  /*0580*/  @P0 LEA.HI.X R11, R18, c[0x0][0x174], R29, 0x1, P5 ;  /* 0x00005d00120b0a11 */ /* 0x000fe400028f0c1d */
[----:B------:R-:W-:Y:S02]  /*0590*/  @P2 IADD3 R9, R9, R13, RZ ;  /* 0x0000000d09092210 */ /* 0x000fe40007ffe0ff */
[----:B------:R-:W-:Y:S02]  /*05a0*/  @P2 LEA R18, P5, R8, c[0x0][0x170], 0x1 ;  /* 0x00005c0008122a11 */ /* 0x000fe400078a08ff */
[----:B------:R-:W-:Y:S02]  /*05b0*/  ISETP.LT.U32.AND P4, PT, R2, 0x80, !P4 ;  /* 0x000000800200780c */ /* 0x000fe40006781070 */
[----:B------:R-:W-:Y:S01]  /*05c0*/  @P2 LEA.HI.X R19, R8, c[0x0][0x174], R9, 0x1, P5 ;  /* 0x00005d0008132a11 */ /* 0x000fe200028f0c09 */
[----:B------:R-:W-:Y:S01]  /*05d0*/  @P3 IMAD R8, R14, c[0x0][0x1c0], RZ ;  /* 0x000070000e083a24 */ /* 0x000fe200078e02ff */
[----:B------:R-:W-:-:S02]  /*05e0*/  MOV R13, RZ ;  /* 0x000000ff000d7202 */ /* 0x000fc40000000f00 */
[----:B------:R-:W-:Y:S01]  /*05f0*/  @P3 MOV R9, R25 ;  /* 0x0000001900093202 */ /* 0x000fe20000000f00 */
[C---:B------:R-:W-:Y:S01]  /*0600*/  @P3 IMAD R20, R17.reuse, c[0x0][0x1c4], R8 ;  /* 0x0000710011143a24 */ /* 0x040fe200078e0208 */
[----:B------:R-:W-:Y:S02]  /*0610*/  @P3 MOV R8, R22 ;  /* 0x0000001600083202 */ /* 0x000fe40000000f00 */
[----:B------:R-:W-:Y:S01]  /*0620*/  MOV R14, RZ ;  /* 0x000000ff000e7202 */ /* 0x000fe20000000f00 */
[----:B------:R0:W2:Y:S02]  /*0630*/  @P0 LDG.E R13, [R10.64] ;  /* 0x000000060a0d0981 */ /* 0x0000a4000c1e1900 */
[----:B------:R-:W-:-:S03]  /*0640*/  @P3 IMAD.WIDE.U32 R8, R17, c[0x0][0x1c0], R8 ;  /* 0x0000700011083a25 */ /* 0x000fc600078e0008 */
[----:B------:R2:W3:Y:S01]  /*0650*/  @P2 LDG.E R14, [R18.64] ;  /* 0x00000006120e2981 */ /* 0x0004e2000c1e1900 */
[----:B------:R-:W-:Y:S01]  /*0660*/  @P4 IMAD R16, R16, c[0x0][0x1c0], RZ ;  /* 0x0000700010104a24 */ /* 0x000fe200078e02ff */
[----:B------:R-:W-:Y:S02]  /*0670*/  @P3 IADD3 R9, R9, R20, RZ ;  /* 0x0000001409093210 */ /* 0x000fe40007ffe0ff */
[----:B0-----:R-:W-:Y:S02]  /*0680*/  @P4 MOV R10, R22 ;  /* 0x00000016000a4202 */ /* 0x001fe40000000f00 */
[----:B------:R-:W-:Y:S01]  /*0690*/  @P4 MOV R11, R25 ;  /* 0x00000019000b4202 */ /* 0x000fe20000000f00 */
[----:B------:R-:W-:Y:S01]  /*06a0*/  @P4 IMAD R29, R15, c[0x0][0x1c4], R16 ;  /* 0x000071000f1d4a24 */ /* 0x000fe200078e0210 */
[----:B------:R-:W-:-:S03]  /*06b0*/  @P3 LEA R16, P0, R8, c[0x0][0x170], 0x1 ;  /* 0x00005c0008103a11 */ /* 0x000fc600078008ff */
[----:B------:R-:W-:Y:S01]  /*06c0*/  @P4 IMAD.WIDE.U32 R10, R15, c[0x0][0x1c0], R10 ;  /* 0x000070000f0a4a25 */ /* 0x000fe200078e000a */
[----:B------:R-:W-:Y:S02]  /*06d0*/  MOV R15, RZ ;  /* 0x000000ff000f7202 */ /* 0x000fe40000000f00 */
[----:B------:R-:W-:Y:S02]  /*06e0*/  @P3 LEA.HI.X R17, R8, c[0x0][0x174], R9, 0x1, P0 ;  /* 0x00005d0008113a11 */ /* 0x000fe400000f0c09 */
[----:B------:R-:W-:Y:S02]  /*06f0*/  @P4 IADD3 R29, R11, R29, RZ ;  /* 0x0000001d0b1d4210 */ /* 0x000fe40007ffe0ff */
[C---:B------:R-:W-:Y:S01]  /*0700*/  @P4 LEA R8, P0, R10.reuse, c[0x0][0x170], 0x1 ;  /* 0x00005c000a084a11 */ /* 0x040fe200078008ff */
[----:B------:R0:W4:Y:S01]  /*0710*/  @P3 LDG.E R15, [R16.64] ;  /* 0x00000006100f3981 */ /* 0x000122000c1e1900 */
[----:B------:R-:W-:Y:S02]  /*0720*/  MOV R20, RZ ;  /* 0x000000ff00147202 */ /* 0x000fe40000000f00 */
        /* <DEDUP_REMOVED lines=91> */
.L_x_2534:
[----:B------:R-:W2:Y:S01]  /*0ce0*/  LDG.E.STRONG.GPU R11, [R8.64] ;  /* 0x00000006080b7981 */ /* 0x000ea2000c1ef900 */
[----:B------:R-:W-:Y:S01]  /*0cf0*/  YIELD ;  /* 0x0000000000007946 */ /* 0x000fe20003800000 */
[----:B--2---:R-:W-:Y:S01]  /*0d00*/  ISETP.NE.AND P0, PT, R11, R28, PT ;  /* 0x0000001c0b00720c */ /* 0x004fe20003f05270 */
[----:B------:R-:W-:-:S12]  /*0d10*/  CCTL.IVALL ;  /* 0x00000000ff00798f */ /* 0x000fd80002000000 */
[----:B------:R-:W-:Y:S05]  /*0d20*/  @P0 BRA `(.L_x_2534) ;  /* 0xffffffb000000947 */ /* 0x000fea000383ffff */
.L_x_2533:
        /* <DEDUP_REMOVED lines=16> */
.L_x_2538:
        /* <DEDUP_REMOVED lines=115> */
.L_x_2537:
        /* <DEDUP_REMOVED lines=61> */
.L_x_2539:
[----:B------:R-:W-:-:S13]  /*1930*/  ISETP.NE.OR P0, PT, R10, RZ, P0 ;  /* 0x000000ff0a00720c */ /* 0x000fda0000705670 */
[----:B------:R-:W-:Y:S05]  /*1940*/  @!P0 BRA `(.L_x_2535) ;  /* 0x000001f000008947 */ /* 0x000fea0003800000 */
.L_x_2536:
        /* <DEDUP_REMOVED lines=31> */
.L_x_2535:
        /* <DEDUP_REMOVED lines=11> */
.L_x_2541:
[----:B------:R-:W-:Y:S05]  /*1bf0*/  BSYNC B0 ;  /* 0x0000000000007941 */ /* 0x000fea0003800000 */
.L_x_2540:
        /* <DEDUP_REMOVED lines=16> */
.L_x_2532:
        /* <DEDUP_REMOVED lines=28> */
[--C-:B-1----:R-:W-:Y:S02]  /*1ec0*/  HADD2.F32 R29, -RZ, R13.reuse.H1_H1 ;  /* 0x3000000dff1d7230 */ /* 0x102fe40000004100 */
[----:B0-----:R-:W-:Y:S02]  /*1ed0*/  HADD2.F32 R27, -RZ, R13.H0_H0 ;  /* 0x2000000dff1b7230 */ /* 0x001fe40000004100 */
        /* <DEDUP_REMOVED lines=25> */
.L_x_2542:
[----:B------:R-:W-:Y:S01]  /*2070*/  BSSY B0, `(.L_x_2543) ;  /* 0x000000c000007945 */ /* 0x000fe20003800000 */
[----:B------:R-:W-:Y:S05]  /*2080*/  @!P0 BRA `(.L_x_2544) ;  /* 0x000000a000008947 */ /* 0x000fea0003800000 */
[----:B------:R-:W-:Y:S01]  /*2090*/  F2FP.PACK_AB R27, R27, R8 ;  /* 0x000000081b1b723e */ /* 0x000fe200000000ff */
        /* <DEDUP_REMOVED lines=9> */
.L_x_2544:
[----:B------:R-:W-:Y:S05]  /*2130*/  BSYNC B0 ;  /* 0x0000000000007941 */ /* 0x000fea0003800000 */
.L_x_2543:
[--C-:B------:R-:W-:Y:S01]  /*2140*/  HADD2.F32 R9, -RZ, R14.reuse.H0_H0 ;  /* 0x2000000eff097230 */ /* 0x100fe20000004100 */
[----:B------:R-:W-:Y:S01]  /*2150*/  IADD3 R29, R17, 0x20, RZ ;  /* 0x00000020111d7810 */ /* 0x000fe20007ffe0ff */
[----:B0-----:R-:W-:-:S03]  /*2160*/  HADD2.F32 R11, -RZ, R14.H1_H1 ;  /* 0x3000000eff0b7230 */ /* 0x001fc60000004100 */
[----:B------:R-:W-:Y:S01]  /*2170*/  ISETP.GE.U32.AND P0, PT, R29, c[0x0][0x1c8], PT ;  /* 0x000072001d007a0c */ /* 0x000fe20003f06070 */
[--C-:B------:R-:W-:Y:S01]  /*2180*/  FADD.FTZ R9, R9, -R16.reuse ;  /* 0x8000001009097221 */ /* 0x100fe20000010000 */
[----:B------:R-:W-:Y:S01]  /*2190*/  SHF.R.S32.HI R8, RZ, 0x1f, R29 ;  /* 0x0000001fff087819 */ /* 0x000fe2000001141d */
[----:B------:R-:W-:Y:S02]  /*21a0*/  FADD.FTZ R11, R11, -R16 ;  /* 0x800000100b0b7221 */ /* 0x000fe40000010000 */
[-C--:B------:R-:W-:Y:S01]  /*21b0*/  FMUL.FTZ R9, R9, R18.reuse ;  /* 0x0000001209097220 */ /* 0x080fe20000410000 */
[----:B------:R-:W-:Y:S01]  /*21c0*/  ISETP.GE.AND.EX P0, PT, R8, c[0x0][0x1cc], PT, P0 ;  /* 0x0000730008007a0c */ /* 0x000fe20003f06300 */
[----:B------:R-:W-:Y:S02]  /*21d0*/  FMUL.FTZ R11, R11, R18 ;  /* 0x000000120b0b7220 */ /* 0x000fe40000410000 */
[----:B------:R-:W-:Y:S01]  /*21e0*/  FFMA.FTZ R14, R13, R9, R26 ;  /* 0x000000090d0e7223 */ /* 0x000fe2000001001a */
[----:B------:R-:W-:Y:S01]  /*21f0*/  ISETP.LT.U32.AND P0, PT, R2, 0x80, !P0 ;  /* 0x000000800200780c */ /* 0x000fe20004701070 */
[----:B------:R-:W-:Y:S01]  /*2200*/  FFMA.FTZ R27, R19, R11, R28 ;  /* 0x0000000b131b7223 */ /* 0x000fe2000001001c */
[----:B------:R-:W-:Y:S10]  /*2210*/  @!P2 BRA `(.L_x_2545) ;  /* 0x000000a00000a947 */ /* 0x000ff40003800000 */
        /* <DEDUP_REMOVED lines=10> */
.L_x_2545:
        /* <DEDUP_REMOVED lines=12> */
.L_x_2547:
[----:B------:R-:W-:Y:S05]  /*2380*/  BSYNC B0 ;  /* 0x0000000000007941 */ /* 0x000fea0003800000 */
.L_x_2546:
[--C-:B------:R-:W-:Y:S01]  /*2390*/  HADD2.F32 R9, -RZ, R15.reuse.H0_H0 ;  /* 0x2000000fff097230 */ /* 0x100fe20000004100 */
[C---:B0-----:R-:W-:Y:S01]  /*23a0*/  IADD3 R11, R17.reuse, 0x40, RZ ;  /* 0x00000040110b7810 */ /* 0x041fe20007ffe0ff */
[----:B------:R-:W-:Y:S01]  /*23b0*/  HADD2.F32 R27, -RZ, R15.H1_H1 ;  /* 0x3000000fff1b7230 */ /* 0x000fe20000004100 */
[----:B------:R-:W-:Y:S01]  /*23c0*/  IADD3 R17, R17, 0x60, RZ ;  /* 0x0000006011117810 */ /* 0x000fe20007ffe0ff */
[--C-:B------:R-:W-:Y:S01]  /*23d0*/  HADD2.F32 R29, -RZ, R20.reuse.H0_H0 ;  /* 0x20000014ff1d7230 */ /* 0x100fe20000004100 */
[--C-:B------:R-:W-:Y:S01]  /*23e0*/  FADD.FTZ R15, R9, -R16.reuse ;  /* 0x80000010090f7221 */ /* 0x100fe20000010000 */
[----:B------:R-:W-:Y:S01]  /*23f0*/  HADD2.F32 R20, -RZ, R20.H1_H1 ;  /* 0x30000014ff147230 */ /* 0x000fe20000004100 */
[--C-:B------:R-:W-:Y:S01]  /*2400*/  FADD.FTZ R9, R27, -R16.reuse ;  /* 0x800000101b097221 */ /* 0x100fe20000010000 */
[----:B------:R-:W-:Y:S01]  /*2410*/  ISETP.GE.U32.AND P0, PT, R11, c[0x0][0x1c8], PT ;  /* 0x000072000b007a0c */ /* 0x000fe20003f06070 */
[--C-:B------:R-:W-:Y:S01]  /*2420*/  FADD.FTZ R27, R29, -R16.reuse ;  /* 0x800000101d1b7221 */ /* 0x100fe20000010000 */
[----:B------:R-:W-:Y:S01]  /*2430*/  ISETP.GE.U32.AND P3, PT, R17, c[0x0][0x1c8], PT ;  /* 0x0000720011007a0c */ /* 0x000fe20003f66070 */
[----:B------:R-:W-:Y:S01]  /*2440*/  FADD.FTZ R29, R20, -R16 ;  /* 0x80000010141d7221 */ /* 0x000fe20000010000 */
[----:B------:R-:W-:Y:S01]  /*2450*/  SHF.R.S32.HI R8, RZ, 0x1f, R11 ;  /* 0x0000001fff087819 */ /* 0x000fe2000001140b */
[-C--:B------:R-:W-:Y:S01]  /*2460*/  FMUL.FTZ R15, R15, R18.reuse ;  /* 0x000000120f0f7220 */ /* 0x080fe20000410000 */
[----:B------:R-:W-:Y:S01]  /*2470*/  SHF.R.S32.HI R14, RZ, 0x1f, R17 ;  /* 0x0000001fff0e7819 */ /* 0x000fe20000011411 */
[-C--:B------:R-:W-:Y:S01]  /*2480*/  FMUL.FTZ R29, R29, R18.reuse ;  /* 0x000000121d1d7220 */ /* 0x080fe20000410000 */
[----:B------:R-:W-:Y:S01]  /*2490*/  ISETP.GE.AND.EX P0, PT, R8, c[0x0][0x1cc], PT, P0 ;  /* 0x0000730008007a0c */ /* 0x000fe20003f06300 */
[-C--:B------:R-:W-:Y:S01]  /*24a0*/  FMUL.FTZ R27, R27, R18.reuse ;  /* 0x000000121b1b7220 */ /* 0x080fe20000410000 */
[----:B------:R-:W-:Y:S01]  /*24b0*/  ISETP.GE.AND.EX P3, PT, R14, c[0x0][0x1cc], PT, P3 ;  /* 0x000073000e007a0c */ /* 0x000fe20003f66330 */
[----:B------:R-:W-:Y:S01]  /*24c0*/  FMUL.FTZ R9, R9, R18 ;  /* 0x0000001209097220 */ /* 0x000fe20000410000 */
[C---:B------:R-:W-:Y:S01]  /*24d0*/  ISETP.LT.U32.AND P0, PT, R2.reuse, 0x80, !P0 ;  /* 0x000000800200780c */ /* 0x040fe20004701070 */
[----:B------:R-:W-:Y:S01]  /*24e0*/  FFMA.FTZ R15, R13, R15, R26 ;  /* 0x0000000f0d0f7223 */ /* 0x000fe2000001001a */
[----:B------:R-:W-:Y:S01]  /*24f0*/  ISETP.LT.U32.AND P3, PT, R2, 0x80, !P3 ;  /* 0x000000800200780c */ /* 0x000fe20005f61070 */
[----:B------:R-:W-:-:S02]  /*2500*/  FFMA.FTZ R16, R19, R29, R28 ;  /* 0x0000001d13107223 */ /* 0x000fc4000001001c */
        /* <DEDUP_REMOVED lines=13> */
.L_x_2548:
[----:B------:R-:W-:Y:S01]  /*25e0*/  BSSY B0, `(.L_x_2549) ;  /* 0x000000c000007945 */ /* 0x000fe20003800000 */
[----:B------:R-:W-:Y:S05]  /*25f0*/  @!P0 BRA `(.L_x_2550) ;  /* 0x000000a000008947 */ /* 0x000fea0003800000 */
        /* <DEDUP_REMOVED lines=10> */
.L_x_2550:
[----:B------:R-:W-:Y:S05]  /*26a0*/  BSYNC B0 ;  /* 0x0000000000007941 */ /* 0x000fea0003800000 */
.L_x_2549:
        /* <DEDUP_REMOVED lines=11> */
.L_x_2551:
        /* <DEDUP_REMOVED lines=12> */
.L_x_2553:
[----:B------:R-:W-:Y:S05]  /*2820*/  BSYNC B0 ;  /* 0x0000000000007941 */ /* 0x000fea0003800000 */
.L_x_2552:
[----:B------:R-:W-:Y:S02]  /*2830*/  IADD3 R6, R6, c[0x0][0x10], RZ ;  /* 0x0000040006067a10 */ /* 0x000fe40007ffe0ff */
[----:B------:R-:W-:Y:S02]  /*2840*/  IADD3 R5, R5, 0x1, RZ ;  /* 0x0000000105057810 */ /* 0x000fe40007ffe0ff */
[----:B------:R-:W-:-:S13]  /*2850*/  ISETP.GE.AND P0, PT, R6, UR4, PT ;  /* 0x0000000406007c0c */ /* 0x000fda000bf06270 */
[----:B------:R-:W-:Y:S01]  /*2860*/  @P0 CALL.REL.NOINC `(.L_x_2554) ;  /* 0x0000001000000944 */ /* 0x000fe20003c00000 */
[----:B------:R-:W-:Y:S05]  /*2870*/  BRA `(.L_x_2555) ;  /* 0xffffd8f000007947 */ /* 0x000fea000383ffff */
.L_x_2554:
[----:B------:R-:W-:Y:S05]  /*2880*/  EXIT ;  /* 0x000000000000794d */ /* 0x000fea0003800000 */
.L_x_2556:
        /* <DEDUP_REMOVED lines=15> */
.L_x_3277:


//--------------------- .text._Z35group_norm_nhwc_fwd_one_pass_kernelI11Fp16IOBf16WLi256ELi8ELi128EEv26Group_norm_nhwc_fwd_params --------------------------
	.section	.text._Z35group_norm_nhwc_fwd_one_pass_kernelI11Fp16IOBf16WLi256ELi8ELi128EEv26Group_norm_nhwc_fwd_params,"ax",@progbits
	.sectioninfo	@"SHI_REGISTERS=48"
	.align	128
        .global         _Z35group_norm_nhwc_fwd_one_pass_kernelI11Fp16IOBf16WLi256ELi8ELi128EEv26Group_norm_nhwc_fwd_params
        .type           _Z35group_norm_nhwc_fwd_one_pass_kernelI11Fp16IOBf16WLi256ELi8ELi128EEv26Group_norm_nhwc_fwd_params,@function
        .size           _Z35group_norm_nhwc_fwd_one_pass_kernelI11Fp16IOBf16WLi256ELi8ELi128EEv26Group_norm_nhwc_fwd_params,(.L_x_3278 - _Z35group_norm_nhwc_fwd_one_pass_kernelI11Fp16IOBf16WLi256ELi8ELi128EEv26Group_norm_nhwc_fwd_params)
        .other          _Z35group_norm_nhwc_fwd_one_pass_kernelI11Fp16IOBf16WLi256ELi8ELi128EEv26Group_norm_nhwc_fwd_params,@"STO_CUDA_ENTRY STV_DEFAULT"
_Z35group_norm_nhwc_fwd_one_pass_kernelI11Fp16IOBf16WLi256ELi8ELi128EEv26Group_norm_nhwc_fwd_params:
.text._Z35group_norm_nhwc_fwd_one_pass_kernelI11Fp16IOBf16WLi256ELi8ELi128EEv26Group_norm_nhwc_fwd_params:
        /* <DEDUP_REMOVED lines=32> */
.L_x_2592:
[----:B0-----:R-:W-:Y:S02]  /*0200*/  IABS R15, c[0x0][0x1d8] ;  /* 0x00007600000f7a13 */ /* 0x001fe40000000000 */
[----:B------:R-:W-:Y:S02]  /*0210*/  ISETP.GE.U32.AND P4, PT, R35, c[0x0][0x1c8], PT ;  /* 0x0000720023007a0c */ /* 0x000fe40003f86070 */
[----:B------:R-:W0:Y:S01]  /*0220*/  I2F.RP R14, R15 ;  /* 0x0000000f000e7306 */ /* 0x000e220000209400 */
[----:B------:R-:W-:Y:S02]  /*0230*/  ISETP.GE.U32.AND P3, PT, R34, c[0x0][0x1c8], PT ;  /* 0x0000720022007a0c */ /* 0x000fe40003f66070 */
[----:B------:R-:W-:-:S02]  /*0240*/  ISETP.GE.AND.EX P4, PT, R6, c[0x0][0x1cc], PT, P4 ;  /* 0x0000730006007a0c */ /* 0x000fc40003f86340 */
[----:B------:R-:W-:Y:S02]  /*0250*/  ISETP.GE.AND.EX P3, PT, R7, c[0x0][0x1cc], PT, P3 ;  /* 0x0000730007007a0c */ /* 0x000fe40003f66330 */
[C---:B------:R-:W-:Y:S02]  /*0260*/  ISETP.LT.U32.AND P4, PT, R2.reuse, 0x80, !P4 ;  /* 0x000000800200780c */ /* 0x040fe40006781070 */
[----:B------:R-:W-:Y:S01]  /*0270*/  ISETP.LT.U32.AND P3, PT, R2, 0x80, !P3 ;  /* 0x000000800200780c */ /* 0x000fe20005f61070 */
[----:B0-----:R-:W0:-:S12]  /*0280*/  MUFU.RCP R14, R14 ;  /* 0x0000000e000e7308 */ /* 0x001e180000001000 */
[----:B------:R-:W-:-:S04]  /*0290*/  @P3 IMAD R27, R7, c[0x0][0x1c0], RZ ;  /* 0x00007000071b3a24 */ /* 0x000fc800078e02ff */
[----:B------:R-:W-:Y:S01]  /*02a0*/  @P3 IMAD R27, R34, c[0x0][0x1c4], R27 ;  /* 0x00007100221b3a24 */ /* 0x000fe200078e021b */
[----:B0-----:R-:W-:-:S04]  /*02b0*/  IADD3 R12, R14, 0xffffffe, RZ ;  /* 0x0ffffffe0e0c7810 */ /* 0x001fc80007ffe0ff */
        /* <DEDUP_REMOVED lines=18> */
[----:B------:R-:W-:-:S09]  /*03e0*/  SHF.R.S32.HI R14, RZ, 0x1f, R36 ;  /* 0x0000001fff0e7819 */ /* 0x000fd20000011424 */
[----:B------:R-:W-:-:S04]  /*03f0*/  @P0 IADD3 R13, R13, 0x1, RZ ;  /* 0x000000010d0d0810 */ /* 0x000fc80007ffe0ff */
[----:B------:R-:W-:Y:S02]  /*0400*/  MOV R41, R13 ;  /* 0x0000000d00297202 */ /* 0x000fe40000000f00 */
[----:B------:R-:W-:Y:S02]  /*0410*/  IADD3 R13, R36, 0x40, RZ ;  /* 0x00000040240d7810 */ /* 0x000fe40007ffe0ff */
[----:B------:R-:W-:Y:S02]  /*0420*/  @!P2 IADD3 R41, -R41, RZ, RZ ;  /* 0x000000ff2929a210 */ /* 0x000fe40007ffe1ff */
[----:B------:R-:W-:Y:S02]  /*0430*/  @!P1 LOP3.LUT R41, RZ, c[0x0][0x1d8], RZ, 0x33, !PT ;  /* 0x00007600ff299a12 */ /* 0x000fe400078e33ff */
[----:B------:R-:W-:Y:S02]  /*0440*/  ISETP.GT.U32.AND P1, PT, R2, 0x7f, PT ;  /* 0x0000007f0200780c */ /* 0x000fe40003f24070 */
[----:B------:R-:W-:-:S02]  /*0450*/  IADD3 R42, -R41, RZ, RZ ;  /* 0x000000ff292a7210 */ /* 0x000fc40007ffe1ff */
[----:B------:R-:W-:Y:S02]  /*0460*/  ISETP.GE.U32.AND P2, PT, R36, c[0x0][0x1c8], PT ;  /* 0x0000720024007a0c */ /* 0x000fe40003f46070 */
[----:B------:R-:W-:Y:S01]  /*0470*/  SHF.R.S32.HI R12, RZ, 0x1f, R41 ;  /* 0x0000001fff0c7819 */ /* 0x000fe20000011429 */
[----:B------:R-:W-:Y:S01]  /*0480*/  IMAD R42, R42, c[0x0][0x1d8], R5 ;  /* 0x000076002a2a7a24 */ /* 0x000fe200078e0205 */
[----:B------:R-:W-:Y:S02]  /*0490*/  ISETP.GE.U32.AND P0, PT, R13, c[0x0][0x1c8], PT ;  /* 0x000072000d007a0c */ /* 0x000fe40003f06070 */
[----:B------:R-:W-:Y:S01]  /*04a0*/  SHF.R.S32.HI R15, RZ, 0x1f, R13 ;  /* 0x0000001fff0f7819 */ /* 0x000fe2000001140d */
[----:B------:R-:W-:Y:S01]  /*04b0*/  IMAD R12, R12, c[0x0][0x1d0], RZ ;  /* 0x000074000c0c7a24 */ /* 0x000fe200078e02ff */
[----:B------:R-:W-:Y:S02]  /*04c0*/  LEA R42, R42, R43, 0x3 ;  /* 0x0000002b2a2a7211 */ /* 0x000fe400078e18ff */
[----:B------:R-:W-:Y:S01]  /*04d0*/  ISETP.GE.OR.EX P2, PT, R14, c[0x0][0x1cc], P1, P2 ;  /* 0x000073000e007a0c */ /* 0x000fe20000f46720 */
[----:B------:R-:W-:Y:S01]  /*04e0*/  IMAD R39, R41, c[0x0][0x1d4], R12 ;  /* 0x0000750029277a24 */ /* 0x000fe200078e020c */
[----:B------:R-:W-:Y:S01]  /*04f0*/  ISETP.GE.OR.EX P1, PT, R15, c[0x0][0x1cc], P1, P0 ;  /* 0x000073000f007a0c */ /* 0x000fe20000f26700 */
[----:B------:R-:W-:Y:S01]  /*0500*/  @P4 IMAD R12, R6, c[0x0][0x1c0], RZ ;  /* 0x00007000060c4a24 */ /* 0x000fe200078e02ff */
[----:B------:R-:W-:-:S02]  /*0510*/  SHF.R.S32.HI R43, RZ, 0x1f, R42 ;  /* 0x0000001fff2b7819 */ /* 0x000fc4000001142a */
[----:B------:R-:W-:Y:S01]  /*0520*/  ISETP.GE.U32.AND P0, PT, R33, c[0x0][0x1c8], PT ;  /* 0x0000720021007a0c */ /* 0x000fe20003f06070 */
[----:B------:R-:W-:Y:S02]  /*0530*/  @P4 IMAD R21, R35, c[0x0][0x1c4], R12 ;  /* 0x0000710023154a24 */ /* 0x000fe400078e020c */
[----:B------:R-:W-:Y:S01]  /*0540*/  IMAD.WIDE.U32 R40, R41, c[0x0][0x1d0], R42 ;  /* 0x0000740029287a25 */ /* 0x000fe200078e002a */
[----:B------:R-:W-:-:S03]  /*0550*/  ISETP.GE.AND.EX P0, PT, R8, c[0x0][0x1cc], PT, P0 ;  /* 0x0000730008007a0c */ /* 0x000fc60003f06300 */
[----:B------:R-:W-:Y:S01]  /*0560*/  @!P2 IMAD R17, R14, c[0x0][0x1c0], RZ ;  /* 0x000070000e11aa24 */ /* 0x000fe200078e02ff */
[----:B------:R-:W-:Y:S01]  /*0570*/  IADD3 R39, R41, R39, RZ ;  /* 0x0000002729277210 */ /* 0x000fe20007ffe0ff */
[----:B------:R-:W-:Y:S01]  /*0580*/  @!P1 IMAD R14, R15, c[0x0][0x1c0], RZ ;  /* 0x000070000f0e9a24 */ /* 0x000fe200078e02ff */
[-C--:B------:R-:W-:Y:S01]  /*0590*/  @P4 MOV R38, R40.reuse ;  /* 0x0000002800264202 */ /* 0x080fe20000000f00 */
[C---:B------:R-:W-:Y:S01]  /*05a0*/  @!P2 IMAD R19, R36.reuse, c[0x0][0x1c4], R17 ;  /* 0x000071002413aa24 */ /* 0x040fe200078e0211 */
[-C--:B------:R-:W-:Y:S01]  /*05b0*/  @!P2 MOV R16, R40.reuse ;  /* 0x000000280010a202 */ /* 0x080fe20000000f00 */
[----:B------:R-:W-:Y:S01]  /*05c0*/  @!P1 IMAD R25, R13, c[0x0][0x1c4], R14 ;  /* 0x000071000d199a24 */ /* 0x000fe200078e020e */
[-C--:B------:R-:W-:Y:S01]  /*05d0*/  @!P2 MOV R17, R39.reuse ;  /* 0x000000270011a202 */ /* 0x080fe20000000f00 */
[----:B------:R-:W-:Y:S01]  /*05e0*/  @P4 IMAD.WIDE.U32 R14, R35, c[0x0][0x1c0], R38 ;  /* 0x00007000230e4a25 */ /* 0x000fe200078e0026 */
[----:B------:R-:W-:Y:S02]  /*05f0*/  @!P1 MOV R22, R40 ;  /* 0x0000002800169202 */ /* 0x000fe40000000f00 */
[----:B------:R-:W-:Y:S01]  /*0600*/  @!P1 MOV R23, R39 ;  /* 0x0000002700179202 */ /* 0x000fe20000000f00 */
[----:B------:R-:W-:Y:S01]  /*0610*/  @!P2 IMAD.WIDE.U32 R16, R36, c[0x0][0x1c0], R16 ;  /* 0x000070002410aa25 */ /* 0x000fe200078e0010 */
[----:B------:R-:W-:-:S02]  /*0620*/  @P4 LEA R12, P6, R14, c[0x0][0x170], 0x1 ;  /* 0x00005c000e0c4a11 */ /* 0x000fc400078c08ff */
[----:B------:R-:W-:Y:S01]  /*0630*/  @P3 MOV R18, R40 ;  /* 0x0000002800123202 */ /* 0x000fe20000000f00 */
[----:B------:R-:W-:Y:S01]  /*0640*/  @!P1 IMAD.WIDE.U32 R22, R13, c[0x0][0x1c0], R22 ;  /* 0x000070000d169a25 */ /* 0x000fe200078e0016 */
[----:B------:R-:W-:Y:S02]  /*0650*/  @P4 IADD3 R13, R15, R21, RZ ;  /* 0x000000150f0d4210 */ /* 0x000fe40007ffe0ff */
[----:B------:R-:W-:Y:S02]  /*0660*/  @!P2 IADD3 R15, R17, R19, RZ ;  /* 0x00000013110fa210 */ /* 0x000fe40007ffe0ff */
[C---:B------:R-:W-:Y:S02]  /*0670*/  @!P2 LEA R20, P5, R16.reuse, c[0x0][0x170], 0x1 ;  /* 0x00005c001014aa11 */ /* 0x040fe400078a08ff */
[----:B------:R-:W-:Y:S02]  /*0680*/  @P3 MOV R19, R39 ;  /* 0x0000002700133202 */ /* 0x000fe40000000f00 */
[----:B------:R-:W-:-:S02]  /*0690*/  @!P2 LEA.HI.X R21, R16, c[0x0][0x174], R15, 0x1, P5 ;  /* 0x00005d001015aa11 */ /* 0x000fc400028f0c0f */
[----:B------:R-:W-:Y:S01]  /*06a0*/  ISETP.LT.U32.AND P0, PT, R2, 0x80, !P0 ;  /* 0x000000800200780c */ /* 0x000fe20004701070 */
[----:B------:R-:W-:Y:S01]  /*06b0*/  CS2R R16, SRZ ;  /* 0x0000000000107805 */ /* 0x000fe2000001ff00 */
[----:B------:R-:W-:Y:S01]  /*06c0*/  @P4 LEA.HI.X R13, R14, c[0x0][0x174], R13, 0x1, P6 ;  /* 0x00005d000e0d4a11 */ /* 0x000fe200030f0c0d */
[----:B------:R-:W-:Y:S01]  /*06d0*/  @P3 IMAD.WIDE.U32 R18, R34, c[0x0][0x1c0], R18 ;  /* 0x0000700022123a25 */ /* 0x000fe200078e0012 */
[----:B------:R-:W-:Y:S02]  /*06e0*/  @!P1 IADD3 R25, R23, R25, RZ ;  /* 0x0000001917199210 */ /* 0x000fe40007ffe0ff */
[----:B------:R-:W-:Y:S01]  /*06f0*/  @!P1 LEA R14, P5, R22, c[0x0][0x170], 0x1 ;  /* 0x00005c00160e9a11 */ /* 0x000fe200078a08ff */
[----:B------:R0:W2:Y:S01]  /*0700*/  @P4 LDG.E R16, [R12.64] ;  /* 0x000000080c104981 */ /* 0x0000a2000c1e1900 */
[----:B------:R-:W-:Y:S02]  /*0710*/  ISETP.GE.U32.AND P4, PT, R32, c[0x0][0x1c8], PT ;  /* 0x0000720020007a0c */ /* 0x000fe40003f86070 */
[----:B------:R-:W-:Y:S01]  /*0720*/  @!P1 LEA.HI.X R15, R22, c[0x0][0x174], R25, 0x1, P5 ;  /* 0x00005d00160f9a11 */ /* 0x000fe200028f0c19 */
[----:B------:R1:W3:Y:S01]  /*0730*/  @!P2 LDG.E R17, [R20.64] ;  /* 0x000000081411a981 */ /* 0x0002e2000c1e1900 */
[----:B------:R-:W-:-:S02]  /*0740*/  ISETP.GE.U32.AND P5, PT, R31, c[0x0][0x1c8], PT ;  /* 0x000072001f007a0c */ /* 0x000fc40003fa6070 */
[----:B------:R-:W-:Y:S02]  /*0750*/  @P3 IADD3 R27, R19, R27, RZ ;  /* 0x0000001b131b3210 */ /* 0x000fe40007ffe0ff */
[----:B------:R-:W-:Y:S02]  /*0760*/  @P3 LEA R24, P6, R18, c[0x0][0x170], 0x1 ;  /* 0x00005c0012183a11 */ /* 0x000fe400078c08ff */
[----:B------:R-:W-:Y:S02]  /*0770*/  ISETP.GE.AND.EX P4, PT, R9, c[0x0][0x1cc], PT, P4 ;  /* 0x0000730009007a0c */ /* 0x000fe40003f86340 */
[----:B------:R-:W-:Y:S01]  /*0780*/  ISETP.GE.AND.EX P5, PT, R10, c[0x0][0x1cc], PT, P5 ;  /* 0x000073000a007a0c */ /* 0x000fe20003fa6350 */
[----:B------:R-:W-:Y:S01]  /*0790*/  @P0 IMAD R22, R8, c[0x0][0x1c0], RZ ;  /* 0x0000700008160a24 */ /* 0x000fe200078e02ff */
[----:B0-----:R-:W-:Y:S02]  /*07a0*/  @P0 MOV R12, R40 ;  /* 0x00000028000c0202 */ /* 0x001fe40000000f00 */
[----:B------:R-:W-:-:S02]  /*07b0*/  @P0 MOV R13, R39 ;  /* 0x00000027000d0202 */ /* 0x000fc40000000f00 */
[----:B------:R-:W-:Y:S02]  /*07c0*/  @P3 LEA.HI.X R25, R18, c[0x0][0x174], R27, 0x1, P6 ;  /* 0x00005d0012193a11 */ /* 0x000fe400030f0c1b */
[----:B------:R-:W-:Y:S01]  /*07d0*/  CS2R R18, SRZ ;  /* 0x0000000000127805 */ /* 0x000fe2000001ff00 */
[C---:B------:R-:W-:Y:S02]  /*07e0*/  ISETP.LT.U32.AND P4, PT, R2.reuse, 0x80, !P4 ;  /* 0x000000800200780c */ /* 0x040fe40006781070 */
[----:B------:R-:W-:Y:S01]  /*07f0*/  ISETP.LT.U32.AND P5, PT, R2, 0x80, !P5 ;  /* 0x000000800200780c */ /* 0x000fe20006fa1070 */
[C---:B------:R-:W-:Y:S02]  /*0800*/  @P0 IMAD R23, R33.reuse, c[0x0][0x1c4], R22 ;  /* 0x0000710021170a24 */ /* 0x040fe400078e0216 */
[----:B------:R-:W-:Y:S01]  /*0810*/  @P0 IMAD.WIDE.U32 R12, R33, c[0x0][0x1c0], R12 ;  /* 0x00007000210c0a25 */ /* 0x000fe200078e000c */
[----:B------:R0:W4:Y:S01]  /*0820*/  @P3 LDG.E R18, [R24.64] ;  /* 0x0000000818123981 */ /* 0x000122000c1e1900 */
[----:B------:R-:W-:-:S03]  /*0830*/  ISETP.GE.U32.AND P3, PT, R30, c[0x0][0x1c8], PT ;  /* 0x000072001e007a0c */ /* 0x000fc60003f66070 */
[----:B------:R-:W-:Y:S01]  /*0840*/  @P0 IADD3 R13, R13, R23, RZ ;  /* 0x000000170d0d0210 */ /* 0x000fe20007ffe0ff */
[----:B------:R5:W4:Y:S01]  /*0850*/  @!P1 LDG.E R19, [R14.64] ;  /* 0x000000080e139981 */ /* 0x000b22000c1e1900 */
[C---:B------:R-:W-:Y:S02]  /*0860*/  @P0 LEA R22, P6, R12.reuse, c[0x0][0x170], 0x1 ;  /* 0x00005c000c160a11 */ /* 0x040fe400078c08ff */
[----:B------:R-:W-:Y:S02]  /*0870*/  ISETP.GE.AND.EX P3, PT, R11, c[0x0][0x1cc], PT, P3 ;  /* 0x000073000b007a0c */ /* 0x000fe40003f66330 */
[----:B------:R-:W-:Y:S01]  /*0880*/  @P0 LEA.HI.X R23, R12, c[0x0][0x174], R13, 0x1, P6 ;  /* 0x00005d000c170a11 */ /* 0x000fe200030f0c0d */
[----:B------:R-:W-:Y:S02]  /*0890*/  @P4 IMAD R13, R9, c[0x0][0x1c0], RZ ;  /* 0x00007000090d4a24 */ /* 0x000fe400078e02ff */
[----:B------:R-:W-:Y:S01]  /*08a0*/  @P5 IMAD R12, R10, c[0x0][0x1c0], RZ ;  /* 0x000070000a0c5a24 */ /* 0x000fe200078e02ff */
[----:B-----5:R-:W-:-:S02]  /*08b0*/  @P4 MOV R14, R40 ;  /* 0x00000028000e4202 */ /* 0x020fc40000000f00 */
[-C--:B------:R-:W-:Y:S02]  /*08c0*/  @P4 MOV R15, R39.reuse ;  /* 0x00000027000f4202 */ /* 0x080fe40000000f00 */
[----:B------:R-:W-:Y:S01]  /*08d0*/  ISETP.LT.U32.AND P3, PT, R2, 0x80, !P3 ;  /* 0x000000800200780c */ /* 0x000fe20005f61070 */
[C---:B-1----:R-:W-:Y:S01]  /*08e0*/  @P4 IMAD R21, R32.reuse, c[0x0][0x1c4], R13 ;  /* 0x0000710020154a24 */ /* 0x042fe200078e020d */
[----:B------:R-:W-:Y:S01]  /*08f0*/  MOV R20, RZ ;  /* 0x000000ff00147202 */ /* 0x000fe20000000f00 */
[----:B0-----:R-:W-:Y:S01]  /*0900*/  @P5 IMAD R25, R31, c[0x0][0x1c4], R12 ;  /* 0x000071001f195a24 */ /* 0x001fe200078e020c */
[----:B------:R-:W-:Y:S01]  /*0910*/  @P5 MOV R12, R40 ;  /* 0x00000028000c5202 */ /* 0x000fe20000000f00 */
[----:B------:R-:W-:Y:S01]  /*0920*/  @P4 IMAD.WIDE.U32 R14, R32, c[0x0][0x1c0], R14 ;  /* 0x00007000200e4a25 */ /* 0x000fe200078e000e */
[----:B------:R-:W-:Y:S02]  /*0930*/  @P5 MOV R13, R39 ;  /* 0x00000027000d5202 */ /* 0x000fe40000000f00 */
[----:B------:R0:W5:Y:S02]  /*0940*/  @P0 LDG.E R20, [R22.64] ;  /* 0x0000000816140981 */ /* 0x000164000c1e1900 */
[----:B------:R-:W-:Y:S01]  /*0950*/  @P4 IADD3 R15, R15, R21, RZ ;  /* 0x000000150f0f4210 */ /* 0x000fe20007ffe0ff */
[----:B------:R-:W-:Y:S01]  /*0960*/  @P5 IMAD.WIDE.U32 R12, R31, c[0x0][0x1c0], R12 ;  /* 0x000070001f0c5a25 */ /* 0x000fe200078e000c */
[----:B------:R-:W-:-:S02]  /*0970*/  @P4 LEA R26, P0, R14, c[0x0][0x170], 0x1 ;  /* 0x00005c000e1a4a11 */ /* 0x000fc400078008ff */
[----:B------:R-:W-:Y:S02]  /*0980*/  MOV R21, RZ ;  /* 0x000000ff00157202 */ /* 0x000fe40000000f00 */
[----:B------:R-:W-:Y:S01]  /*0990*/  @P4 LEA.HI.X R27, R14, c[0x0][0x174], R15, 0x1, P0 ;  /* 0x00005d000e1b4a11 */ /* 0x000fe200000f0c0f */
[----:B------:R-:W-:Y:S01]  /*09a0*/  @P3 IMAD R37, R11, c[0x0][0x1c0], RZ ;  /* 0x000070000b253a24 */ /* 0x000fe200078e02ff */
[----:B------:R-:W-:Y:S02]  /*09b0*/  @P5 IADD3 R13, R13, R25, RZ ;  /* 0x000000190d0d5210 */ /* 0x000fe40007ffe0ff */
[----:B------:R-:W-:Y:S01]  /*09c0*/  @P5 LEA R24, P6, R12, c[0x0][0x170], 0x1 ;  /* 0x00005c000c185a11 */ /* 0x000fe200078c08ff */
[----:B------:R1:W5:Y:S01]  /*09d0*/  @P4 LDG.E R21, [R26.64] ;  /* 0x000000081a154981 */ /* 0x000362000c1e1900 */
[----:B------:R-:W-:Y:S02]  /*09e0*/  @P3 MOV R14, R40 ;  /* 0x00000028000e3202 */ /* 0x000fe40000000f00 */
[----:B------:R-:W-:-:S02]  /*09f0*/  @P3 MOV R15, R39 ;  /* 0x00000027000f3202 */ /* 0x000fc40000000f00 */
[----:B------:R-:W-:Y:S01]  /*0a00*/  @P5 LEA.HI.X R25, R12, c[0x0][0x174], R13, 0x1, P6 ;  /* 0x00005d000c195a11 */ /* 0x000fe200030f0c0d */
[C---:B------:R-:W-:Y:S02]  /*0a10*/  @P3 IMAD R13, R30.reuse, c[0x0][0x1c4], R37 ;  /* 0x000071001e0d3a24 */ /* 0x040fe400078e0225 */
[----:B------:R-:W-:Y:S01]  /*0a20*/  @P3 IMAD.WIDE.U32 R14, R30, c[0x0][0x1c0], R14 ;  /* 0x000070001e0e3a25 */ /* 0x000fe200078e000e */
[----:B0-----:R-:W-:-:S04]  /*0a30*/  CS2R R22, SRZ ;  /* 0x0000000000167805 */ /* 0x001fc8000001ff00 */
[----:B------:R-:W-:Y:S02]  /*0a40*/  @P3 IADD3 R13, R15, R13, RZ ;  /* 0x0000000d0f0d3210 */ /* 0x000fe40007ffe0ff */
[C---:B------:R-:W-:Y:S01]  /*0a50*/  @P3 LEA R12, P0, R14.reuse, c[0x0][0x170], 0x1 ;  /* 0x00005c000e0c3a11 */ /* 0x040fe200078008ff */
[----:B------:R0:W5:Y:S03]  /*0a60*/  @P5 LDG.E R22, [R24.64] ;  /* 0x0000000818165981 */ /* 0x000166000c1e1900 */
[----:B------:R-:W-:-:S05]  /*0a70*/  @P3 LEA.HI.X R13, R14, c[0x0][0x174], R13, 0x1, P0 ;  /* 0x00005d000e0d3a11 */ /* 0x000fca00000f0c0d */
[----:B------:R0:W5:Y:S01]  /*0a80*/  @P3 LDG.E R23, [R12.64] ;  /* 0x000000080c173981 */ /* 0x000162000c1e1900 */
[C---:B------:R-:W-:Y:S02]  /*0a90*/  ISETP.GT.AND P0, PT, R4.reuse, 0x1e, PT ;  /* 0x0000001e0400780c */ /* 0x040fe40003f04270 */
[----:B------:R-:W-:Y:S01]  /*0aa0*/  ISETP.NE.AND P4, PT, R4, RZ, PT ;  /* 0x000000ff0400720c */ /* 0x000fe20003f85270 */
[--C-:B---3--:R-:W-:Y:S02]  /*0ab0*/  HADD2.F32 R15, -RZ, R17.reuse.H1_H1 ;  /* 0x30000011ff0f7230 */ /* 0x108fe40000004100 */
[----:B------:R-:W-:Y:S02]  /*0ac0*/  HADD2.F32 R14, -RZ, R17.H0_H0 ;  /* 0x20000011ff0e7230 */ /* 0x000fe40000004100 */
[--C-:B--2---:R-:W-:Y:S01]  /*0ad0*/  HADD2.F32 R37, -RZ, R16.reuse.H1_H1 ;  /* 0x30000010ff257230 */ /* 0x104fe20000004100 */
[----:B-1----:R-:W-:Y:S01]  /*0ae0*/  FMUL.FTZ R27, R15, R15 ;  /* 0x0000000f0f1b7220 */ /* 0x002fe20000410000 */
[----:B------:R-:W-:Y:S01]  /*0af0*/  HADD2.F32 R26, -RZ, R16.H0_H0 ;  /* 0x20000010ff1a7230 */ /* 0x000fe20000004100 */
[----:B------:R-:W-:-:S02]  /*0b00*/  FADD.FTZ R15, R14, R15 ;  /* 0x0000000f0e0f7221 */ /* 0x000fc40000010000 */
[----:B------:R-:W-:Y:S02]  /*0b10*/  FFMA.FTZ R27, R14, R14, R27 ;  /* 0x0000000e0e1b7223 */ /* 0x000fe4000001001b */
[----:B0-----:R-:W-:Y:S02]  /*0b20*/  FMUL.FTZ R25, R37, R37 ;  /* 0x0000002525197220 */ /* 0x001fe40000410000 */
[C---:B------:R-:W-:Y:S02]  /*0b30*/  FADD.FTZ R24, R26.reuse, R37 ;  /* 0x000000251a187221 */ /* 0x040fe40000010000 */
[----:B------:R-:W-:Y:S02]  /*0b40*/  FADD.FTZ R15, RZ, R15 ;  /* 0x0000000fff0f7221 */ /* 0x000fe40000010000 */
[----:B------:R-:W-:Y:S02]  /*0b50*/  FFMA.FTZ R26, R26, R26, R25 ;  /* 0x0000001a1a1a7223 */ /* 0x000fe40000010019 */
[----:B------:R-:W-:-:S02]  /*0b60*/  FADD.FTZ R15, R15, R24 ;  /* 0x000000180f0f7221 */ /* 0x000fc40000010000 */
[----:B------:R-:W-:Y:S01]  /*0b70*/  FADD.FTZ R27, RZ, R27 ;  /* 0x0000001bff1b7221 */ /* 0x000fe20000010000 */
[--C-:B----4-:R-:W-:Y:S02]  /*0b80*/  HADD2.F32 R14, -RZ, R19.reuse.H1_H1 ;  /* 0x30000013ff0e7230 */ /* 0x110fe40000004100 */
[----:B------:R-:W-:Y:S02]  /*0b90*/  HADD2.F32 R13, -RZ, R19.H0_H0 ;  /* 0x20000013ff0d7230 */ /* 0x000fe40000004100 */
[--C-:B------:R-:W-:Y:S01]  /*0ba0*/  HADD2.F32 R25, -RZ, R18.reuse.H1_H1 ;  /* 0x30000012ff197230 */ /* 0x100fe20000004100 */
[----:B------:R-:W-:Y:S02]  /*0bb0*/  FMUL.FTZ R12, R14, R14 ;  /* 0x0000000e0e0c7220 */ /* 0x000fe40000410000 */
[C---:B------:R-:W-:Y:S01]  /*0bc0*/  FADD.FTZ R14, R13.reuse, R14 ;  /* 0x0000000e0d0e7221 */ /* 0x040fe20000010000 */
[----:B------:R-:W-:Y:S01]  /*0bd0*/  HADD2.F32 R24, -RZ, R18.H0_H0 ;  /* 0x20000012ff187230 */ /* 0x000fe20000004100 */
[----:B------:R-:W-:-:S02]  /*0be0*/  FFMA.FTZ R13, R13, R13, R12 ;  /* 0x0000000d0d0d7223 */ /* 0x000fc4000001000c */
[----:B------:R-:W-:Y:S02]  /*0bf0*/  FADD.FTZ R14, R15, R14 ;  /* 0x0000000e0f0e7221 */ /* 0x000fe40000010000 */
[----:B------:R-:W-:Y:S02]  /*0c00*/  FMUL.FTZ R15, R25, R25 ;  /* 0x00000019190f7220 */ /* 0x000fe40000410000 */
[----:B------:R-:W-:Y:S02]  /*0c10*/  FADD.FTZ R26, R27, R26 ;  /* 0x0000001a1b1a7221 */ /* 0x000fe40000010000 */
[C---:B------:R-:W-:Y:S02]  /*0c20*/  FADD.FTZ R25, R24.reuse, R25 ;  /* 0x0000001918197221 */ /* 0x040fe40000010000 */
[----:B------:R-:W-:Y:S01]  /*0c30*/  FFMA.FTZ R24, R24, R24, R15 ;  /* 0x0000001818187223 */ /* 0x000fe2000001000f */
[--C-:B-----5:R-:W-:Y:S01]  /*0c40*/  HADD2.F32 R12, -RZ, R20.reuse.H1_H1 ;  /* 0x30000014ff0c7230 */ /* 0x120fe20000004100 */
[----:B------:R-:W-:Y:S01]  /*0c50*/  FADD.FTZ R13, R26, R13 ;  /* 0x0000000d1a0d7221 */ /* 0x000fe20000010000 */
[----:B------:R-:W-:-:S03]  /*0c60*/  HADD2.F32 R15, -RZ, R20.H0_H0 ;  /* 0x20000014ff0f7230 */ /* 0x000fc60000004100 */
[----:B------:R-:W-:Y:S02]  /*0c70*/  FMUL.FTZ R26, R12, R12 ;  /* 0x0000000c0c1a7220 */ /* 0x000fe40000410000 */
[----:B------:R-:W-:Y:S02]  /*0c80*/  FADD.FTZ R13, R13, R24 ;  /* 0x000000180d0d7221 */ /* 0x000fe40000010000 */
[C---:B------:R-:W-:Y:S02]  /*0c90*/  FFMA.FTZ R26, R15.reuse, R15, R26 ;  /* 0x0000000f0f1a7223 */ /* 0x040fe4000001001a */
[----:B------:R-:W-:Y:S01]  /*0ca0*/  FADD.FTZ R14, R14, R25 ;  /* 0x000000190e0e7221 */ /* 0x000fe20000010000 */
[--C-:B------:R-:W-:Y:S01]  /*0cb0*/  HADD2.F32 R24, -RZ, R21.reuse.H1_H1 ;  /* 0x30000015ff187230 */ /* 0x100fe20000004100 */
[----:B------:R-:W-:Y:S01]  /*0cc0*/  FADD.FTZ R25, R15, R12 ;  /* 0x0000000c0f197221 */ /* 0x000fe20000010000 */
[----:B------:R-:W-:Y:S01]  /*0cd0*/  HADD2.F32 R15, -RZ, R21.H0_H0 ;  /* 0x20000015ff0f7230 */ /* 0x000fe20000004100 */
[----:B------:R-:W-:-:S02]  /*0ce0*/  FADD.FTZ R13, R13, R26 ;  /* 0x0000001a0d0d7221 */ /* 0x000fc40000010000 */
[----:B------:R-:W-:Y:S02]  /*0cf0*/  FMUL.FTZ R26, R24, R24 ;  /* 0x00000018181a7220 */ /* 0x000fe40000410000 */
[----:B------:R-:W-:Y:S02]  /*0d00*/  FADD.FTZ R14, R14, R25 ;  /* 0x000000190e0e7221 */ /* 0x000fe40000010000 */
[C---:B------:R-:W-:Y:S02]  /*0d10*/  FADD.FTZ R25, R15.reuse, R24 ;  /* 0x000000180f197221 */ /* 0x040fe40000010000 */
[----:B------:R-:W-:Y:S01]  /*0d20*/  FFMA.FTZ R26, R15, R15, R26 ;  /* 0x0000000f0f1a7223 */ /* 0x000fe2000001001a */
[--C-:B------:R-:W-:Y:S02]  /*0d30*/  HADD2.F32 R12, -RZ, R22.reuse.H1_H1 ;  /* 0x30000016ff0c7230 */ /* 0x100fe40000004100 */
[----:B------:R-:W-:Y:S01]  /*0d40*/  HADD2.F32 R15, -RZ, R22.H0_H0 ;  /* 0x20000016ff0f7230 */ /* 0x000fe20000004100 */
[----:B------:R-:W-:-:S02]  /*0d50*/  FADD.FTZ R14, R14, R25 ;  /* 0x000000190e0e7221 */ /* 0x000fc40000010000 */
[----:B------:R-:W-:Y:S01]  /*0d60*/  FMUL.FTZ R24, R12, R12 ;  /* 0x0000000c0c187220 */ /* 0x000fe20000410000 */
[--C-:B------:R-:W-:Y:S01]  /*0d70*/  HADD2.F32 R27, -RZ, R23.reuse.H1_H1 ;  /* 0x30000017ff1b7230 */ /* 0x100fe20000004100 */
[C---:B------:R-:W-:Y:S01]  /*0d80*/  FADD.FTZ R25, R15.reuse, R12 ;  /* 0x0000000c0f197221 */ /* 0x040fe20000010000 */
[----:B------:R-:W-:Y:S01]  /*0d90*/  HADD2.F32 R12, -RZ, R23.H0_H0 ;  /* 0x20000017ff0c7230 */ /* 0x000fe20000004100 */
[----:B------:R-:W-:Y:S02]  /*0da0*/  FFMA.FTZ R24, R15, R15, R24 ;  /* 0x0000000f0f187223 */ /* 0x000fe40000010018 */
[----:B------:R-:W-:Y:S02]  /*0db0*/  FADD.FTZ R13, R13, R26 ;  /* 0x0000001a0d0d7221 */ /* 0x000fe40000010000 */
[----:B------:R-:W-:Y:S02]  /*0dc0*/  FMUL.FTZ R15, R27, R27 ;  /* 0x0000001b1b0f7220 */ /* 0x000fe40000410000 */
[----:B------:R-:W-:-:S02]  /*0dd0*/  FADD.FTZ R27, R12, R27 ;  /* 0x0000001b0c1b7221 */ /* 0x000fc40000010000 */
[----:B------:R-:W-:Y:S02]  /*0de0*/  FADD.FTZ R14, R14, R25 ;  /* 0x000000190e0e7221 */ /* 0x000fe40000010000 */
        /* <DEDUP_REMOVED lines=66> */
.L_x_2559:
[----:B------:R-:W2:Y:S01]  /*1210*/  LDG.E.STRONG.GPU R14, [R12.64] ;  /* 0x000000080c0e7981 */ /* 0x000ea2000c1ef900 */
[----:B------:R-:W-:Y:S01]  /*1220*/  YIELD ;  /* 0x0000000000007946 */ /* 0x000fe20003800000 */
[----:B--2---:R-:W-:Y:S01]  /*1230*/  ISETP.NE.AND P0, PT, R14, R15, PT ;  /* 0x0000000f0e00720c */ /* 0x004fe20003f05270 */
[----:B------:R-:W-:-:S12]  /*1240*/  CCTL.IVALL ;  /* 0x00000000ff00798f */ /* 0x000fd80002000000 */
[----:B------:R-:W-:Y:S05]  /*1250*/  @P0 BRA `(.L_x_2559) ;  /* 0xffffffb000000947 */ /* 0x000fea000383ffff */
.L_x_2558:
        /* <DEDUP_REMOVED lines=20> */
.L_x_2563:
        /* <DEDUP_REMOVED lines=116> */
.L_x_2562:
        /* <DEDUP_REMOVED lines=62> */
.L_x_2564:
[----:B------:R-:W-:-:S13]  /*1ec0*/  ISETP.NE.OR P0, PT, RZ, UR5, P0 ;  /* 0x00000005ff007c0c */ /* 0x000fda0008705670 */
[----:B------:R-:W-:Y:S05]  /*1ed0*/  @!P0 BRA `(.L_x_2560) ;  /* 0x000001f000008947 */ /* 0x000fea0003800000 */
.L_x_2561:
        /* <DEDUP_REMOVED lines=31> */
.L_x_2560:
        /* <DEDUP_REMOVED lines=12> */
.L_x_2566:
[----:B------:R-:W-:Y:S05]  /*2190*/  BSYNC B0 ;  /* 0x0000000000007941 */ /* 0x000fea0003800000 */
.L_x_2565:
        /* <DEDUP_REMOVED lines=16> */
.L_x_2557:
        /* <DEDUP_REMOVED lines=29> */
[--C-:B-1----:R-:W-:Y:S02]  /*2470*/  HADD2.F32 R27, -RZ, R17.reuse.H0_H0 ;  /* 0x20000011ff1b7230 */ /* 0x102fe40000004100 */
[----:B0-----:R-:W-:Y:S01]  /*2480*/  HADD2.F32 R43, -RZ, R17.H1_H1 ;  /* 0x30000011ff2b7230 */ /* 0x001fe20000004100 */
[----:B------:R-:W-:Y:S01]  /*2490*/  ISETP.GE.U32.AND P0, PT, R35, c[0x0][0x1c8], PT ;  /* 0x0000720023007a0c */ /* 0x000fe20003f06070 */
[----:B------:R-:W-:-:S03]  /*24a0*/  HADD2.F32 R15, -RZ, R16.H0_H0 ;  /* 0x20000010ff0f7230 */ /* 0x000fc60000004100 */
[--C-:B------:R-:W-:Y:S02]  /*24b0*/  FADD.FTZ R44, R43, -R24.reuse ;  /* 0x800000182b2c7221 */ /* 0x100fe40000010000 */
[--C-:B----4-:R-:W-:Y:S01]  /*24c0*/  FADD.FTZ R14, R27, -R24.reuse ;  /* 0x800000181b0e7221 */ /* 0x110fe20000010000 */
[----:B------:R-:W-:Y:S01]  /*24d0*/  HADD2.F32 R13, -RZ, R16.H1_H1 ;  /* 0x30000010ff0d7230 */ /* 0x000fe20000004100 */
        /* <DEDUP_REMOVED lines=23> */
.L_x_2567:
[----:B------:R-:W-:Y:S01]  /*2650*/  BSSY B0, `(.L_x_2568) ;  /* 0x000000d000007945 */ /* 0x000fe20003800000 */
[----:B------:R-:W-:Y:S05]  /*2660*/  @P2 BRA `(.L_x_2569) ;  /* 0x000000b000002947 */ /* 0x000fea0003800000 */
[----:B------:R-:W-:Y:S02]  /*2670*/  SHF.R.S32.HI R12, RZ, 0x1f, R36 ;  /* 0x0000001fff0c7819 */ /* 0x000fe40000011424 */
[----:B------:R-:W-:Y:S02]  /*2680*/  MOV R13, R39 ;  /* 0x00000027000d7202 */ /* 0x000fe40000000f00 */
[----:B------:R-:W-:Y:S01]  /*2690*/  F2FP.PACK_AB R37, R43, R37 ;  /* 0x000000252b25723e */ /* 0x000fe200000000ff */
        /* <DEDUP_REMOVED lines=8> */
.L_x_2569:
[----:B------:R-:W-:Y:S05]  /*2720*/  BSYNC B0 ;  /* 0x0000000000007941 */ /* 0x000fea0003800000 */
.L_x_2568:
        /* <DEDUP_REMOVED lines=17> */
.L_x_2570:
        /* <DEDUP_REMOVED lines=12> */
.L_x_2572:
[----:B------:R-:W-:Y:S05]  /*2900*/  BSYNC B0 ;  /* 0x0000000000007941 */ /* 0x000fea0003800000 */
.L_x_2571:
[--C-:B------:R-:W-:Y:S01]  /*2910*/  HADD2.F32 R45, -RZ, R21.reuse.H0_H0 ;  /* 0x20000015ff2d7230 */ /* 0x100fe20000004100 */
[--C-:B------:R-:W-:Y:S01]  /*2920*/  FADD.FTZ R42, R19, -R24.reuse ;  /* 0x80000018132a7221 */ /* 0x100fe20000010000 */
[----:B------:R-:W-:Y:S01]  /*2930*/  HADD2.F32 R12, -RZ, R21.H1_H1 ;  /* 0x30000015ff0c7230 */ /* 0x000fe20000004100 */
[----:B------:R-:W-:Y:S01]  /*2940*/  ISETP.GE.U32.AND P5, PT, R34, c[0x0][0x1c8], PT ;  /* 0x0000720022007a0c */ /* 0x000fe20003fa6070 */
[----:B0-----:R-:W-:Y:S01]  /*2950*/  HADD2.F32 R15, -RZ, R20.H0_H0 ;  /* 0x20000014ff0f7230 */ /* 0x001fe20000004100 */
[--C-:B------:R-:W-:Y:S01]  /*2960*/  FADD.FTZ R45, R45, -R24.reuse ;  /* 0x800000182d2d7221 */ /* 0x100fe20000010000 */
[----:B------:R-:W-:Y:S01]  /*2970*/  HADD2.F32 R21, -RZ, R22.H0_H0 ;  /* 0x20000016ff157230 */ /* 0x000fe20000004100 */
[--C-:B------:R-:W-:Y:S01]  /*2980*/  FADD.FTZ R12, R12, -R24.reuse ;  /* 0x800000180c0c7221 */ /* 0x100fe20000010000 */
[--C-:B------:R-:W-:Y:S01]  /*2990*/  HADD2.F32 R13, -RZ, R18.reuse.H0_H0 ;  /* 0x20000012ff0d7230 */ /* 0x100fe20000004100 */
[--C-:B------:R-:W-:Y:S01]  /*29a0*/  FADD.FTZ R15, R15, -R24.reuse ;  /* 0x800000180f0f7221 */ /* 0x100fe20000010000 */
[----:B------:R-:W-:Y:S01]  /*29b0*/  HADD2.F32 R43, -RZ, R18.H1_H1 ;  /* 0x30000012ff2b7230 */ /* 0x000fe20000004100 */
[--C-:B------:R-:W-:Y:S01]  /*29c0*/  FADD.FTZ R18, R37, -R24.reuse ;  /* 0x8000001825127221 */ /* 0x100fe20000010000 */
[----:B------:R-:W-:Y:S01]  /*29d0*/  HADD2.F32 R20, -RZ, R20.H1_H1 ;  /* 0x30000014ff147230 */ /* 0x000fe20000004100 */
[--C-:B------:R-:W-:Y:S01]  /*29e0*/  FADD.FTZ R44, R13, -R24.reuse ;  /* 0x800000180d2c7221 */ /* 0x100fe20000010000 */
[----:B------:R-:W-:Y:S01]  /*29f0*/  HADD2.F32 R22, -RZ, R22.H1_H1 ;  /* 0x30000016ff167230 */ /* 0x000fe20000004100 */
[--C-:B------:R-:W-:Y:S01]  /*2a00*/  FADD.FTZ R43, R43, -R24.reuse ;  /* 0x800000182b2b7221 */ /* 0x100fe20000010000 */
[--C-:B------:R-:W-:Y:S01]  /*2a10*/  HADD2.F32 R14, -RZ, R23.reuse.H0_H0 ;  /* 0x20000017ff0e7230 */ /* 0x100fe20000004100 */
[--C-:B------:R-:W-:Y:S01]  /*2a20*/  FADD.FTZ R20, R20, -R24.reuse ;  /* 0x8000001814147221 */ /* 0x100fe20000010000 */
[----:B------:R-:W-:Y:S01]  /*2a30*/  HADD2.F32 R23, -RZ, R23.H1_H1 ;  /* 0x30000017ff177230 */ /* 0x000fe20000004100 */
        /* <DEDUP_REMOVED lines=28> */
[----:B------:R-:W-:-:S02]  /*2c00*/  FMUL.FTZ R42, R42, R25 ;  /* 0x000000192a2a7220 */ /* 0x000fc40000410000 */
[----:B------:R-:W-:Y:S02]  /*2c10*/  FMUL.FTZ R14, R14, R25 ;  /* 0x000000190e0e7220 */ /* 0x000fe40000410000 */
[C-C-:B------:R-:W-:Y:S02]  /*2c20*/  FFMA.FTZ R18, R16.reuse, R18, R27.reuse ;  /* 0x0000001210127223 */ /* 0x140fe4000001001b */
[C-C-:B------:R-:W-:Y:S02]  /*2c30*/  FFMA.FTZ R44, R16.reuse, R44, R27.reuse ;  /* 0x0000002c102c7223 */ /* 0x140fe4000001001b */
[C-C-:B------:R-:W-:Y:S02]  /*2c40*/  FFMA.FTZ R19, R16.reuse, R15, R27.reuse ;  /* 0x0000000f10137223 */ /* 0x140fe4000001001b */
[C-C-:B------:R-:W-:Y:S02]  /*2c50*/  FFMA.FTZ R45, R16.reuse, R45, R27.reuse ;  /* 0x0000002d102d7223 */ /* 0x140fe4000001001b */
[----:B------:R-:W-:-:S02]  /*2c60*/  FFMA.FTZ R21, R16, R21, R27 ;  /* 0x0000001510157223 */ /* 0x000fc4000001001b */
[C-C-:B------:R-:W-:Y:S02]  /*2c70*/  FFMA.FTZ R43, R17.reuse, R43, R26.reuse ;  /* 0x0000002b112b7223 */ /* 0x140fe4000001001a */
[C-C-:B------:R-:W-:Y:S02]  /*2c80*/  FFMA.FTZ R20, R17.reuse, R20, R26.reuse ;  /* 0x0000001411147223 */ /* 0x140fe4000001001a */
[C-C-:B------:R-:W-:Y:S02]  /*2c90*/  FFMA.FTZ R23, R17.reuse, R12, R26.reuse ;  /* 0x0000000c11177223 */ /* 0x140fe4000001001a */
[C-C-:B------:R-:W-:Y:S02]  /*2ca0*/  FFMA.FTZ R22, R17.reuse, R22, R26.reuse ;  /* 0x0000001611167223 */ /* 0x140fe4000001001a */
[----:B------:R-:W-:Y:S02]  /*2cb0*/  FFMA.FTZ R25, R17, R24, R26 ;  /* 0x0000001811197223 */ /* 0x000fe4000001001a */
        /* <DEDUP_REMOVED lines=13> */
.L_x_2573:
[----:B------:R-:W-:Y:S01]  /*2d90*/  BSSY B0, `(.L_x_2574) ;  /* 0x000000e000007945 */ /* 0x000fe20003800000 */
[----:B------:R-:W-:Y:S05]  /*2da0*/  @P1 BRA `(.L_x_2575) ;  /* 0x000000c000001947 */ /* 0x000fea0003800000 */
[----:B------:R-:W-:Y:S02]  /*2db0*/  IADD3 R15, R36, 0x40, RZ ;  /* 0x00000040240f7810 */ /* 0x000fe40007ffe0ff */
[----:B------:R-:W-:Y:S02]  /*2dc0*/  MOV R13, R39 ;  /* 0x00000027000d7202 */ /* 0x000fe40000000f00 */
[----:B------:R-:W-:Y:S02]  /*2dd0*/  SHF.R.S32.HI R12, RZ, 0x1f, R15 ;  /* 0x0000001fff0c7819 */ /* 0x000fe4000001140f */
[----:B------:R-:W-:-:S03]  /*2de0*/  F2FP.PACK_AB R17, R17, R18 ;  /* 0x000000121111723e */ /* 0x000fc600000000ff */
        /* <DEDUP_REMOVED lines=8> */
.L_x_2575:
[----:B------:R-:W-:Y:S05]  /*2e70*/  BSYNC B0 ;  /* 0x0000000000007941 */ /* 0x000fea0003800000 */
.L_x_2574:
        /* <DEDUP_REMOVED lines=11> */
.L_x_2576:
        /* <DEDUP_REMOVED lines=12> */
.L_x_2578:
[----:B------:R-:W-:Y:S05]  /*2ff0*/  BSYNC B0 ;  /* 0x0000000000007941 */ /* 0x000fea0003800000 */
.L_x_2577:
        /* <DEDUP_REMOVED lines=11> */
.L_x_2579:
        /* <DEDUP_REMOVED lines=12> */
.L_x_2581:
[----:B------:R-:W-:Y:S05]  /*3170*/  BSYNC B0 ;  /* 0x0000000000007941 */ /* 0x000fea0003800000 */
.L_x_2580:
        /* <DEDUP_REMOVED lines=11> */
.L_x_2582:
        /* <DEDUP_REMOVED lines=12> */
.L_x_2584:
[----:B------:R-:W-:Y:S05]  /*32f0*/  BSYNC B0 ;  /* 0x0000000000007941 */ /* 0x000fea0003800000 */
.L_x_2583:
        /* <DEDUP_REMOVED lines=11> */
.L_x_2585:
        /* <DEDUP_REMOVED lines=12> */
.L_x_2587:
[----:B------:R-:W-:Y:S05]  /*3470*/  BSYNC B0 ;  /* 0x0000000000007941 */ /* 0x000fea0003800000 */
.L_x_2586:
        /* <DEDUP_REMOVED lines=11> */
.L_x_2588:
        /* <DEDUP_REMOVED lines=12> */
.L_x_2590:
[----:B------:R-:W-:Y:S05]  /*35f0*/  BSYNC B0 ;  /* 0x0000000000007941 */ /* 0x000fea0003800000 */
.L_x_2589:
[----:B------:R-:W-:Y:S02]  /*3600*/  IADD3 R5, R5, c[0x0][0x10], RZ ;  /* 0x0000040005057a10 */ /* 0x000fe40007ffe0ff */
[----:B------:R-:W-:Y:S02]  /*3610*/  IADD3 R28, R28, 0x1, RZ ;  /* 0x000000011c1c7810 */ /* 0x000fe40007ffe0ff */
[----:B------:R-:W-:-:S13]  /*3620*/  ISETP.GE.AND P0, PT, R5, UR4, PT ;  /* 0x0000000405007c0c */ /* 0x000fda000bf06270 */
[----:B------:R-:W-:Y:S01]  /*3630*/  @P0 CALL.REL.NOINC `(.L_x_2591) ;  /* 0x0000001000000944 */ /* 0x000fe20003c00000 */
[----:B------:R-:W-:Y:S05]  /*3640*/  BRA `(.L_x_2592) ;  /* 0xffffcbb000007947 */ /* 0x000fea000383ffff */
.L_x_2591:
[----:B------:R-:W-:Y:S05]  /*3650*/  EXIT ;  /* 0x000000000000794d */ /* 0x000fea0003800000 */
.L_x_2593:
        /* <DEDUP_REMOVED lines=10> */
.L_x_3278:


//--------------------- .text._Z35group_norm_nhwc_fwd_one_pass_kernelI11Fp16IOBf16WLi512ELi8ELi128EEv26Group_norm_nhwc_fwd_params --------------------------
	.section	.text._Z35group_norm_nhwc_fwd_one_pass_kernelI11Fp16IOBf16WLi512ELi8ELi128EEv26Group_norm_nhwc_fwd_params,"ax",@progbits
	.sectioninfo	@"SHI_REGISTERS=96"
	.align	128
        .global         _Z35group_norm_nhwc_fwd_one_pass_kernelI11Fp16IOBf16WLi512ELi8ELi128EEv26Group_norm_nhwc_fwd_params
        .type           _Z35group_norm_nhwc_fwd_one_pass_kernelI11Fp16IOBf16WLi512ELi8ELi128EEv26Group_norm_nhwc_fwd_params,@function
        .size           _Z35group_norm_nhwc_fwd_one_pass_kernelI11Fp16IOBf16WLi512ELi8ELi128EEv26Group_norm_nhwc_fwd_params,(.L_x_3279 - _Z35group_norm_nhwc_fwd_one_pass_kernelI11Fp16IOBf16WLi512ELi8ELi128EEv26Group_norm_nhwc_fwd_params)
        .other          _Z35group_norm_nhwc_fwd_one_pass_kernelI11Fp16IOBf16WLi512ELi8ELi128EEv26Group_norm_nhwc_fwd_params,@"STO_CUDA_ENTRY STV_DEFAULT"
_Z35group_norm_nhwc_fwd_one_pass_kernelI11Fp16IOBf16WLi512ELi8ELi128EEv26Group_norm_nhwc_fwd_params:
.text._Z35group_norm_nhwc_fwd_one_pass_kernelI11Fp16IOBf16WLi512ELi8ELi128EEv26Group_norm_nhwc_fwd_params:
        /* <DEDUP_REMOVED lines=86> */
.L_x_2653:
        /* <DEDUP_REMOVED lines=405> */
.L_x_2596:
[----:B0-----:R-:W2:Y:S01]  /*1eb0*/  LDG.E.STRONG.GPU R26, [R24.64] ;  /* 0x00000006181a7981 */ /* 0x001ea2000c1ef900 */
[----:B------:R-:W-:Y:S01]  /*1ec0*/  YIELD ;  /* 0x0000000000007946 */ /* 0x000fe20003800000 */
[----:B--2---:R-:W-:Y:S01]  /*1ed0*/  ISETP.NE.AND P6, PT, R26, R81, PT ;  /* 0x000000511a00720c */ /* 0x004fe20003fc5270 */
[----:B------:R-:W-:-:S12]  /*1ee0*/  CCTL.IVALL ;  /* 0x00000000ff00798f */ /* 0x000fd80002000000 */
[----:B------:R-:W-:Y:S05]  /*1ef0*/  @P6 BRA `(.L_x_2596) ;  /* 0xffffffb000006947 */ /* 0x000fea000383ffff */
.L_x_2595:
        /* <DEDUP_REMOVED lines=21> */
.L_x_2600:
        /* <DEDUP_REMOVED lines=115> */
.L_x_2599:
        /* <DEDUP_REMOVED lines=62> */
.L_x_2601:
[----:B------:R-:W-:-:S04]  /*2b60*/  ISETP.NE.AND P6, PT, R50, RZ, PT ;  /* 0x000000ff3200720c */ /* 0x000fc80003fc5270 */
[----:B------:R-:W-:-:S13]  /*2b70*/  ISETP.NE.OR P6, PT, R26, RZ, P6 ;  /* 0x000000ff1a00720c */ /* 0x000fda00037c5670 */
[----:B------:R-:W-:Y:S05]  /*2b80*/  @!P6 BRA `(.L_x_2597) ;  /* 0x000001f00000e947 */ /* 0x000fea0003800000 */
.L_x_2598:
        /* <DEDUP_REMOVED lines=31> */
.L_x_2597:
        /* <DEDUP_REMOVED lines=11> */
.L_x_2603:
[----:B------:R-:W-:Y:S05]  /*2e30*/  BSYNC B0 ;  /* 0x0000000000007941 */ /* 0x000fea0003800000 */
.L_x_2602:
        /* <DEDUP_REMOVED lines=17> */
.L_x_2594:
        /* <DEDUP_REMOVED lines=20> */
[----:B0-----:R-:W2:Y:S04]  /*3090*/  LDG.E.U16 R24, [R50.64] ;  /* 0x0000000632187981 */ /* 0x001ea8000c1e1500 */
[----:B------:R-:W3:Y:S01]  /*30a0*/  LDG.E.U16 R25, [R50.64+0x2] ;  /* 0x0000020632197981 */ /* 0x000ee2000c1e1500 */
[----:B-1----:R-:W-:-:S04]  /*30b0*/  FMUL.FTZ R48, R26, c[0x0][0x1f4] ;  /* 0x00007d001a307a20 */ /* 0x002fc80000410000 */
[----:B------:R-:W-:-:S04]  /*30c0*/  FMUL.FTZ R26, R48, R48 ;  /* 0x00000030301a7220 */ /* 0x000fc80000410000 */
[----:B------:R-:W-:Y:S02]  /*30d0*/  FFMA.FTZ R26, R27, c[0x0][0x1f4], -R26 ;  /* 0x00007d001b1a7a23 */ /* 0x000fe4000001081a */
[----:B------:R-:W4:Y:S03]  /*30e0*/  LDG.E.U16 R27, [R76.64+0x2] ;  /* 0x000002064c1b7981 */ /* 0x000f26000c1e1500 */
[----:B------:R-:W-:-:S13]  /*30f0*/  FSETP.GTU.FTZ.AND P5, PT, R26, RZ, PT ;  /* 0x000000ff1a00720b */ /* 0x000fda0003fbc000 */
[----:B------:R-:W-:Y:S02]  /*3100*/  @P5 FADD.FTZ R80, R26, c[0x0][0x188] ;  /* 0x000062001a505621 */ /* 0x000fe40000010000 */
[----:B------:R4:W5:Y:S02]  /*3110*/  LDG.E.U16 R26, [R76.64] ;  /* 0x000000064c1a7981 */ /* 0x000964000c1e1500 */
[----:B------:R0:W1:Y:S01]  /*3120*/  @P5 MUFU.RSQ R49, R80 ;  /* 0x0000005000315308 */ /* 0x0000620000001400 */
[----:B------:R-:W-:Y:S01]  /*3130*/  ISETP.NE.AND P6, PT, RZ, UR5, PT ;  /* 0x00000005ff007c0c */ /* 0x000fe2000bfc5270 */
[--C-:B------:R-:W-:Y:S02]  /*3140*/  HADD2.F32 R79, -RZ, R39.reuse.H0_H0 ;  /* 0x20000027ff4f7230 */ /* 0x100fe40000004100 */
[----:B------:R-:W-:Y:S02]  /*3150*/  HADD2.F32 R81, -RZ, R39.H1_H1 ;  /* 0x30000027ff517230 */ /* 0x000fe40000004100 */
[----:B------:R-:W-:-:S02]  /*3160*/  HADD2.F32 R83, -RZ, R35.H0_H0 ;  /* 0x20000023ff537230 */ /* 0x000fc40000004100 */
[----:B------:R-:W-:Y:S01]  /*3170*/  HADD2.F32 R85, -RZ, R35.H1_H1 ;  /* 0x30000023ff557230 */ /* 0x000fe20000004100 */
[--C-:B------:R-:W-:Y:S02]  /*3180*/  FADD.FTZ R78, R81, -R48.reuse ;  /* 0x80000030514e7221 */ /* 0x100fe40000010000 */
[----:B0-----:R-:W-:Y:S01]  /*3190*/  FADD.FTZ R80, R83, -R48 ;  /* 0x8000003053507221 */ /* 0x001fe20000010000 */
[----:B--2---:R-:W-:Y:S01]  /*31a0*/  PRMT R35, RZ, 0x5410, R24 ;  /* 0x00005410ff237816 */ /* 0x004fe20000000018 */
[--C-:B------:R-:W-:Y:S01]  /*31b0*/  FADD.FTZ R24, R79, -R48.reuse ;  /* 0x800000304f187221 */ /* 0x100fe20000010000 */
[----:B---3--:R-:W-:Y:S01]  /*31c0*/  PRMT R39, RZ, 0x5410, R25 ;  /* 0x00005410ff277816 */ /* 0x008fe20000000019 */
[-C--:B-1----:R-:W-:Y:S02]  /*31d0*/  FMUL.FTZ R25, R78, R49.reuse ;  /* 0x000000314e197220 */ /* 0x082fe40000410000 */
[----:B------:R-:W-:Y:S02]  /*31e0*/  FMUL.FTZ R24, R24, R49 ;  /* 0x0000003118187220 */ /* 0x000fe40000410000 */
[----:B------:R-:W-:Y:S01]  /*31f0*/  FADD.FTZ R78, R85, -R48 ;  /* 0x80000030554e7221 */ /* 0x000fe20000010000 */
[----:B----4-:R-:W-:-:S05]  /*3200*/  PRMT R76, RZ, 0x5410, R27 ;  /* 0x00005410ff4c7816 */ /* 0x010fca000000001b */
[----:B------:R-:W-:Y:S01]  /*3210*/  FFMA.FTZ R82, R39, R25, R76 ;  /* 0x0000001927527223 */ /* 0x000fe2000001004c */
[----:B-----5:R-:W-:-:S05]  /*3220*/  PRMT R50, RZ, 0x5410, R26 ;  /* 0x00005410ff327816 */ /* 0x020fca000000001a */
        /* <DEDUP_REMOVED lines=12> */
.L_x_2604:
        /* <DEDUP_REMOVED lines=13> */
.L_x_2606:
[----:B------:R-:W-:Y:S05]  /*33c0*/  BSYNC B0 ;  /* 0x0000000000007941 */ /* 0x000fea0003800000 */
.L_x_2605:
        /* <DEDUP_REMOVED lines=19> */
.L_x_2607:
        /* <DEDUP_REMOVED lines=13> */
.L_x_2609:
[----:B------:R-:W-:Y:S05]  /*35d0*/  BSYNC B0 ;  /* 0x0000000000007941 */ /* 0x000fea0003800000 */
.L_x_2608:
        /* <DEDUP_REMOVED lines=21> */
.L_x_2610:
        /* <DEDUP_REMOVED lines=13> */
.L_x_2612:
[----:B------:R-:W-:Y:S05]  /*3800*/  BSYNC B0 ;  /* 0x0000000000007941 */ /* 0x000fea0003800000 */
.L_x_2611:
        /* <DEDUP_REMOVED lines=15> */
.L_x_2613:
        /* <DEDUP_REMOVED lines=13> */
.L_x_2615:
[----:B------:R-:W-:Y:S05]  /*39d0*/  BSYNC B0 ;  /* 0x0000000000007941 */ /* 0x000fea0003800000 */
.L_x_2614:
        /* <DEDUP_REMOVED lines=23> */
.L_x_2616:
        /* <DEDUP_REMOVED lines=13> */
.L_x_2618:
[----:B------:R-:W-:Y:S05]  /*3c20*/  BSYNC B0 ;  /* 0x0000000000007941 */ /* 0x000fea0003800000 */
.L_x_2617:
        /* <DEDUP_REMOVED lines=17> */
.L_x_2619:
[----:B------:R-:W-:Y:S01]  /*3d40*/  ISETP.NE.AND P5, PT, R66, RZ, PT ;  /* 0x000000ff4200720c */ /* 0x000fe20003fa5270 */
[----:B------:R-:W-:-:S12]  /*3d50*/  BSSY B0, `(.L_x_2620) ;  /* 0x000000c000007945 */ /* 0x000fd80003800000 */
        /* <DEDUP_REMOVED lines=11> */
.L_x_2621:
[----:B------:R-:W-:Y:S05]  /*3e10*/  BSYNC B0 ;  /* 0x0000000000007941 */ /* 0x000fea0003800000 */
.L_x_2620:
        /* <DEDUP_REMOVED lines=19> */
.L_x_2622:
        /* <DEDUP_REMOVED lines=13> */
.L_x_2624:
[----:B------:R-:W-:Y:S05]  /*4020*/  BSYNC B0 ;  /* 0x0000000000007941 */ /* 0x000fea0003800000 */
.L_x_2623:
        /* <DEDUP_REMOVED lines=21> */
.L_x_2625:
        /* <DEDUP_REMOVED lines=13> */
.L_x_2627:
[----:B------:R-:W-:Y:S05]  /*4250*/  BSYNC B0 ;  /* 0x0000000000007941 */ /* 0x000fea0003800000 */
.L_x_2626:
[--C-:B0-----:R-:W-:Y:S01]  /*4260*/  HADD2.F32 R37, -RZ, R45.reuse.H0_H0 ;  /* 0x2000002dff257230 */ /* 0x101fe20000004100 */
[----:B------:R-:W-:Y:S01]  /*4270*/  FFMA.FTZ R42, R35, R42, R50 ;  /* 0x0000002a232a7223 */ /* 0x000fe20000010032 */
[----:B------:R-:W-:Y:S01]  /*4280*/  HADD2.F32 R45, -RZ, R45.H1_H1 ;  /* 0x3000002dff2d7230 */ /* 0x000fe20000004100 */
        /* <DEDUP_REMOVED lines=12> */
.L_x_2628:
        /* <DEDUP_REMOVED lines=12> */
.L_x_2630:
[----:B------:R-:W-:Y:S05]  /*4410*/  BSYNC B0 ;  /* 0x0000000000007941 */ /* 0x000fea0003800000 */
.L_x_2629:
        /* <DEDUP_REMOVED lines=23> */
.L_x_2631:
        /* <DEDUP_REMOVED lines=12> */
.L_x_2633:
[----:B------:R-:W-:Y:S05]  /*4650*/  BSYNC B0 ;  /* 0x0000000000007941 */ /* 0x000fea0003800000 */
.L_x_2632:
        /* <DEDUP_REMOVED lines=17> */
.L_x_2634:
        /* <DEDUP_REMOVED lines=12> */
.L_x_2636:
[----:B------:R-:W-:Y:S05]  /*4830*/  BSYNC B0 ;  /* 0x0000000000007941 */ /* 0x000fea0003800000 */
.L_x_2635:
[-C--:B------:R-:W-:Y:S01]  /*4840*/  FMUL.FTZ R40, R40, R49.reuse ;  /* 0x0000003128287220 */ /* 0x080fe20000410000 */
[--C-:B------:R-:W-:Y:S01]  /*4850*/  HADD2.F32 R43, -RZ, R33.reuse.H0_H0 ;  /* 0x20000021ff2b7230 */ /* 0x100fe20000004100 */
[----:B------:R-:W-:Y:S01]  /*4860*/  FMUL.FTZ R46, R46, R49 ;  /* 0x000000312e2e7220 */ /* 0x000fe20000410000 */
[----:B------:R-:W-:Y:S01]  /*4870*/  HADD2.F32 R45, -RZ, R33.H1_H1 ;  /* 0x30000021ff2d7230 */ /* 0x000fe20000004100 */
[----:B------:R-:W-:Y:S01]  /*4880*/  FFMA.FTZ R40, R35, R40, R50 ;  /* 0x0000002823287223 */ /* 0x000fe20000010032 */
[--C-:B0-----:R-:W-:Y:S01]  /*4890*/  HADD2.F32 R37, -RZ, R52.reuse.H0_H0 ;  /* 0x20000034ff257230 */ /* 0x101fe20000004100 */
        /* <DEDUP_REMOVED lines=13> */
.L_x_2637:
        /* <DEDUP_REMOVED lines=12> */
.L_x_2639:
[----:B------:R-:W-:Y:S05]  /*4a30*/  BSYNC B0 ;  /* 0x0000000000007941 */ /* 0x000fea0003800000 */
.L_x_2638:
        /* <DEDUP_REMOVED lines=23> */
.L_x_2640:
        /* <DEDUP_REMOVED lines=12> */
.L_x_2642:
[----:B------:R-:W-:Y:S05]  /*4c70*/  BSYNC B0 ;  /* 0x0000000000007941 */ /* 0x000fea0003800000 */
.L_x_2641:
        /* <DEDUP_REMOVED lines=11> */
.L_x_2643:
[----:B------:R-:W-:Y:S01]  /*4d30*/  ISETP.GE.U32.AND P5, PT, R22, c[0x0][0x1c8], PT ;  /* 0x0000720016007a0c */ /* 0x000fe20003fa6070 */
[--C-:B------:R-:W-:Y:S01]  /*4d40*/  HADD2.F32 R25, -RZ, R34.reuse.H0_H0 ;  /* 0x20000022ff197230 */ /* 0x100fe20000004100 */
[----:B------:R-:W-:Y:S01]  /*4d50*/  BSSY B0, `(.L_x_2644) ;  /* 0x0000013000007945 */ /* 0x000fe20003800000 */
[----:B0-----:R-:W-:Y:S01]  /*4d60*/  HADD2.F32 R27, -RZ, R34.H1_H1 ;  /* 0x30000022ff1b7230 */ /* 0x001fe20000004100 */
        /* <DEDUP_REMOVED lines=17> */
.L_x_2645:
[----:B------:R-:W-:Y:S05]  /*4e80*/  BSYNC B0 ;  /* 0x0000000000007941 */ /* 0x000fea0003800000 */
.L_x_2644:
        /* <DEDUP_REMOVED lines=15> */
.L_x_2646:
[----:B------:R-:W-:Y:S01]  /*4f80*/  ISETP.GE.U32.AND P5, PT, R23, c[0x0][0x1c8], PT ;  /* 0x0000720017007a0c */ /* 0x000fe20003fa6070 */
[--C-:B------:R-:W-:Y:S01]  /*4f90*/  FADD.FTZ R24, R33, -R48.reuse ;  /* 0x8000003021187221 */ /* 0x100fe20000010000 */
[----:B------:R-:W-:Y:S01]  /*4fa0*/  BSSY B0, `(.L_x_2647) ;  /* 0x0000013000007945 */ /* 0x000fe20003800000 */
[----:B------:R-:W-:Y:S01]  /*4fb0*/  FADD.FTZ R48, R41, -R48 ;  /* 0x8000003029307221 */ /* 0x000fe20000010000 */
[----:B------:R-:W-:Y:S01]  /*4fc0*/  ISETP.GE.AND.EX P5, PT, R31, c[0x0][0x1cc], PT, P5 ;  /* 0x000073001f007a0c */ /* 0x000fe20003fa6350 */
[-C--:B------:R-:W-:Y:S02]  /*4fd0*/  FMUL.FTZ R24, R24, R49.reuse ;  /* 0x0000003118187220 */ /* 0x080fe40000410000 */
        /* <DEDUP_REMOVED lines=15> */
.L_x_2648:
[----:B------:R-:W-:Y:S05]  /*50d0*/  BSYNC B0 ;  /* 0x0000000000007941 */ /* 0x000fea0003800000 */
.L_x_2647:
        /* <DEDUP_REMOVED lines=11> */
.L_x_2649:
        /* <DEDUP_REMOVED lines=15> */
.L_x_2651:
[----:B------:R-:W-:Y:S05]  /*5280*/  BSYNC B0 ;  /* 0x0000000000007941 */ /* 0x000fea0003800000 */
.L_x_2650:
[----:B------:R-:W-:Y:S02]  /*5290*/  IADD3 R21, R21, c[0x0][0x10], RZ ;  /* 0x0000040015157a10 */ /* 0x000fe40007ffe0ff */
[----:B------:R-:W-:Y:S02]  /*52a0*/  IADD3 R20, R20, 0x1, RZ ;  /* 0x0000000114147810 */ /* 0x000fe40007ffe0ff */
[----:B------:R-:W-:-:S13]  /*52b0*/  ISETP.GE.AND P5, PT, R21, UR4, PT ;  /* 0x0000000415007c0c */ /* 0x000fda000bfa6270 */
[----:B------:R-:W-:Y:S01]  /*52c0*/  @P5 CALL.REL.NOINC `(.L_x_2652) ;  /* 0x0000001000005944 */ /* 0x000fe20003c00000 */
[----:B------:R-:W-:Y:S05]  /*52d0*/  BRA `(.L_x_2653) ;  /* 0xffffb28000007947 */ /* 0x000fea000383ffff */
.L_x_2652:
[----:B------:R-:W-:Y:S05]  /*52e0*/  EXIT ;  /* 0x000000000000794d */ /* 0x000fea0003800000 */
.L_x_2654:
        /* <DEDUP_REMOVED lines=9> */
.L_x_3279:


//--------------------- .text._Z35group_norm_nhwc_fwd_one_pass_kernelI11Fp16IOFp16WLi64ELi8ELi128EEv26Group_norm_nhwc_fwd_params --------------------------
	.section	.text._Z35group_norm_nhwc_fwd_one_pass_kernelI11Fp16IOFp16WLi64ELi8ELi128EEv26Group_norm_nhwc_fwd_params,"ax",@progbits
	.sectioninfo	@"SHI_REGISTERS=32"
	.align	128
        .global         _Z35group_norm_nhwc_fwd_one_pass_kernelI11Fp16IOFp16WLi64ELi8ELi128EEv26Group_norm_nhwc_fwd_params
        .type           _Z35group_norm_nhwc_fwd_one_pass_kernelI11Fp16IOFp16WLi64ELi8ELi128EEv26Group_norm_nhwc_fwd_params,@function
        .size           _Z35group_norm_nhwc_fwd_one_pass_kernelI11Fp16IOFp16WLi64ELi8ELi128EEv26Group_norm_nhwc_fwd_params,(.L_x_3280 - _Z35group_norm_nhwc_fwd_one_pass_kernelI11Fp16IOFp16WLi64ELi8ELi128EEv26Group_norm_nhwc_fwd_params)
        .other          _Z35group_norm_nhwc_fwd_one_pass_kernelI11Fp16IOFp16WLi64ELi8ELi128EEv26Group_norm_nhwc_fwd_params,@"STO_CUDA_ENTRY STV_DEFAULT"
_Z35group_norm_nhwc_fwd_one_pass_kernelI11Fp16IOFp16WLi64ELi8ELi128EEv26Group_norm_nhwc_fwd_params:
.text._Z35group_norm_nhwc_fwd_one_pass_kernelI11Fp16IOFp16WLi64ELi8ELi128EEv26Group_norm_nhwc_fwd_params:
        /* <DEDUP_REMOVED lines=25> */
.L_x_2672:
        /* <DEDUP_REMOVED lines=135> */
.L_x_2657:
[----:B------:R-:W2:Y:S01]  /*0a00*/  LDG.E.STRONG.GPU R11, [R8.64] ;  /* 0x00000006080b7981 */ /* 0x000ea2000c1ef900 */
[----:B------:R-:W-:Y:S01]  /*0a10*/  YIELD ;  /* 0x0000000000007946 */ /* 0x000fe20003800000 */
[----:B--2---:R-:W-:Y:S01]  /*0a20*/  ISETP.NE.AND P0, PT, R11, R18, PT ;  /* 0x000000120b00720c */ /* 0x004fe20003f05270 */
[----:B------:R-:W-:-:S12]  /*0a30*/  CCTL.IVALL ;  /* 0x00000000ff00798f */ /* 0x000fd80002000000 */
[----:B------:R-:W-:Y:S05]  /*0a40*/  @P0 BRA `(.L_x_2657) ;  /* 0xffffffb000000947 */ /* 0x000fea000383ffff */
.L_x_2656:
        /* <DEDUP_REMOVED lines=17> */
.L_x_2661:
        /* <DEDUP_REMOVED lines=115> */
.L_x_2660:
        /* <DEDUP_REMOVED lines=61> */
.L_x_2662:
[----:B------:R-:W-:-:S13]  /*1660*/  ISETP.NE.OR P0, PT, R18, RZ, P0 ;  /* 0x000000ff1200720c */ /* 0x000fda0000705670 */
[----:B------:R-:W-:Y:S05]  /*1670*/  @!P0 BRA `(.L_x_2658) ;  /* 0x000001f000008947 */ /* 0x000fea0003800000 */
.L_x_2659:
        /* <DEDUP_REMOVED lines=31> */
.L_x_2658:
        /* <DEDUP_REMOVED lines=12> */
.L_x_2664:
[----:B------:R-:W-:Y:S05]  /*1930*/  BSYNC B0 ;  /* 0x0000000000007941 */ /* 0x000fea0003800000 */
.L_x_2663:
        /* <DEDUP_REMOVED lines=16> */
.L_x_2655:
        /* <DEDUP_REMOVED lines=26> */
[----:B------:R-:W-:Y:S01]  /*1be0*/  SHF.R.U32.HI R8, RZ, 0x2, R2 ;  /* 0x00000002ff087819 */ /* 0x000fe20000011602 */
[----:B---3--:R-:W-:-:S10]  /*1bf0*/  HADD2.F32 R11, -RZ, R14.H0_H0 ;  /* 0x2000000eff0b7230 */ /* 0x008fd40000004100 */
[----:B------:R-:W-:-:S04]  /*1c00*/  @P0 FADD.FTZ R27, R27, c[0x0][0x188] ;  /* 0x000062001b1b0621 */ /* 0x000fc80000010000 */
[----:B------:R-:W0:Y:S01]  /*1c10*/  @P0 MUFU.RSQ R9, R27 ;  /* 0x0000001b00090308 */ /* 0x000e220000001400 */
[----:B-1----:R-:W-:Y:S01]  /*1c20*/  HADD2.F32 R19, -RZ, R14.H1_H1 ;  /* 0x3000000eff137230 */ /* 0x002fe20000004100 */
[----:B------:R-:W-:Y:S01]  /*1c30*/  ISETP.NE.AND P2, PT, RZ, UR5, PT ;  /* 0x00000005ff007c0c */ /* 0x000fe2000bf45270 */
[--C-:B------:R-:W-:Y:S01]  /*1c40*/  HADD2.F32 R25, -RZ, R15.reuse.H0_H0 ;  /* 0x2000000fff197230 */ /* 0x100fe20000004100 */
[----:B------:R-:W-:Y:S01]  /*1c50*/  IMAD R17, R3, c[0x0][0x1e4], R8 ;  /* 0x0000790003117a24 */ /* 0x000fe200078e0208 */
[----:B------:R-:W-:Y:S01]  /*1c60*/  HADD2.F32 R15, -RZ, R15.H1_H1 ;  /* 0x3000000fff0f7230 */ /* 0x000fe20000004100 */
[--C-:B------:R-:W-:Y:S02]  /*1c70*/  FADD.FTZ R14, R11, -R26.reuse ;  /* 0x8000001a0b0e7221 */ /* 0x100fe40000010000 */
[--C-:B------:R-:W-:Y:S02]  /*1c80*/  FADD.FTZ R24, R19, -R26.reuse ;  /* 0x8000001a13187221 */ /* 0x100fe40000010000 */
[--C-:B------:R-:W-:Y:S01]  /*1c90*/  FADD.FTZ R16, R25, -R26.reuse ;  /* 0x8000001a19107221 */ /* 0x100fe20000010000 */
[----:B------:R-:W-:Y:S01]  /*1ca0*/  ISETP.GE.U32.AND P0, PT, R17, c[0x0][0x1c8], PT ;  /* 0x0000720011007a0c */ /* 0x000fe20003f06070 */
[----:B------:R-:W-:Y:S01]  /*1cb0*/  FADD.FTZ R26, R15, -R26 ;  /* 0x8000001a0f1a7221 */ /* 0x000fe20000010000 */
[----:B------:R-:W-:Y:S01]  /*1cc0*/  SHF.R.S32.HI R8, RZ, 0x1f, R17 ;  /* 0x0000001fff087819 */ /* 0x000fe20000011411 */
[----:B0-----:R-:W-:-:S03]  /*1cd0*/  FMUL.FTZ R11, R24, R9 ;  /* 0x00000009180b7220 */ /* 0x001fc60000410000 */
[----:B------:R-:W-:Y:S01]  /*1ce0*/  ISETP.GE.AND.EX P0, PT, R8, c[0x0][0x1cc], PT, P0 ;  /* 0x0000730008007a0c */ /* 0x000fe20003f06300 */
[----:B------:R-:W-:-:S03]  /*1cf0*/  FMUL.FTZ R15, R26, R9 ;  /* 0x000000091a0f7220 */ /* 0x000fc60000410000 */
        /* <DEDUP_REMOVED lines=22> */
.L_x_2665:
        /* <DEDUP_REMOVED lines=12> */
.L_x_2667:
[----:B------:R-:W-:Y:S05]  /*1f20*/  BSYNC B0 ;  /* 0x0000000000007941 */ /* 0x000fea0003800000 */
.L_x_2666:
        /* <DEDUP_REMOVED lines=11> */
.L_x_2668:
        /* <DEDUP_REMOVED lines=12> */
.L_x_2670:
[----:B------:R-:W-:Y:S05]  /*20a0*/  BSYNC B0 ;  /* 0x0000000000007941 */ /* 0x000fea0003800000 */
.L_x_2669:
[----:B------:R-:W-:Y:S02]  /*20b0*/  IADD3 R12, R12, c[0x0][0x10], RZ ;  /* 0x000004000c0c7a10 */ /* 0x000fe40007ffe0ff */
[----:B------:R-:W-:Y:S02]  /*20c0*/  IADD3 R7, R7, 0x1, RZ ;  /* 0x0000000107077810 */ /* 0x000fe40007ffe0ff */
[----:B------:R-:W-:-:S13]  /*20d0*/  ISETP.GE.AND P0, PT, R12, UR4, PT ;  /* 0x000000040c007c0c */ /* 0x000fda000bf06270 */
[----:B------:R-:W-:Y:S01]  /*20e0*/  @P0 CALL.REL.NOINC `(.L_x_2671) ;  /* 0x0000001000000944 */ /* 0x000fe20003c00000 */
[----:B------:R-:W-:Y:S05]  /*20f0*/  BRA `(.L_x_2672) ;  /* 0xffffe09000007947 */ /* 0x000fea000383ffff */
.L_x_2671:
[----:B------:R-:W-:Y:S05]  /*2100*/  EXIT ;  /* 0x000000000000794d */ /* 0x000fea0003800000 */
.L_x_2673:
        /* <DEDUP_REMOVED lines=15> */
.L_x_3280:


//--------------------- .text._Z35group_norm_nhwc_fwd_one_pass_kernelI11Fp16IOFp16WLi128ELi8ELi128EEv26Group_norm_nhwc_fwd_params --------------------------
	.section	.text._Z35group_norm_nhwc_fwd_one_pass_kernelI11Fp16IOFp16WLi128ELi8ELi128EEv26Group_norm_nhwc_fwd_params,"ax",@progbits
	.sectioninfo	@"SHI_REGISTERS=32"
	.align	128
        .global         _Z35group_norm_nhwc_fwd_one_pass_kernelI11Fp16IOFp16WLi128ELi8ELi128EEv26Group_norm_nhwc_fwd_params
        .type           _Z35group_norm_nhwc_fwd_one_pass_kernelI11Fp16IOFp16WLi128ELi8ELi128EEv26Group_norm_nhwc_fwd_params,@function
        .size           _Z35group_norm_nhwc_fwd_one_pass_kernelI11Fp16IOFp16WLi128ELi8ELi128EEv26Group_norm_nhwc_fwd_params,(.L_x_3281 - _Z35group_norm_nhwc_fwd_one_pass_kernelI11Fp16IOFp16WLi128ELi8ELi128EEv26Group_norm_nhwc_fwd_params)
        .other          _Z35group_norm_nhwc_fwd_one_pass_kernelI11Fp16IOFp16WLi128ELi8ELi128EEv26Group_norm_nhwc_fwd_params,@"STO_CUDA_ENTRY STV_DEFAULT"
_Z35group_norm_nhwc_fwd_one_pass_kernelI11Fp16IOFp16WLi128ELi8ELi128EEv26Group_norm_nhwc_fwd_params:
.text._Z35group_norm_nhwc_fwd_one_pass_kernelI11Fp16IOFp16WLi128ELi8ELi128EEv26Group_norm_nhwc_fwd_params:
        /* <DEDUP_REMOVED lines=23> */
.L_x_2697:
        /* <DEDUP_REMOVED lines=183> */
.L_x_2676:
[----:B------:R-:W2:Y:S01]  /*0ce0*/  LDG.E.STRONG.GPU R11, [R8.64] ;  /* 0x00000006080b7981 */ /* 0x000ea2000c1ef900 */
[----:B------:R-:W-:Y:S01]  /*0cf0*/  YIELD ;  /* 0x0000000000007946 */ /* 0x000fe20003800000 */
[----:B--2---:R-:W-:Y:S01]  /*0d00*/  ISETP.NE.AND P0, PT, R11, R28, PT ;  /* 0x0000001c0b00720c */ /* 0x004fe20003f05270 */
[----:B------:R-:W-:-:S12]  /*0d10*/  CCTL.IVALL ;  /* 0x00000000ff00798f */ /* 0x000fd80002000000 */
[----:B------:R-:W-:Y:S05]  /*0d20*/  @P0 BRA `(.L_x_2676) ;  /* 0xffffffb000000947 */ /* 0x000fea000383ffff */
.L_x_2675:
        /* <DEDUP_REMOVED lines=16> */
.L_x_2680:
        /* <DEDUP_REMOVED lines=115> */
.L_x_2679:
        /* <DEDUP_REMOVED lines=61> */
.L_x_2681:
[----:B------:R-:W-:-:S13]  /*1930*/  ISETP.NE.OR P0, PT, R10, RZ, P0 ;  /* 0x000000ff0a00720c */ /* 0x000fda0000705670 */
[----:B------:R-:W-:Y:S05]  /*1940*/  @!P0 BRA `(.L_x_2677) ;  /* 0x000001f000008947 */ /* 0x000fea0003800000 */
.L_x_2678:
        /* <DEDUP_REMOVED lines=31> */
.L_x_2677:
        /* <DEDUP_REMOVED lines=11> */
.L_x_2683:
[----:B------:R-:W-:Y:S05]  /*1bf0*/  BSYNC B0 ;  /* 0x0000000000007941 */ /* 0x000fea0003800000 */
.L_x_2682:
        /* <DEDUP_REMOVED lines=16> */
.L_x_2674:
        /* <DEDUP_REMOVED lines=28> */
[--C-:B0-----:R-:W-:Y:S02]  /*1ec0*/  HADD2.F32 R27, -RZ, R13.reuse.H1_H1 ;  /* 0x3000000dff1b7230 */ /* 0x101fe40000004100 */
[----:B-1----:R-:W-:Y:S02]  /*1ed0*/  HADD2.F32 R29, -RZ, R13.H0_H0 ;  /* 0x2000000dff1d7230 */ /* 0x002fe40000004100 */
[----:B------:R-:W-:Y:S01]  /*1ee0*/  ISETP.GE.U32.AND P0, PT, R17, c[0x0][0x1c8], PT ;  /* 0x0000720011007a0c */ /* 0x000fe20003f06070 */
[--C-:B------:R-:W-:Y:S01]  /*1ef0*/  FADD.FTZ R27, R27, -R16.reuse ;  /* 0x800000101b1b7221 */ /* 0x100fe20000010000 */
[----:B------:R-:W-:Y:S01]  /*1f00*/  SHF.R.S32.HI R10, RZ, 0x1f, R17 ;  /* 0x0000001fff0a7819 */ /* 0x000fe20000011411 */
[----:B----4-:R-:W-:-:S03]  /*1f10*/  FADD.FTZ R11, R29, -R16 ;  /* 0x800000101d0b7221 */ /* 0x010fc60000010000 */
[----:B------:R-:W-:Y:S01]  /*1f20*/  ISETP.GE.AND.EX P0, PT, R10, c[0x0][0x1cc], PT, P0 ;  /* 0x000073000a007a0c */ /* 0x000fe20003f06300 */
[-C--:B------:R-:W-:Y:S02]  /*1f30*/  FMUL.FTZ R27, R27, R18.reuse ;  /* 0x000000121b1b7220 */ /* 0x080fe40000410000 */
[----:B------:R-:W-:Y:S01]  /*1f40*/  FMUL.FTZ R11, R11, R18 ;  /* 0x000000120b0b7220 */ /* 0x000fe20000410000 */
        /* <DEDUP_REMOVED lines=18> */
.L_x_2684:
        /* <DEDUP_REMOVED lines=12> */
.L_x_2686:
[----:B------:R-:W-:Y:S05]  /*2130*/  BSYNC B0 ;  /* 0x0000000000007941 */ /* 0x000fea0003800000 */
.L_x_2685:
        /* <DEDUP_REMOVED lines=24> */
.L_x_2687:
        /* <DEDUP_REMOVED lines=12> */
.L_x_2689:
[----:B------:R-:W-:Y:S05]  /*2380*/  BSYNC B0 ;  /* 0x0000000000007941 */ /* 0x000fea0003800000 */
.L_x_2688:
        /* <DEDUP_REMOVED lines=37> */
.L_x_2690:
        /* <DEDUP_REMOVED lines=12> */
.L_x_2692:
[----:B------:R-:W-:Y:S05]  /*26a0*/  BSYNC B0 ;  /* 0x0000000000007941 */ /* 0x000fea0003800000 */
.L_x_2691:
        /* <DEDUP_REMOVED lines=11> */
.L_x_2693:
        /* <DEDUP_REMOVED lines=12> */
.L_x_2695:
[----:B------:R-:W-:Y:S05]  /*2820*/  BSYNC B0 ;  /* 0x0000000000007941 */ /* 0x000fea0003800000 */
.L_x_2694:
[----:B------:R-:W-:Y:S02]  /*2830*/  IADD3 R6, R6, c[0x0][0x10], RZ ;  /* 0x0000040006067a10 */ /* 0x000fe40007ffe0ff */
[----:B------:R-:W-:Y:S02]  /*2840*/  IADD3 R5, R5, 0x1, RZ ;  /* 0x0000000105057810 */ /* 0x000fe40007ffe0ff */
[----:B------:R-:W-:-:S13]  /*2850*/  ISETP.GE.AND P0, PT, R6, UR4, PT ;  /* 0x0000000406007c0c */ /* 0x000fda000bf06270 */
[----:B------:R-:W-:Y:S01]  /*2860*/  @P0 CALL.REL.NOINC `(.L_x_2696) ;  /* 0x0000001000000944 */ /* 0x000fe20003c00000 */
[----:B------:R-:W-:Y:S05]  /*2870*/  BRA `(.L_x_2697) ;  /* 0xffffd8f000007947 */ /* 0x000fea000383ffff */
.L_x_2696:
[----:B------:R-:W-:Y:S05]  /*2880*/  EXIT ;  /* 0x000000000000794d */ /* 0x000fea0003800000 */
.L_x_2698:
        /* <DEDUP_REMOVED lines=15> */
.L_x_3281:


//--------------------- .text._Z35group_norm_nhwc_fwd_one_pass_kernelI11Fp16IOFp16WLi256ELi8ELi128EEv26Group_norm_nhwc_fwd_params --------------------------
	.section	.text._Z35group_norm_nhwc_fwd_one_pass_kernelI11Fp16IOFp16WLi256ELi8ELi128EEv26Group_norm_nhwc_fwd_params,"ax",@progbits
	.sectioninfo	@"SHI_REGISTERS=48"
	.align	128
        .global         _Z35group_norm_nhwc_fwd_one_pass_kernelI11Fp16IOFp16WLi256ELi8ELi128EEv26Group_norm_nhwc_fwd_params
        .type           _Z35group_norm_nhwc_fwd_one_pass_kernelI11Fp16IOFp16WLi256ELi8ELi128EEv26Group_norm_nhwc_fwd_params,@function
        .size           _Z35group_norm_nhwc_fwd_one_pass_kernelI11Fp16IOFp16WLi256ELi8ELi128EEv26Group_norm_nhwc_fwd_params,(.L_x_3282 - _Z35group_norm_nhwc_fwd_one_pass_kernelI11Fp16IOFp16WLi256ELi8ELi128EEv26Group_norm_nhwc_fwd_params)
        .other          _Z35group_norm_nhwc_fwd_one_pass_kernelI11Fp16IOFp16WLi256ELi8ELi128EEv26Group_norm_nhwc_fwd_params,@"STO_CUDA_ENTRY STV_DEFAULT"
_Z35group_norm_nhwc_fwd_one_pass_kernelI11Fp16IOFp16WLi256ELi8ELi128EEv26Group_norm_nhwc_fwd_params:
.text._Z35group_norm_nhwc_fwd_one_pass_kernelI11Fp16IOFp16WLi256ELi8ELi128EEv26Group_norm_nhwc_fwd_params:
        /* <DEDUP_REMOVED lines=32> */
.L_x_2734:
        /* <DEDUP_REMOVED lines=257> */
.L_x_2701:
[----:B------:R-:W2:Y:S01]  /*1210*/  LDG.E.STRONG.GPU R14, [R12.64] ;  /* 0x000000080c0e7981 */ /* 0x000ea2000c1ef900 */
[----:B------:R-:W-:Y:S01]  /*1220*/  YIELD ;  /* 0x0000000000007946 */ /* 0x000fe20003800000 */
[----:B--2---:R-:W-:Y:S01]  /*1230*/  ISETP.NE.AND P0, PT, R14, R15, PT ;  /* 0x0000000f0e00720c */ /* 0x004fe20003f05270 */
[----:B------:R-:W-:-:S12]  /*1240*/  CCTL.IVALL ;  /* 0x00000000ff00798f */ /* 0x000fd80002000000 */
[----:B------:R-:W-:Y:S05]  /*1250*/  @P0 BRA `(.L_x_2701) ;  /* 0xffffffb000000947 */ /* 0x000fea000383ffff */
.L_x_2700:
        /* <DEDUP_REMOVED lines=20> */
.L_x_2705:
        /* <DEDUP_REMOVED lines=116> */
.L_x_2704:
        /* <DEDUP_REMOVED lines=62> */
.L_x_2706:
[----:B------:R-:W-:-:S13]  /*1ec0*/  ISETP.NE.OR P0, PT, RZ, UR5, P0 ;  /* 0x00000005ff007c0c */ /* 0x000fda0008705670 */
[----:B------:R-:W-:Y:S05]  /*1ed0*/  @!P0 BRA `(.L_x_2702) ;  /* 0x000001f000008947 */ /* 0x000fea0003800000 */
.L_x_2703:
        /* <DEDUP_REMOVED lines=31> */
.L_x_2702:
        /* <DEDUP_REMOVED lines=12> */
.L_x_2708:
[----:B------:R-:W-:Y:S05]  /*2190*/  BSYNC B0 ;  /* 0x0000000000007941 */ /* 0x000fea0003800000 */
.L_x_2707:
        /* <DEDUP_REMOVED lines=16> */
.L_x_2699:
        /* <DEDUP_REMOVED lines=59> */
.L_x_2709:
        /* <DEDUP_REMOVED lines=13> */
.L_x_2711:
[----:B------:R-:W-:Y:S05]  /*2720*/  BSYNC B0 ;  /* 0x0000000000007941 */ /* 0x000fea0003800000 */
.L_x_2710:
        /* <DEDUP_REMOVED lines=17> */
.L_x_2712:
        /* <DEDUP_REMOVED lines=12> */
.L_x_2714:
[----:B------:R-:W-:Y:S05]  /*2900*/  BSYNC B0 ;  /* 0x0000000000007941 */ /* 0x000fea0003800000 */
.L_x_2713:
        /* <DEDUP_REMOVED lines=72> */
.L_x_2715:
        /* <DEDUP_REMOVED lines=14> */
.L_x_2717:
[----:B------:R-:W-:Y:S05]  /*2e70*/  BSYNC B0 ;  /* 0x0000000000007941 */ /* 0x000fea0003800000 */
.L_x_2716:
        /* <DEDUP_REMOVED lines=11> */
.L_x_2718:
        /* <DEDUP_REMOVED lines=12> */
.L_x_2720:
[----:B------:R-:W-:Y:S05]  /*2ff0*/  BSYNC B0 ;  /* 0x0000000000007941 */ /* 0x000fea0003800000 */
.L_x_2719:
        /* <DEDUP_REMOVED lines=11> */
.L_x_2721:
        /* <DEDUP_REMOVED lines=12> */
.L_x_2723:
[----:B------:R-:W-:Y:S05]  /*3170*/  BSYNC B0 ;  /* 0x0000000000007941 */ /* 0x000fea0003800000 */
.L_x_2722:
        /* <DEDUP_REMOVED lines=11> */
.L_x_2724:
        /* <DEDUP_REMOVED lines=12> */
.L_x_2726:
[----:B------:R-:W-:Y:S05]  /*32f0*/  BSYNC B0 ;  /* 0x0000000000007941 */ /* 0x000fea0003800000 */
.L_x_2725:
        /* <DEDUP_REMOVED lines=11> */
.L_x_2727:
        /* <DEDUP_REMOVED lines=12> */
.L_x_2729:
[----:B------:R-:W-:Y:S05]  /*3470*/  BSYNC B0 ;  /* 0x0000000000007941 */ /* 0x000fea0003800000 */
.L_x_2728:
        /* <DEDUP_REMOVED lines=11> */
.L_x_2730:
        /* <DEDUP_REMOVED lines=12> */
.L_x_2732:
[----:B------:R-:W-:Y:S05]  /*35f0*/  BSYNC B0 ;  /* 0x0000000000007941 */ /* 0x000fea0003800000 */
.L_x_2731:
[----:B------:R-:W-:Y:S02]  /*3600*/  IADD3 R5, R5, c[0x0][0x10], RZ ;  /* 0x0000040005057a10 */ /* 0x000fe40007ffe0ff */
[----:B------:R-:W-:Y:S02]  /*3610*/  IADD3 R28, R28, 0x1, RZ ;  /* 0x000000011c1c7810 */ /* 0x000fe40007ffe0ff */
[----:B------:R-:W-:-:S13]  /*3620*/  ISETP.GE.AND P0, PT, R5, UR4, PT ;  /* 0x0000000405007c0c */ /* 0x000fda000bf06270 */
[----:B------:R-:W-:Y:S01]  /*3630*/  @P0 CALL.REL.NOINC `(.L_x_2733) ;  /* 0x0000001000000944 */ /* 0x000fe20003c00000 */
[----:B------:R-:W-:Y:S05]  /*3640*/  BRA `(.L_x_2734) ;  /* 0xffffcbb000007947 */ /* 0x000fea000383ffff */
.L_x_2733:
[----:B------:R-:W-:Y:S05]  /*3650*/  EXIT ;  /* 0x000000000000794d */ /* 0x000fea0003800000 */
.L_x_2735:
        /* <DEDUP_REMOVED lines=10> */
.L_x_3282:


//--------------------- .text._Z35group_norm_nhwc_fwd_one_pass_kernelI11Fp16IOFp16WLi512ELi8ELi128EEv26Group_norm_nhwc_fwd_params --------------------------
	.section	.text._Z35group_norm_nhwc_fwd_one_pass_kernelI11Fp16IOFp16WLi512ELi8ELi128EEv26Group_norm_nhwc_fwd_params,"ax",@progbits
	.sectioninfo	@"SHI_REGISTERS=96"
	.align	128
        .global         _Z35group_norm_nhwc_fwd_one_pass_kernelI11Fp16IOFp16WLi512ELi8ELi128EEv26Group_norm_nhwc_fwd_params
        .type           _Z35group_norm_nhwc_fwd_one_pass_kernelI11Fp16IOFp16WLi512ELi8ELi128EEv26Group_norm_nhwc_fwd_params,@function
        .size           _Z35group_norm_nhwc_fwd_one_pass_kernelI11Fp16IOFp16WLi512ELi8ELi128EEv26Group_norm_nhwc_fwd_params,(.L_x_3283 - _Z35group_norm_nhwc_fwd_one_pass_kernelI11Fp16IOFp16WLi512ELi8ELi128EEv26Group_norm_nhwc_fwd_params)
        .other          _Z35group_norm_nhwc_fwd_one_pass_kernelI11Fp16IOFp16WLi512ELi8ELi128EEv26Group_norm_nhwc_fwd_params,@"STO_CUDA_ENTRY STV_DEFAULT"
_Z35group_norm_nhwc_fwd_one_pass_kernelI11Fp16IOFp16WLi512ELi8ELi128EEv26Group_norm_nhwc_fwd_params:
.text._Z35group_norm_nhwc_fwd_one_pass_kernelI11Fp16IOFp16WLi512ELi8ELi128EEv26Group_norm_nhwc_fwd_params:
        /* <DEDUP_REMOVED lines=86> */
.L_x_2795:
        /* <DEDUP_REMOVED lines=405> */
.L_x_2738:
[----:B0-----:R-:W2:Y:S01]  /*1eb0*/  LDG.E.STRONG.GPU R26, [R24.64] ;  /* 0x00000006181a7981 */ /* 0x001ea2000c1ef900 */
[----:B------:R-:W-:Y:S01]  /*1ec0*/  YIELD ;  /* 0x0000000000007946 */ /* 0x000fe20003800000 */
[----:B--2---:R-:W-:Y:S01]  /*1ed0*/  ISETP.NE.AND P6, PT, R26, R81, PT ;  /* 0x000000511a00720c */ /* 0x004fe20003fc5270 */
[----:B------:R-:W-:-:S12]  /*1ee0*/  CCTL.IVALL ;  /* 0x00000000ff00798f */ /* 0x000fd80002000000 */
[----:B------:R-:W-:Y:S05]  /*1ef0*/  @P6 BRA `(.L_x_2738) ;  /* 0xffffffb000006947 */ /* 0x000fea000383ffff */
.L_x_2737:
        /* <DEDUP_REMOVED lines=21> */
.L_x_2742:
        /* <DEDUP_REMOVED lines=115> */
.L_x_2741:
        /* <DEDUP_REMOVED lines=62> */
.L_x_2743:
[----:B------:R-:W-:-:S04]  /*2b60*/  ISETP.NE.AND P6, PT, R50, RZ, PT ;  /* 0x000000ff3200720c */ /* 0x000fc80003fc5270 */
[----:B------:R-:W-:-:S13]  /*2b70*/  ISETP.NE.OR P6, PT, R26, RZ, P6 ;  /* 0x000000ff1a00720c */ /* 0x000fda00037c5670 */
[----:B------:R-:W-:Y:S05]  /*2b80*/  @!P6 BRA `(.L_x_2739) ;  /* 0x000001f00000e947 */ /* 0x000fea0003800000 */
.L_x_2740:
        /* <DEDUP_REMOVED lines=31> */
.L_x_2739:
        /* <DEDUP_REMOVED lines=11> */
.L_x_2745:
[----:B------:R-:W-:Y:S05]  /*2e30*/  BSYNC B0 ;  /* 0x0000000000007941 */ /* 0x000fea0003800000 */
.L_x_2744:
        /* <DEDUP_REMOVED lines=17> */
.L_x_2736:
        /* <DEDUP_REMOVED lines=21> */
[----:B------:R-:W3:Y:S04]  /*30a0*/  LDG.E.U16 R25, [R50.64+0x2] ;  /* 0x0000020632197981 */ /* 0x000ee8000c1e1500 */
[----:B------:R0:W4:Y:S01]  /*30b0*/  LDG.E.U16 R78, [R76.64+0x2] ;  /* 0x000002064c4e7981 */ /* 0x000122000c1e1500 */
[----:B-1----:R-:W-:-:S04]  /*30c0*/  FMUL.FTZ R48, R26, c[0x0][0x1f4] ;  /* 0x00007d001a307a20 */ /* 0x002fc80000410000 */
[----:B------:R-:W-:-:S04]  /*30d0*/  FMUL.FTZ R26, R48, R48 ;  /* 0x00000030301a7220 */ /* 0x000fc80000410000 */
[----:B------:R-:W-:-:S05]  /*30e0*/  FFMA.FTZ R26, R27, c[0x0][0x1f4], -R26 ;  /* 0x00007d001b1a7a23 */ /* 0x000fca000001081a */
[----:B------:R-:W-:-:S13]  /*30f0*/  FSETP.GTU.FTZ.AND P5, PT, R26, RZ, PT ;  /* 0x000000ff1a00720b */ /* 0x000fda0003fbc000 */
[----:B------:R-:W-:Y:S02]  /*3100*/  @P5 FADD.FTZ R27, R26, c[0x0][0x188] ;  /* 0x000062001a1b5621 */ /* 0x000fe40000010000 */
[----:B------:R0:W5:Y:S02]  /*3110*/  LDG.E.U16 R26, [R76.64] ;  /* 0x000000064c1a7981 */ /* 0x000164000c1e1500 */
[----:B------:R-:W1:Y:S01]  /*3120*/  @P5 MUFU.RSQ R49, R27 ;  /* 0x0000001b00315308 */ /* 0x000e620000001400 */
[----:B------:R-:W-:Y:S01]  /*3130*/  ISETP.NE.AND P6, PT, RZ, UR5, PT ;  /* 0x00000005ff007c0c */ /* 0x000fe2000bfc5270 */
[--C-:B------:R-:W-:Y:S02]  /*3140*/  HADD2.F32 R79, -RZ, R39.reuse.H0_H0 ;  /* 0x20000027ff4f7230 */ /* 0x100fe40000004100 */
[----:B------:R-:W-:Y:S02]  /*3150*/  HADD2.F32 R81, -RZ, R39.H1_H1 ;  /* 0x30000027ff517230 */ /* 0x000fe40000004100 */
[----:B------:R-:W-:-:S02]  /*3160*/  HADD2.F32 R83, -RZ, R35.H0_H0 ;  /* 0x20000023ff537230 */ /* 0x000fc40000004100 */
[----:B------:R-:W-:Y:S01]  /*3170*/  HADD2.F32 R85, -RZ, R35.H1_H1 ;  /* 0x30000023ff557230 */ /* 0x000fe20000004100 */
[----:B------:R-:W-:-:S04]  /*3180*/  FADD.FTZ R80, R81, -R48 ;  /* 0x8000003051507221 */ /* 0x000fc80000010000 */
[--C-:B0-----:R-:W-:Y:S01]  /*3190*/  FADD.FTZ R76, R85, -R48.reuse ;  /* 0x80000030554c7221 */ /* 0x101fe20000010000 */
[----:B--2---:R-:W-:Y:S01]  /*31a0*/  HADD2.F32 R35, -RZ, R24.H0_H0 ;  /* 0x20000018ff237230 */ /* 0x004fe20000004100 */
[--C-:B------:R-:W-:Y:S01]  /*31b0*/  FADD.FTZ R24, R79, -R48.reuse ;  /* 0x800000304f187221 */ /* 0x100fe20000010000 */
[----:B---3--:R-:W-:Y:S01]  /*31c0*/  HADD2.F32 R39, -RZ, R25.H0_H0 ;  /* 0x20000019ff277230 */ /* 0x008fe20000004100 */
[-C--:B-1----:R-:W-:Y:S02]  /*31d0*/  FMUL.FTZ R25, R80, R49.reuse ;  /* 0x0000003150197220 */ /* 0x082fe40000410000 */
[----:B------:R-:W-:Y:S01]  /*31e0*/  FMUL.FTZ R24, R24, R49 ;  /* 0x0000003118187220 */ /* 0x000fe20000410000 */
[----:B----4-:R-:W-:Y:S01]  /*31f0*/  HADD2.F32 R78, -RZ, R78.H0_H0 ;  /* 0x2000004eff4e7230 */ /* 0x010fe20000004100 */
[----:B------:R-:W-:-:S04]  /*3200*/  FADD.FTZ R80, R83, -R48 ;  /* 0x8000003053507221 */ /* 0x000fc80000010000 */
[----:B------:R-:W-:Y:S01]  /*3210*/  FFMA.FTZ R82, R39, R25, R78 ;  /* 0x0000001927527223 */ /* 0x000fe2000001004e */
[----:B-----5:R-:W-:-:S05]  /*3220*/  HADD2.F32 R50, -RZ, R26.H0_H0 ;  /* 0x2000001aff327230 */ /* 0x020fca0000004100 */
        /* <DEDUP_REMOVED lines=12> */
.L_x_2746:
        /* <DEDUP_REMOVED lines=13> */
.L_x_2748:
[----:B------:R-:W-:Y:S05]  /*33c0*/  BSYNC B0 ;  /* 0x0000000000007941 */ /* 0x000fea0003800000 */
.L_x_2747:
        /* <DEDUP_REMOVED lines=19> */
.L_x_2749:
        /* <DEDUP_REMOVED lines=13> */
.L_x_2751:
[----:B------:R-:W-:Y:S05]  /*35d0*/  BSYNC B0 ;  /* 0x0000000000007941 */ /* 0x000fea0003800000 */
.L_x_2750:
        /* <DEDUP_REMOVED lines=21> */
.L_x_2752:
        /* <DEDUP_REMOVED lines=13> */
.L_x_2754:
[----:B------:R-:W-:Y:S05]  /*3800*/  BSYNC B0 ;  /* 0x0000000000007941 */ /* 0x000fea0003800000 */
.L_x_2753:
        /* <DEDUP_REMOVED lines=15> */
.L_x_2755:
        /* <DEDUP_REMOVED lines=13> */
.L_x_2757:
[----:B------:R-:W-:Y:S05]  /*39d0*/  BSYNC B0 ;  /* 0x0000000000007941 */ /* 0x000fea0003800000 */
.L_x_2756:
        /* <DEDUP_REMOVED lines=23> */
.L_x_2758:
        /* <DEDUP_REMOVED lines=13> */
.L_x_2760:
[----:B------:R-:W-:Y:S05]  /*3c20*/  BSYNC B0 ;  /* 0x0000000000007941 */ /* 0x000fea0003800000 */
.L_x_2759:
        /* <DEDUP_REMOVED lines=17> */
.L_x_2761:
        /* <DEDUP_REMOVED lines=13> */
.L_x_2763:
[----:B------:R-:W-:Y:S05]  /*3e10*/  BSYNC B0 ;  /* 0x0000000000007941 */ /* 0x000fea0003800000 */
.L_x_2762:
        /* <DEDUP_REMOVED lines=19> */
.L_x_2764:
        /* <DEDUP_REMOVED lines=13> */
.L_x_2766:
[----:B------:R-:W-:Y:S05]  /*4020*/  BSYNC B0 ;  /* 0x0000000000007941 */ /* 0x000fea0003800000 */
.L_x_2765:
        /* <DEDUP_REMOVED lines=21> */
.L_x_2767:
        /* <DEDUP_REMOVED lines=13> */
.L_x_2769:
[----:B------:R-:W-:Y:S05]  /*4250*/  BSYNC B0 ;  /* 0x0000000000007941 */ /* 0x000fea0003800000 */
.L_x_2768:
        /* <DEDUP_REMOVED lines=15> */
.L_x_2770:
        /* <DEDUP_REMOVED lines=12> */
.L_x_2772:
[----:B------:R-:W-:Y:S05]  /*4410*/  BSYNC B0 ;  /* 0x0000000000007941 */ /* 0x000fea0003800000 */
.L_x_2771:
        /* <DEDUP_REMOVED lines=23> */
.L_x_2773:
        /* <DEDUP_REMOVED lines=12> */
.L_x_2775:
[----:B------:R-:W-:Y:S05]  /*4650*/  BSYNC B0 ;  /* 0x0000000000007941 */ /* 0x000fea0003800000 */
.L_x_2774:
        /* <DEDUP_REMOVED lines=17> */
.L_x_2776:
        /* <DEDUP_REMOVED lines=12> */
.L_x_2778:
[----:B------:R-:W-:Y:S05]  /*4830*/  BSYNC B0 ;  /* 0x0000000000007941 */ /* 0x000fea0003800000 */
.L_x_2777:
        /* <DEDUP_REMOVED lines=19> */
.L_x_2779:
        /* <DEDUP_REMOVED lines=12> */
.L_x_2781:
[----:B------:R-:W-:Y:S05]  /*4a30*/  BSYNC B0 ;  /* 0x0000000000007941 */ /* 0x000fea0003800000 */
.L_x_2780:
        /* <DEDUP_REMOVED lines=23> */
.L_x_2782:
        /* <DEDUP_REMOVED lines=12> */
.L_x_2784:
[----:B------:R-:W-:Y:S05]  /*4c70*/  BSYNC B0 ;  /* 0x0000000000007941 */ /* 0x000fea0003800000 */
.L_x_2783:
        /* <DEDUP_REMOVED lines=11> */
.L_x_2785:
        /* <DEDUP_REMOVED lines=21> */
.L_x_2787:
[----:B------:R-:W-:Y:S05]  /*4e80*/  BSYNC B0 ;  /* 0x0000000000007941 */ /* 0x000fea0003800000 */
.L_x_2786:
        /* <DEDUP_REMOVED lines=15> */
.L_x_2788:
        /* <DEDUP_REMOVED lines=21> */
.L_x_2790:
[----:B------:R-:W-:Y:S05]  /*50d0*/  BSYNC B0 ;  /* 0x0000000000007941 */ /* 0x000fea0003800000 */
.L_x_2789:
        /* <DEDUP_REMOVED lines=11> */
.L_x_2791:
        /* <DEDUP_REMOVED lines=15> */
.L_x_2793:
[----:B------:R-:W-:Y:S05]  /*5280*/  BSYNC B0 ;  /* 0x0000000000007941 */ /* 0x000fea0003800000 */
.L_x_2792:
[----:B------:R-:W-:Y:S02]  /*5290*/  IADD3 R21, R21, c[0x0][0x10], RZ ;  /* 0x0000040015157a10 */ /* 0x000fe40007ffe0ff */
[----:B------:R-:W-:Y:S02]  /*52a0*/  IADD3 R20, R20, 0x1, RZ ;  /* 0x0000000114147810 */ /* 0x000fe40007ffe0ff */
[----:B------:R-:W-:-:S13]  /*52b0*/  ISETP.GE.AND P5, PT, R21, UR4, PT ;  /* 0x0000000415007c0c */ /* 0x000fda000bfa6270 */
[----:B------:R-:W-:Y:S01]  /*52c0*/  @P5 CALL.REL.NOINC `(.L_x_2794) ;  /* 0x0000001000005944 */ /* 0x000fe20003c00000 */
[----:B------:R-:W-:Y:S05]  /*52d0*/  BRA `(.L_x_2795) ;  /* 0xffffb28000007947 */ /* 0x000fea000383ffff */
.L_x_2794:
[----:B------:R-:W-:Y:S05]  /*52e0*/  EXIT ;  /* 0x000000000000794d */ /* 0x000fea0003800000 */
.L_x_2796:
        /* <DEDUP_REMOVED lines=9> */
.L_x_3283:


//--------------------- .text._Z35group_norm_nhwc_fwd_one_pass_kernelI11Fp32IOFp32WLi64ELi8ELi128EEv26Group_norm_nhwc_fwd_params --------------------------
	.section	.text._Z35group_norm_nhwc_fwd_one_pass_kernelI11Fp32IOFp32WLi64ELi8ELi128EEv26Group_norm_nhwc_fwd_params,"ax",@progbits
	.sectioninfo	@"SHI_REGISTERS=32"
	.align	128
        .global         _Z35group_norm_nhwc_fwd_one_pass_kernelI11Fp32IOFp32WLi64ELi8ELi128EEv26Group_norm_nhwc_fwd_params
        .type           _Z35group_norm_nhwc_fwd_one_pass_kernelI11Fp32IOFp32WLi64ELi8ELi128EEv26Group_norm_nhwc_fwd_params,@function
        .size           _Z35group_norm_nhwc_fwd_one_pass_kernelI11Fp32IOFp32WLi64ELi8ELi128EEv26Group_norm_nhwc_fwd_params,(.L_x_3284 - _Z35group_norm_nhwc_fwd_one_pass_kernelI11Fp32IOFp32WLi64ELi8ELi128EEv26Group_norm_nhwc_fwd_params)
        .other          _Z35group_norm_nhwc_fwd_one_pass_kernelI11Fp32IOFp32WLi64ELi8ELi128EEv26Group_norm_nhwc_fwd_params,@"STO_CUDA_ENTRY STV_DEFAULT"
_Z35group_norm_nhwc_fwd_one_pass_kernelI11Fp32IOFp32WLi64ELi8ELi128EEv26Group_norm_nhwc_fwd_params:
.text._Z35group_norm_nhwc_fwd_one_pass_kernelI11Fp32IOFp32WLi64ELi8ELi128EEv26Group_norm_nhwc_fwd_params:
        /* <DEDUP_REMOVED lines=12> */
[----:B------:R-:W-:Y:S01]  /*00c0*/  ULDC.64 UR6, c[0x0][0x118] ;  /* 0x0000460000067ab9 */ /* 0x000fe20000000a00 */
[--C-:B0-----:R-:W-:Y:S02]  /*00d0*/  SHF.R.U32.HI R4, RZ, 0x2, R2.reuse ;  /* 0x00000002ff047819 */ /* 0x101fe40000011602 */
[----:B------:R-:W-:-:S03]  /*00e0*/  SHF.R.S32.HI R7, RZ, 0x1f, R2 ;  /* 0x0000001fff077819 */ /* 0x000fc60000011402 */
[----:B-1----:R-:W-:Y:S01]  /*00f0*/  IMAD R19, R3, c[0x0][0x1e4], R4 ;  /* 0x0000790003137a24 */ /* 0x002fe200078e0204 */
[----:B------:R-:W-:Y:S01]  /*0100*/  LEA.HI R12, R7, R2, RZ, 0x5 ;  /* 0x00000002070c7211 */ /* 0x000fe200078f28ff */
[----:B------:R-:W0:Y:S01]  /*0110*/  S2R R4, SR_LANEID ;  /* 0x0000000000047919 */ /* 0x000e220000000000 */
[----:B------:R-:W-:Y:S02]  /*0120*/  MOV R7, R0 ;  /* 0x0000000000077202 */ /* 0x000fe40000000f00 */
[----:B------:R-:W-:Y:S02]  /*0130*/  ISETP.GE.U32.AND P1, PT, R19, c[0x0][0x1c8], PT ;  /* 0x0000720013007a0c */ /* 0x000fe40003f26070 */
[----:B------:R-:W-:Y:S02]  /*0140*/  SHF.R.S32.HI R5, RZ, 0x1f, R19 ;  /* 0x0000001fff057819 */ /* 0x000fe40000011413 */
[----:B------:R-:W-:Y:S02]  /*0150*/  SHF.R.S32.HI R12, RZ, 0x5, R12 ;  /* 0x00000005ff0c7819 */ /* 0x000fe4000001140c */
[----:B------:R-:W-:-:S04]  /*0160*/  ISETP.GE.AND.EX P1, PT, R5, c[0x0][0x1cc], PT, P1 ;  /* 0x0000730005007a0c */ /* 0x000fc80003f26310 */
[----:B------:R-:W-:Y:S02]  /*0170*/  ISETP.LT.U32.AND P1, PT, R2, 0x80, !P1 ;  /* 0x000000800200780c */ /* 0x000fe40004f21070 */
.L_x_2814:
[----:B0-----:R-:W-:-:S04]  /*0180*/  IABS R11, c[0x0][0x1d8] ;  /* 0x00007600000b7a13 */ /* 0x001fc80000000000 */
[----:B------:R-:W1:Y:S08]  /*0190*/  I2F.RP R10, R11 ;  /* 0x0000000b000a7306 */ /* 0x000e700000209400 */
[----:B-1----:R-:W1:Y:S02]  /*01a0*/  MUFU.RCP R10, R10 ;  /* 0x0000000a000a7308 */ /* 0x002e640000001000 */
[----:B-1----:R-:W-:-:S06]  /*01b0*/  IADD3 R8, R10, 0xffffffe, RZ ;  /* 0x0ffffffe0a087810 */ /* 0x002fcc0007ffe0ff */
[----:B------:R1:W2:Y:S02]  /*01c0*/  F2I.FTZ.U32.TRUNC.NTZ R9, R8 ;  /* 0x0000000800097305 */ /* 0x0002a4000021f000 */
[----:B-1----:R-:W-:Y:S02]  /*01d0*/  MOV R8, RZ ;  /* 0x000000ff00087202 */ /* 0x002fe40000000f00 */
[----:B--2---:R-:W-:-:S05]  /*01e0*/  IADD3 R14, RZ, -R9, RZ ;  /* 0x80000009ff0e7210 */ /* 0x004fca0007ffe0ff */
        /* <DEDUP_REMOVED lines=16> */
[----:B------:R-:W-:-:S11]  /*02f0*/  ISETP.NE.AND P2, PT, RZ, c[0x0][0x1d8], PT ;  /* 0x00007600ff007a0c */ /* 0x000fd60003f45270 */
[----:B------:R-:W-:-:S04]  /*0300*/  @P0 IADD3 R9, R9, 0x1, RZ ;  /* 0x0000000109090810 */ /* 0x000fc80007ffe0ff */
[----:B------:R-:W-:Y:S02]  /*0310*/  MOV R23, R9 ;  /* 0x0000000900177202 */ /* 0x000fe40000000f00 */
[----:B------:R-:W-:Y:S02]  /*0320*/  IADD3 R9, R13, 0x20, RZ ;  /* 0x000000200d097810 */ /* 0x000fe40007ffe0ff */
[----:B------:R-:W-:Y:S02]  /*0330*/  @!P3 IADD3 R23, -R23, RZ, RZ ;  /* 0x000000ff1717b210 */ /* 0x000fe40007ffe1ff */
[----:B------:R-:W-:Y:S02]  /*0340*/  @!P2 LOP3.LUT R23, RZ, c[0x0][0x1d8], RZ, 0x33, !PT ;  /* 0x00007600ff17aa12 */ /* 0x000fe400078e33ff */
[----:B------:R-:W-:Y:S02]  /*0350*/  ISETP.GE.U32.AND P0, PT, R9, c[0x0][0x1c8], PT ;  /* 0x0000720009007a0c */ /* 0x000fe40003f06070 */
[----:B------:R-:W-:-:S02]  /*0360*/  IADD3 R26, -R23, RZ, RZ ;  /* 0x000000ff171a7210 */ /* 0x000fc40007ffe1ff */
[----:B------:R-:W-:Y:S02]  /*0370*/  SHF.R.S32.HI R8, RZ, 0x1f, R9 ;  /* 0x0000001fff087819 */ /* 0x000fe40000011409 */
[----:B------:R-:W-:Y:S01]  /*0380*/  SHF.R.S32.HI R10, RZ, 0x1f, R23 ;  /* 0x0000001fff0a7819 */ /* 0x000fe20000011417 */
[----:B------:R-:W-:Y:S01]  /*0390*/  IMAD R26, R26, c[0x0][0x1d8], R7 ;  /* 0x000076001a1a7a24 */ /* 0x000fe200078e0207 */
[----:B------:R-:W-:-:S03]  /*03a0*/  ISETP.GE.AND.EX P0, PT, R8, c[0x0][0x1cc], PT, P0 ;  /* 0x0000730008007a0c */ /* 0x000fc60003f06300 */
[----:B------:R-:W-:Y:S01]  /*03b0*/  IMAD R10, R10, c[0x0][0x1d0], RZ ;  /* 0x000074000a0a7a24 */ /* 0x000fe200078e02ff */
[----:B------:R-:W-:Y:S02]  /*03c0*/  LEA R26, R26, R27, 0x3 ;  /* 0x0000001b1a1a7211 */ /* 0x000fe400078e18ff */
[----:B------:R-:W-:Y:S01]  /*03d0*/  ISETP.LT.U32.AND P0, PT, R2, 0x80, !P0 ;  /* 0x000000800200780c */ /* 0x000fe20004701070 */
[----:B------:R-:W-:Y:S01]  /*03e0*/  IMAD R25, R23, c[0x0][0x1d4], R10 ;  /* 0x0000750017197a24 */ /* 0x000fe200078e020a */
[----:B------:R-:W-:Y:S01]  /*03f0*/  SHF.R.S32.HI R27, RZ, 0x1f, R26 ;  /* 0x0000001fff1b7819 */ /* 0x000fe2000001141a */
[----:B------:R-:W-:-:S04]  /*0400*/  @P1 IMAD R10, R5, c[0x0][0x1c0], RZ ;  /* 0x00007000050a1a24 */ /* 0x000fc800078e02ff */
[----:B------:R-:W-:-:S04]  /*0410*/  IMAD.WIDE.U32 R22, R23, c[0x0][0x1d0], R26 ;  /* 0x0000740017167a25 */ /* 0x000fc800078e001a */
[----:B------:R-:W-:Y:S01]  /*0420*/  @P1 IMAD R11, R19, c[0x0][0x1c4], R10 ;  /* 0x00007100130b1a24 */ /* 0x000fe200078e020a */
[----:B------:R-:W-:Y:S01]  /*0430*/  IADD3 R25, R23, R25, RZ ;  /* 0x0000001917197210 */ /* 0x000fe20007ffe0ff */
[----:B------:R-:W-:Y:S01]  /*0440*/  @P0 IMAD R8, R8, c[0x0][0x1c0], RZ ;  /* 0x0000700008080a24 */ /* 0x000fe200078e02ff */
[-C--:B------:R-:W-:Y:S02]  /*0450*/  @P1 MOV R24, R22.reuse ;  /* 0x0000001600181202 */ /* 0x080fe40000000f00 */
[----:B------:R-:W-:Y:S02]  /*0460*/  @P0 MOV R16, R22 ;  /* 0x0000001600100202 */ /* 0x000fe40000000f00 */
[----:B------:R-:W-:Y:S01]  /*0470*/  @P0 MOV R17, R25 ;  /* 0x0000001900110202 */ /* 0x000fe20000000f00 */
[----:B------:R-:W-:-:S04]  /*0480*/  @P1 IMAD.WIDE.U32 R14, R19, c[0x0][0x1c0], R24 ;  /* 0x00007000130e1a25 */ /* 0x000fc800078e0018 */
[----:B------:R-:W-:Y:S01]  /*0490*/  @P0 IMAD R19, R9, c[0x0][0x1c4], R8 ;  /* 0x0000710009130a24 */ /* 0x000fe200078e0208 */
[----:B------:R-:W-:Y:S01]  /*04a0*/  @P1 IADD3 R11, R15, R11, RZ ;  /* 0x0000000b0f0b1210 */ /* 0x000fe20007ffe0ff */
[----:B------:R-:W-:Y:S01]  /*04b0*/  @P0 IMAD.WIDE.U32 R16, R9, c[0x0][0x1c0], R16 ;  /* 0x0000700009100a25 */ /* 0x000fe200078e0010 */
[----:B------:R-:W-:-:S04]  /*04c0*/  @P1 LEA R10, P2, R14, c[0x0][0x170], 0x2 ;  /* 0x00005c000e0a1a11 */ /* 0x000fc800078410ff */
[----:B------:R-:W-:Y:S02]  /*04d0*/  @P0 IADD3 R9, R17, R19, RZ ;  /* 0x0000001311090210 */ /* 0x000fe40007ffe0ff */
[----:B------:R-:W-:Y:S02]  /*04e0*/  @P0 LEA R8, P3, R16, c[0x0][0x170], 0x2 ;  /* 0x00005c0010080a11 */ /* 0x000fe400078610ff */
[----:B------:R-:W-:Y:S02]  /*04f0*/  @P1 LEA.HI.X R11, R14, c[0x0][0x174], R11, 0x2, P2 ;  /* 0x00005d000e0b1a11 */ /* 0x000fe400010f140b */
[----:B------:R-:W-:Y:S01]  /*0500*/  CS2R R14, SRZ ;  /* 0x00000000000e7805 */ /* 0x000fe2000001ff00 */
[----:B------:R-:W-:Y:S02]  /*0510*/  @P0 LEA.HI.X R9, R16, c[0x0][0x174], R9, 0x2, P3 ;  /* 0x00005d0010090a11 */ /* 0x000fe400018f1409 */
[----:B------:R-:W-:-:S03]  /*0520*/  CS2R R16, SRZ ;  /* 0x0000000000107805 */ /* 0x000fc6000001ff00 */
[----:B------:R-:W2:Y:S04]  /*0530*/  @P1 LDG.E.64 R14, [R10.64] ;  /* 0x000000060a0e1981 */ /* 0x000ea8000c1e1b00 */
[----:B------:R-:W3:Y:S01]  /*0540*/  @P0 LDG.E.64 R16, [R8.64] ;  /* 0x0000000608100981 */ /* 0x000ee2000c1e1b00 */
[C---:B0-----:R-:W-:Y:S02]  /*0550*/  ISETP.GT.AND P0, PT, R4.reuse, 0x1e, PT ;  /* 0x0000001e0400780c */ /* 0x041fe40003f04270 */
[----:B------:R-:W-:Y:S02]  /*0560*/  ISETP.NE.AND P3, PT, R4, RZ, PT ;  /* 0x000000ff0400720c */ /* 0x000fe40003f65270 */
[----:B------:R-:W-:Y:S01]  /*0570*/  ISETP.NE.AND P2, PT, R2, RZ, PT ;  /* 0x000000ff0200720c */ /* 0x000fe20003f45270 */
[----:B--2---:R-:W-:-:S02]  /*0580*/  FMUL.FTZ R19, R15, R15 ;  /* 0x0000000f0f137220 */ /* 0x004fc40000410000 */
[C---:B------:R-:W-:Y:S02]  /*0590*/  FADD.FTZ R18, R14.reuse, R15 ;  /* 0x0000000f0e127221 */ /* 0x040fe40000010000 */
[----:B---3--:R-:W-:Y:S02]  /*05a0*/  FMUL.FTZ R29, R17, R17 ;  /* 0x00000011111d7220 */ /* 0x008fe40000410000 */
[----:B------:R-:W-:Y:S02]  /*05b0*/  FFMA.FTZ R19, R14, R14, R19 ;  /* 0x0000000e0e137223 */ /* 0x000fe40000010013 */
[C---:B------:R-:W-:Y:S02]  /*05c0*/  FADD.FTZ R21, R16.reuse, R17 ;  /* 0x0000001110157221 */ /* 0x040fe40000010000 */
[----:B------:R-:W-:Y:S02]  /*05d0*/  FADD.FTZ R18, RZ, R18 ;  /* 0x00000012ff127221 */ /* 0x000fe40000010000 */
[----:B------:R-:W-:-:S02]  /*05e0*/  FFMA.FTZ R20, R16, R16, R29 ;  /* 0x0000001010147223 */ /* 0x000fc4000001001d */
        /* <DEDUP_REMOVED lines=63> */
.L_x_2799:
[----:B------:R-:W2:Y:S01]  /*09e0*/  LDG.E.STRONG.GPU R11, [R8.64] ;  /* 0x00000006080b7981 */ /* 0x000ea2000c1ef900 */
[----:B------:R-:W-:Y:S01]  /*09f0*/  YIELD ;  /* 0x0000000000007946 */ /* 0x000fe20003800000 */
[----:B--2---:R-:W-:Y:S01]  /*0a00*/  ISETP.NE.AND P0, PT, R11, R28, PT ;  /* 0x0000001c0b00720c */ /* 0x004fe20003f05270 */
[----:B------:R-:W-:-:S12]  /*0a10*/  CCTL.IVALL ;  /* 0x00000000ff00798f */ /* 0x000fd80002000000 */
[----:B------:R-:W-:Y:S05]  /*0a20*/  @P0 BRA `(.L_x_2799) ;  /* 0xffffffb000000947 */ /* 0x000fea000383ffff */
.L_x_2798:
        /* <DEDUP_REMOVED lines=17> */
.L_x_2803:
        /* <DEDUP_REMOVED lines=115> */
.L_x_2802:
        /* <DEDUP_REMOVED lines=61> */
.L_x_2804:
[----:B------:R-:W-:-:S13]  /*1640*/  ISETP.NE.OR P0, PT, R8, RZ, P0 ;  /* 0x000000ff0800720c */ /* 0x000fda0000705670 */
[----:B------:R-:W-:Y:S05]  /*1650*/  @!P0 BRA `(.L_x_2800) ;  /* 0x000001f000008947 */ /* 0x000fea0003800000 */
.L_x_2801:
        /* <DEDUP_REMOVED lines=31> */
.L_x_2800:
        /* <DEDUP_REMOVED lines=12> */
.L_x_2806:
[----:B------:R-:W-:Y:S05]  /*1910*/  BSYNC B0 ;  /* 0x0000000000007941 */ /* 0x000fea0003800000 */
.L_x_2805:
        /* <DEDUP_REMOVED lines=16> */
.L_x_2797:
        /* <DEDUP_REMOVED lines=14> */
[----:B------:R-:W-:Y:S04]  /*1b00*/  @!P0 STG.E.64 [R26.64], R20 ;  /* 0x000000141a008986 */ /* 0x000fe8000c101b06 */
[----:B------:R-:W-:Y:S06]  /*1b10*/  BAR.SYNC.DEFER_BLOCKING 0x0 ;  /* 0x0000000000007b1d */ /* 0x000fec0000010000 */
[----:B------:R-:W2:Y:S04]  /*1b20*/  LDG.E.64 R8, [R8.64] ;  /* 0x0000000608087981 */ /* 0x000ea8000c1e1b00 */
[----:B------:R-:W2:Y:S01]  /*1b30*/  LDG.E.64 R10, [R10.64] ;  /* 0x000000060a0a7981 */ /* 0x000ea2000c1e1b00 */
[----:B------:R-:W-:Y:S01]  /*1b40*/  HFMA2.MMA R29, -RZ, RZ, 1.875, 0 ;  /* 0x3f800000ff1d7435 */ /* 0x000fe200000001ff */
[----:B------:R-:W-:-:S02]  /*1b50*/  ISETP.NE.AND P2, PT, RZ, UR5, PT ;  /* 0x00000005ff007c0c */ /* 0x000fc4000bf45270 */
[----:B------:R-:W0:Y:S02]  /*1b60*/  LDS.64 R18, [0x30] ;  /* 0x00003000ff127984 */ /* 0x000e240000000a00 */
[----:B0-----:R-:W-:-:S04]  /*1b70*/  FMUL.FTZ R28, R18, c[0x0][0x1f4] ;  /* 0x00007d00121c7a20 */ /* 0x001fc80000410000 */
[C---:B------:R-:W-:Y:S02]  /*1b80*/  FMUL.FTZ R18, R28.reuse, R28 ;  /* 0x0000001c1c127220 */ /* 0x040fe40000410000 */
[C---:B------:R-:W-:Y:S02]  /*1b90*/  FADD.FTZ R26, -R28.reuse, R14 ;  /* 0x0000000e1c1a7221 */ /* 0x040fe40000010100 */
[----:B------:R-:W-:Y:S01]  /*1ba0*/  FFMA.FTZ R18, R19, c[0x0][0x1f4], -R18 ;  /* 0x00007d0013127a23 */ /* 0x000fe20000010812 */
[----:B------:R-:W-:Y:S01]  /*1bb0*/  SHF.R.U32.HI R19, RZ, 0x2, R2 ;  /* 0x00000002ff137819 */ /* 0x000fe20000011602 */
[C---:B------:R-:W-:Y:S02]  /*1bc0*/  FADD.FTZ R14, -R28.reuse, R15 ;  /* 0x0000000f1c0e7221 */ /* 0x040fe40000010100 */
[----:B------:R-:W-:Y:S01]  /*1bd0*/  FADD.FTZ R16, -R28, R16 ;  /* 0x000000101c107221 */ /* 0x000fe20000010100 */
[----:B------:R-:W-:Y:S01]  /*1be0*/  FSETP.GTU.FTZ.AND P0, PT, R18, RZ, PT ;  /* 0x000000ff1200720b */ /* 0x000fe20003f1c000 */
[----:B------:R-:W-:-:S02]  /*1bf0*/  IMAD R19, R3, c[0x0][0x1e4], R19 ;  /* 0x0000790003137a24 */ /* 0x000fc400078e0213 */
[----:B------:R-:W-:-:S10]  /*1c00*/  FADD.FTZ R28, -R28, R17 ;  /* 0x000000111c1c7221 */ /* 0x000fd40000010100 */
[----:B------:R-:W-:Y:S01]  /*1c10*/  @P0 FADD.FTZ R21, R18, c[0x0][0x188] ;  /* 0x0000620012150621 */ /* 0x000fe20000010000 */
[----:B------:R-:W-:-:S03]  /*1c20*/  IADD3 R18, R19, 0x20, RZ ;  /* 0x0000002013127810 */ /* 0x000fc60007ffe0ff */
[----:B------:R-:W0:Y:S01]  /*1c30*/  @P0 MUFU.RSQ R29, R21 ;  /* 0x00000015001d0308 */ /* 0x000e220000001400 */
[----:B------:R-:W-:Y:S02]  /*1c40*/  ISETP.GE.U32.AND P0, PT, R18, c[0x0][0x1c8], PT ;  /* 0x0000720012007a0c */ /* 0x000fe40003f06070 */
[----:B------:R-:W-:-:S04]  /*1c50*/  SHF.R.S32.HI R20, RZ, 0x1f, R18 ;  /* 0x0000001fff147819 */ /* 0x000fc80000011412 */
        /* <DEDUP_REMOVED lines=21> */
.L_x_2807:
        /* <DEDUP_REMOVED lines=9> */
[----:B------:R-:W-:-:S05]  /*1e40*/  LEA.HI.X R11, R8, c[0x0][0x164], R11, 0x2, P3 ;  /* 0x00005900080b7a11 */ /* 0x000fca00018f140b */
[----:B------:R0:W-:Y:S04]  /*1e50*/  STG.E.64 [R10.64], R16 ;  /* 0x000000100a007986 */ /* 0x0001e8000c101b06 */
.L_x_2809:
[----:B------:R-:W-:Y:S05]  /*1e60*/  BSYNC B0 ;  /* 0x0000000000007941 */ /* 0x000fea0003800000 */
.L_x_2808:
        /* <DEDUP_REMOVED lines=11> */
.L_x_2810:
        /* <DEDUP_REMOVED lines=9> */
[----:B------:R-:W-:-:S05]  /*1fb0*/  LEA.HI.X R11, R8, c[0x0][0x164], R11, 0x2, P0 ;  /* 0x00005900080b7a11 */ /* 0x000fca00000f140b */
[----:B------:R0:W-:Y:S04]  /*1fc0*/  STG.E.64 [R10.64], R14 ;  /* 0x0000000e0a007986 */ /* 0x0001e8000c101b06 */
.L_x_2812:
[----:B------:R-:W-:Y:S05]  /*1fd0*/  BSYNC B0 ;  /* 0x0000000000007941 */ /* 0x000fea0003800000 */
.L_x_2811:
[----:B------:R-:W-:Y:S02]  /*1fe0*/  IADD3 R7, R7, c[0x0][0x10], RZ ;  /* 0x0000040007077a10 */ /* 0x000fe40007ffe0ff */
[----:B------:R-:W-:Y:S02]  /*1ff0*/  IADD3 R6, R6, 0x1, RZ ;  /* 0x0000000106067810 */ /* 0x000fe40007ffe0ff */
[----:B------:R-:W-:-:S13]  /*2000*/  ISETP.GE.AND P0, PT, R7, UR4, PT ;  /* 0x0000000407007c0c */ /* 0x000fda000bf06270 */
[----:B------:R-:W-:Y:S01]  /*2010*/  @P0 CALL.REL.NOINC `(.L_x_2813) ;  /* 0x0000001000000944 */ /* 0x000fe20003c00000 */
[----:B------:R-:W-:Y:S05]  /*2020*/  BRA `(.L_x_2814) ;  /* 0xffffe15000007947 */ /* 0x000fea000383ffff */
.L_x_2813:
[----:B------:R-:W-:Y:S05]  /*2030*/  EXIT ;  /* 0x000000000000794d */ /* 0x000fea0003800000 */
.L_x_2815:
        /* <DEDUP_REMOVED lines=12> */
.L_x_3284:


//--------------------- .text._Z35group_norm_nhwc_fwd_one_pass_kernelI11Fp32IOFp32WLi128ELi8ELi128EEv26Group_norm_nhwc_fwd_params --------------------------
	.section	.text._Z35group_norm_nhwc_fwd_one_pass_kernelI11Fp32IOFp32WLi128ELi8ELi128EEv26Group_norm_nhwc_fwd_params,"ax",@progbits
	.sectioninfo	@"SHI_REGISTERS=40"
	.align	128
        .global         _Z35group_norm_nhwc_fwd_one_pass_kernelI11Fp32IOFp32WLi128ELi8ELi128EEv26Group_norm_nhwc_fwd_params
        .type           _Z35group_norm_nhwc_fwd_one_pass_kernelI11Fp32IOFp32WLi128ELi8ELi128EEv26Group_norm_nhwc_fwd_params,@function
        .size           _Z35group_norm_nhwc_fwd_one_pass_kernelI11Fp32IOFp32WLi128ELi8ELi128EEv26Group_norm_nhwc_fwd_params,(.L_x_3285 - _Z35group_norm_nhwc_fwd_one_pass_kernelI11Fp32IOFp32WLi128ELi8ELi128EEv26Group_norm_nhwc_fwd_params)
        .other          _Z35group_norm_nhwc_fwd_one_pass_kernelI11Fp32IOFp32WLi128ELi8ELi128EEv26Group_norm_nhwc_fwd_params,@"STO_CUDA_ENTRY STV_DEFAULT"
_Z35group_norm_nhwc_fwd_one_pass_kernelI11Fp32IOFp32WLi128ELi8ELi128EEv26Group_norm_nhwc_fwd_params:
.text._Z35group_norm_nhwc_fwd_one_pass_kernelI11Fp32IOFp32WLi128ELi8ELi128EEv26Group_norm_nhwc_fwd_params:
        /* <DEDUP_REMOVED lines=16> */
[----:B------:R-:W-:-:S03]  /*0100*/  SHF.R.S32.HI R9, RZ, 0x1f, R2 ;  /* 0x0000001fff097819 */ /* 0x000fc60000011402 */
[----:B-1----:R-:W-:Y:S01]  /*0110*/  IMAD R4, R3, c[0x0][0x1e4], R4 ;  /* 0x0000790003047a24 */ /* 0x002fe200078e0204 */
[----:B------:R-:W-:-:S04]  /*0120*/  LEA.HI R9, R9, R2, RZ, 0x5 ;  /* 0x0000000209097211 */ /* 0x000fc800078f28ff */
[----:B------:R-:W-:Y:S02]  /*0130*/  IADD3 R5, R4, 0x60, RZ ;  /* 0x0000006004057810 */ /* 0x000fe40007ffe0ff */
[----:B------:R-:W-:Y:S02]  /*0140*/  SHF.R.S32.HI R14, RZ, 0x5, R9 ;  /* 0x00000005ff0e7819 */ /* 0x000fe40000011409 */
[----:B------:R-:W-:Y:S02]  /*0150*/  ISETP.GE.U32.AND P1, PT, R5, c[0x0][0x1c8], PT ;  /* 0x0000720005007a0c */ /* 0x000fe40003f26070 */
[----:B------:R-:W-:-:S04]  /*0160*/  SHF.R.S32.HI R7, RZ, 0x1f, R5 ;  /* 0x0000001fff077819 */ /* 0x000fc80000011405 */
[----:B------:R-:W-:-:S04]  /*0170*/  ISETP.GE.AND.EX P1, PT, R7, c[0x0][0x1cc], PT, P1 ;  /* 0x0000730007007a0c */ /* 0x000fc80003f26310 */
[----:B--2---:R-:W-:Y:S02]  /*0180*/  ISETP.LT.U32.AND P1, PT, R2, 0x80, !P1 ;  /* 0x000000800200780c */ /* 0x004fe40004f21070 */
.L_x_2839:
        /* <DEDUP_REMOVED lines=10> */
[----:B------:R-:W-:Y:S02]  /*0230*/  LOP3.LUT R8, R13, c[0x0][0x1d8], RZ, 0x3c, !PT ;  /* 0x000076000d087a12 */ /* 0x000fe400078e3cff */
[----:B------:R-:W-:Y:S02]  /*0240*/  IADD3 R15, R4, 0x40, RZ ;  /* 0x00000040040f7810 */ /* 0x000fe40007ffe0ff */
[----:B------:R-:W-:Y:S01]  /*0250*/  ISETP.GE.AND P3, PT, R8, RZ, PT ;  /* 0x000000ff0800720c */ /* 0x000fe20003f66270 */
[----:B------:R-:W-:Y:S01]  /*0260*/  IMAD.HI.U32 R9, R9, R16, RZ ;  /* 0x0000001009097227 */ /* 0x000fe200078e00ff */
[----:B------:R-:W-:Y:S02]  /*0270*/  SHF.L.U32 R8, R2, 0x1, RZ ;  /* 0x0000000102087819 */ /* 0x000fe400000006ff */
[----:B------:R-:W-:Y:S02]  /*0280*/  SHF.R.S32.HI R18, RZ, 0x1f, R15 ;  /* 0x0000001fff127819 */ /* 0x000fe4000001140f */
[----:B------:R-:W-:-:S02]  /*0290*/  IADD3 R10, -R9, RZ, RZ ;  /* 0x000000ff090a7210 */ /* 0x000fc40007ffe1ff */
        /* <DEDUP_REMOVED lines=20> */
[----:B------:R-:W-:Y:S02]  /*03e0*/  ISETP.GT.U32.OR P0, PT, R2, 0x7f, P0 ;  /* 0x0000007f0200780c */ /* 0x000fe40000704470 */
[----:B------:R-:W-:Y:S01]  /*03f0*/  LEA R32, R32, R33, 0x3 ;  /* 0x0000002120207211 */ /* 0x000fe200078e18ff */
[----:B------:R-:W-:Y:S01]  /*0400*/  IMAD R8, R8, c[0x0][0x1d0], RZ ;  /* 0x0000740008087a24 */ /* 0x000fe200078e02ff */
[----:B------:R-:W-:-:S02]  /*0410*/  ISETP.GT.U32.OR P2, PT, R2, 0x7f, P2 ;  /* 0x0000007f0200780c */ /* 0x000fc40001744470 */
[----:B------:R-:W-:Y:S01]  /*0420*/  ISETP.GE.U32.AND P3, PT, R15, c[0x0][0x1c8], PT ;  /* 0x000072000f007a0c */ /* 0x000fe20003f66070 */
[----:B------:R-:W-:Y:S01]  /*0430*/  IMAD R31, R9, c[0x0][0x1d4], R8 ;  /* 0x00007500091f7a24 */ /* 0x000fe200078e0208 */
[----:B------:R-:W-:Y:S02]  /*0440*/  SHF.R.S32.HI R33, RZ, 0x1f, R32 ;  /* 0x0000001fff217819 */ /* 0x000fe40000011420 */
[----:B------:R-:W-:-:S03]  /*0450*/  ISETP.GE.AND.EX P3, PT, R18, c[0x0][0x1cc], PT, P3 ;  /* 0x0000730012007a0c */ /* 0x000fc60003f66330 */
[----:B------:R-:W-:Y:S01]  /*0460*/  IMAD.WIDE.U32 R28, R9, c[0x0][0x1d0], R32 ;  /* 0x00007400091c7a25 */ /* 0x000fe200078e0020 */
[----:B------:R-:W-:-:S03]  /*0470*/  ISETP.GT.U32.OR P3, PT, R2, 0x7f, P3 ;  /* 0x0000007f0200780c */ /* 0x000fc60001f64470 */
[----:B------:R-:W-:Y:S01]  /*0480*/  @!P0 IMAD R9, R10, c[0x0][0x1c0], RZ ;  /* 0x000070000a098a24 */ /* 0x000fe200078e02ff */
[----:B------:R-:W-:Y:S01]  /*0490*/  IADD3 R31, R29, R31, RZ ;  /* 0x0000001f1d1f7210 */ /* 0x000fe20007ffe0ff */
[----:B------:R-:W-:Y:S01]  /*04a0*/  @!P2 IMAD R8, R16, c[0x0][0x1c0], RZ ;  /* 0x000070001008aa24 */ /* 0x000fe200078e02ff */
[-C--:B------:R-:W-:Y:S01]  /*04b0*/  @!P0 MOV R30, R28.reuse ;  /* 0x0000001c001e8202 */ /* 0x080fe20000000f00 */
[C---:B------:R-:W-:Y:S01]  /*04c0*/  @!P0 IMAD R19, R4.reuse, c[0x0][0x1c4], R9 ;  /* 0x0000710004138a24 */ /* 0x040fe200078e0209 */
[----:B------:R-:W-:Y:S01]  /*04d0*/  @!P2 MOV R9, R31 ;  /* 0x0000001f0009a202 */ /* 0x000fe20000000f00 */
[----:B------:R-:W-:Y:S01]  /*04e0*/  @!P2 IMAD R21, R11, c[0x0][0x1c4], R8 ;  /* 0x000071000b15aa24 */ /* 0x000fe200078e0208 */
[-C--:B------:R-:W-:Y:S01]  /*04f0*/  @!P2 MOV R8, R28.reuse ;  /* 0x0000001c0008a202 */ /* 0x080fe20000000f00 */
[----:B------:R-:W-:Y:S02]  /*0500*/  @!P0 IMAD.WIDE.U32 R16, R4, c[0x0][0x1c0], R30 ;  /* 0x0000700004108a25 */ /* 0x000fe400078e001e */
[----:B------:R-:W-:-:S02]  /*0510*/  @!P3 MOV R10, R28 ;  /* 0x0000001c000ab202 */ /* 0x000fc40000000f00 */
[----:B------:R-:W-:Y:S01]  /*0520*/  @!P2 IMAD.WIDE.U32 R8, R11, c[0x0][0x1c0], R8 ;  /* 0x000070000b08aa25 */ /* 0x000fe200078e0008 */
[----:B------:R-:W-:Y:S02]  /*0530*/  @!P3 MOV R11, R31 ;  /* 0x0000001f000bb202 */ /* 0x000fe40000000f00 */
[----:B------:R-:W-:Y:S01]  /*0540*/  @!P0 IADD3 R17, R17, R19, RZ ;  /* 0x0000001311118210 */ /* 0x000fe20007ffe0ff */
[----:B------:R-:W-:Y:S01]  /*0550*/  @!P3 IMAD R18, R18, c[0x0][0x1c0], RZ ;  /* 0x000070001212ba24 */ /* 0x000fe200078e02ff */
[----:B------:R-:W-:Y:S01]  /*0560*/  @!P0 LEA R22, P4, R16, c[0x0][0x170], 0x2 ;  /* 0x00005c0010168a11 */ /* 0x000fe200078810ff */
[----:B------:R-:W-:-:S03]  /*0570*/  @!P3 IMAD.WIDE.U32 R10, R15, c[0x0][0x1c0], R10 ;  /* 0x000070000f0aba25 */ /* 0x000fc600078e000a */
[----:B------:R-:W-:Y:S01]  /*0580*/  @!P0 LEA.HI.X R23, R16, c[0x0][0x174], R17, 0x2, P4 ;  /* 0x00005d0010178a11 */ /* 0x000fe200020f1411 */
[----:B------:R-:W-:Y:S01]  /*0590*/  @!P3 IMAD R19, R15, c[0x0][0x1c4], R18 ;  /* 0x000071000f13ba24 */ /* 0x000fe200078e0212 */
[----:B------:R-:W-:Y:S01]  /*05a0*/  @!P2 IADD3 R15, R9, R21, RZ ;  /* 0x00000015090fa210 */ /* 0x000fe20007ffe0ff */
[----:B------:R-:W-:Y:S01]  /*05b0*/  CS2R R16, SRZ ;  /* 0x0000000000107805 */ /* 0x000fe2000001ff00 */
[----:B------:R-:W-:Y:S02]  /*05c0*/  @!P3 LEA R24, P5, R10, c[0x0][0x170], 0x2 ;  /* 0x00005c000a18ba11 */ /* 0x000fe400078a10ff */
[----:B------:R-:W-:Y:S02]  /*05d0*/  @!P3 IADD3 R9, R11, R19, RZ ;  /* 0x000000130b09b210 */ /* 0x000fe40007ffe0ff */
[----:B------:R-:W-:Y:S01]  /*05e0*/  @!P2 LEA R26, P4, R8, c[0x0][0x170], 0x2 ;  /* 0x00005c00081aaa11 */ /* 0x000fe200078810ff */
[----:B------:R0:W2:Y:S01]  /*05f0*/  @!P0 LDG.E.64 R16, [R22.64] ;  /* 0x0000000816108981 */ /* 0x0000a2000c1e1b00 */
[----:B------:R-:W-:-:S02]  /*0600*/  @!P3 LEA.HI.X R25, R10, c[0x0][0x174], R9, 0x2, P5 ;  /* 0x00005d000a19ba11 */ /* 0x000fc400028f1409 */
[----:B------:R-:W-:Y:S01]  /*0610*/  @!P2 LEA.HI.X R27, R8, c[0x0][0x174], R15, 0x2, P4 ;  /* 0x00005d00081baa11 */ /* 0x000fe200020f140f */
[----:B------:R-:W-:Y:S01]  /*0620*/  @P1 IMAD R8, R7, c[0x0][0x1c0], RZ ;  /* 0x0000700007081a24 */ /* 0x000fe200078e02ff */
[----:B------:R-:W-:Y:S02]  /*0630*/  @P1 MOV R10, R28 ;  /* 0x0000001c000a1202 */ /* 0x000fe40000000f00 */
[----:B------:R-:W-:Y:S01]  /*0640*/  @P1 MOV R11, R31 ;  /* 0x0000001f000b1202 */ /* 0x000fe20000000f00 */
[----:B------:R-:W-:Y:S01]  /*0650*/  @P1 IMAD R9, R5, c[0x0][0x1c4], R8 ;  /* 0x0000710005091a24 */ /* 0x000fe200078e0208 */
[----:B------:R-:W-:-:S03]  /*0660*/  CS2R R18, SRZ ;  /* 0x0000000000127805 */ /* 0x000fc6000001ff00 */
[----:B------:R-:W-:Y:S01]  /*0670*/  @P1 IMAD.WIDE.U32 R10, R5, c[0x0][0x1c0], R10 ;  /* 0x00007000050a1a25 */ /* 0x000fe200078e000a */
[----:B------:R-:W-:Y:S02]  /*0680*/  CS2R R20, SRZ ;  /* 0x0000000000147805 */ /* 0x000fe4000001ff00 */
[----:B------:R-:W3:Y:S02]  /*0690*/  @!P2 LDG.E.64 R18, [R26.64] ;  /* 0x000000081a12a981 */ /* 0x000ee4000c1e1b00 */
[----:B------:R-:W-:Y:S02]  /*06a0*/  @P1 IADD3 R9, R11, R9, RZ ;  /* 0x000000090b091210 */ /* 0x000fe40007ffe0ff */
[C---:B------:R-:W-:Y:S01]  /*06b0*/  @P1 LEA R8, P0, R10.reuse, c[0x0][0x170], 0x2 ;  /* 0x00005c000a081a11 */ /* 0x040fe200078010ff */
[----:B0-----:R-:W-:Y:S01]  /*06c0*/  CS2R R22, SRZ ;  /* 0x0000000000167805 */ /* 0x001fe2000001ff00 */
[----:B------:R-:W4:Y:S02]  /*06d0*/  @!P3 LDG.E.64 R20, [R24.64] ;  /* 0x000000081814b981 */ /* 0x000f24000c1e1b00 */
[----:B------:R-:W-:-:S05]  /*06e0*/  @P1 LEA.HI.X R9, R10, c[0x0][0x174], R9, 0x2, P0 ;  /* 0x00005d000a091a11 */ /* 0x000fca00000f1409 */
[----:B------:R0:W5:Y:S01]  /*06f0*/  @P1 LDG.E.64 R22, [R8.64] ;  /* 0x0000000808161981 */ /* 0x000162000c1e1b00 */
[C---:B------:R-:W-:Y:S02]  /*0700*/  ISETP.GT.AND P0, PT, R6.reuse, 0x1e, PT ;  /* 0x0000001e0600780c */ /* 0x040fe40003f04270 */
[----:B------:R-:W-:Y:S02]  /*0710*/  ISETP.NE.AND P3, PT, R6, RZ, PT ;  /* 0x000000ff0600720c */ /* 0x000fe40003f65270 */
[----:B------:R-:W-:Y:S01]  /*0720*/  ISETP.NE.AND P2, PT, R2, RZ, PT ;  /* 0x000000ff0200720c */ /* 0x000fe20003f45270 */
[----:B------:R-:W-:Y:S02]  /*0730*/  ULDC UR5, c[0x0][0xc] ;  /* 0x0000030000057ab9 */ /* 0x000fe40000000800 */
[----:B------:R-:W-:Y:S01]  /*0740*/  UISETP.GE.U32.AND UP0, UPT, UR5, 0x2, UPT ;  /* 0x000000020500788c */ /* 0x000fe2000bf06070 */
[----:B--2---:R-:W-:Y:S02]  /*0750*/  FMUL.FTZ R11, R17, R17 ;  /* 0x00000011110b7220 */ /* 0x004fe40000410000 */
[----:B------:R-:W-:-:S02]  /*0760*/  FADD.FTZ R10, R16, R17 ;  /* 0x00000011100a7221 */ /* 0x000fc40000010000 */
[----:B------:R-:W-:Y:S02]  /*0770*/  FFMA.FTZ R11, R16, R16, R11 ;  /* 0x00000010100b7223 */ /* 0x000fe4000001000b */
[----:B------:R-:W-:Y:S02]  /*0780*/  FADD.FTZ R10, RZ, R10 ;  /* 0x0000000aff0a7221 */ /* 0x000fe40000010000 */
[----:B------:R-:W-:Y:S02]  /*0790*/  FADD.FTZ R11, RZ, R11 ;  /* 0x0000000bff0b7221 */ /* 0x000fe40000010000 */
[----:B---3--:R-:W-:Y:S02]  /*07a0*/  FMUL.FTZ R35, R19, R19 ;  /* 0x0000001313237220 */ /* 0x008fe40000410000 */
[C---:B------:R-:W-:Y:S02]  /*07b0*/  FADD.FTZ R15, R18.reuse, R19 ;  /* 0x00000013120f7221 */ /* 0x040fe40000010000 */
[----:B------:R-:W-:-:S02]  /*07c0*/  FFMA.FTZ R26, R18, R18, R35 ;  /* 0x00000012121a7223 */ /* 0x000fc40000010023 */
[----:B----4-:R-:W-:Y:S02]  /*07d0*/  FMUL.FTZ R25, R21, R21 ;  /* 0x0000001515197220 */ /* 0x010fe40000410000 */
[----:B------:R-:W-:Y:S02]  /*07e0*/  FADD.FTZ R10, R10, R15 ;  /* 0x0000000f0a0a7221 */ /* 0x000fe40000010000 */
[----:B------:R-:W-:Y:S02]  /*07f0*/  FADD.FTZ R11, R11, R26 ;  /* 0x0000001a0b0b7221 */ /* 0x000fe40000010000 */
[----:B0-----:R-:W-:Y:S02]  /*0800*/  FFMA.FTZ R8, R20, R20, R25 ;  /* 0x0000001414087223 */ /* 0x001fe40000010019 */
[----:B-----5:R-:W-:Y:S02]  /*0810*/  FMUL.FTZ R15, R23, R23 ;  /* 0x00000017170f7220 */ /* 0x020fe40000410000 */
[----:B------:R-:W-:-:S02]  /*0820*/  FADD.FTZ R8, R11, R8 ;  /* 0x000000080b087221 */ /* 0x000fc40000010000 */
[----:B------:R-:W-:Y:S02]  /*0830*/  FFMA.FTZ R15, R22, R22, R15 ;  /* 0x00000016160f7223 */ /* 0x000fe4000001000f */
[----:B------:R-:W-:Y:S02]  /*0840*/  FADD.FTZ R9, R20, R21 ;  /* 0x0000001514097221 */ /* 0x000fe40000010000 */
[----:B------:R-:W-:Y:S02]  /*0850*/  FADD.FTZ R15, R8, R15 ;  /* 0x0000000f080f7221 */ /* 0x000fe40000010000 */
[----:B------:R-:W-:Y:S02]  /*0860*/  FADD.FTZ R9, R10, R9 ;  /* 0x000000090a097221 */ /* 0x000fe40000010000 */
[----:B------:R-:W-:Y:S01]  /*0870*/  FADD.FTZ R24, R22, R23 ;  /* 0x0000001716187221 */ /* 0x000fe20000010000 */
[----:B------:R-:W0:Y:S03]  /*0880*/  SHFL.DOWN PT, R8, R15, 0x1, 0x1f ;  /* 0x08201f000f087f89 */ /* 0x000e2600000e0000 */
[----:B------:R-:W-:-:S05]  /*0890*/  FADD.FTZ R24, R9, R24 ;  /* 0x0000001809187221 */ /* 0x000fca0000010000 */
[----:B------:R-:W1:Y:S01]  /*08a0*/  SHFL.DOWN PT, R9, R24, 0x1, 0x1f ;  /* 0x08201f0018097f89 */ /* 0x000e6200000e0000 */
[----:B0-----:R-:W-:-:S05]  /*08b0*/  @!P0 FADD.FTZ R15, R15, R8 ;  /* 0x000000080f0f8221 */ /* 0x001fca0000010000 */
[----:B------:R-:W0:Y:S01]  /*08c0*/  SHFL.DOWN PT, R8, R15, 0x2, 0x1f ;  /* 0x08401f000f087f89 */ /* 0x000e2200000e0000 */
[----:B-1----:R-:W-:-:S05]  /*08d0*/  @!P0 FADD.FTZ R24, R24, R9 ;  /* 0x0000000918188221 */ /* 0x002fca0000010000 */
[----:B------:R-:W1:Y:S01]  /*08e0*/  SHFL.DOWN PT, R9, R24, 0x2, 0x1f ;  /* 0x08401f0018097f89 */ /* 0x000e6200000e0000 */
[----:B------:R-:W-:-:S13]  /*08f0*/  ISETP.GT.AND P0, PT, R6, 0x1d, PT ;  /* 0x0000001d0600780c */ /* 0x000fda0003f04270 */
        /* <DEDUP_REMOVED lines=16> */
[----:B------:R-:W-:Y:S01]  /*0a00*/  MOV R25, R15 ;  /* 0x0000000f00197202 */ /* 0x000fe20000000f00 */
[----:B-1----:R-:W-:-:S05]  /*0a10*/  @!P0 FADD.FTZ R24, R24, R9 ;  /* 0x0000000918188221 */ /* 0x002fca0000010000 */
[----:B------:R-:W-:Y:S04]  /*0a20*/  @!P3 STS.64 [R14.X8+0x8], R24 ;  /* 0x000008180e00b388 */ /* 0x000fe80000008a00 */
[----:B------:R-:W-:Y:S06]  /*0a30*/  BAR.SYNC.DEFER_BLOCKING 0x0 ;  /* 0x0000000000007b1d */ /* 0x000fec0000010000 */
[----:B------:R-:W0:Y:S04]  /*0a40*/  @!P2 LDS.128 R8, [0x10] ;  /* 0x00001000ff08a984 */ /* 0x000e280000000c00 */
[----:B------:R-:W1:Y:S01]  /*0a50*/  @!P2 LDS.64 R26, [0x20] ;  /* 0x00002000ff1aa984 */ /* 0x000e620000000a00 */
[----:B------:R-:W-:Y:S01]  /*0a60*/  PLOP3.LUT P0, PT, PT, PT, UP0, 0x80, 0x0 ;  /* 0x000000000000781c */ /* 0x000fe20003f0f008 */
[----:B0-----:R-:W-:-:S02]  /*0a70*/  @!P2 FADD.FTZ R15, R24, R8 ;  /* 0x00000008180fa221 */ /* 0x001fc40000010000 */
[----:B------:R-:W-:Y:S02]  /*0a80*/  @!P2 FADD.FTZ R8, R25, R9 ;  /* 0x000000091908a221 */ /* 0x000fe40000010000 */
[----:B------:R-:W-:Y:S02]  /*0a90*/  @!P2 FADD.FTZ R15, R15, R10 ;  /* 0x0000000a0f0fa221 */ /* 0x000fe40000010000 */
[----:B------:R-:W-:Y:S02]  /*0aa0*/  @!P2 FADD.FTZ R8, R8, R11 ;  /* 0x0000000b0808a221 */ /* 0x000fe40000010000 */
[----:B-1----:R-:W-:Y:S02]  /*0ab0*/  @!P2 FADD.FTZ R24, R15, R26 ;  /* 0x0000001a0f18a221 */ /* 0x002fe40000010000 */
[----:B------:R-:W-:Y:S02]  /*0ac0*/  @!P2 FADD.FTZ R25, R8, R27 ;  /* 0x0000001b0819a221 */ /* 0x000fe40000010000 */
        /* <DEDUP_REMOVED lines=19> */
[----:B0-----:R-:W-:Y:S01]  /*0c00*/  SEL R11, RZ, c[0x0][0xc], P0 ;  /* 0x00000300ff0b7a07 */ /* 0x001fe20000000000 */
[----:B------:R-:W-:-:S00]  /*0c10*/  ERRBAR ;  /* 0x00000000000079ab */ /* 0x000fc00000000000 */
[----:B------:R0:W-:Y:S02]  /*0c20*/  RED.E.ADD.S32.STRONG.GPU [R8.64], R15 ;  /* 0x0000000f0800798e */ /* 0x0001e4000c10e388 */
[----:B------:R-:W-:-:S13]  /*0c30*/  ISETP.NE.AND P0, PT, R11, -0x1, PT ;  /* 0xffffffff0b00780c */ /* 0x000fda0003f05270 */
[----:B0-----:R-:W-:Y:S05]  /*0c40*/  @!P0 BRA `(.L_x_2817) ;  /* 0x0000005000008947 */ /* 0x001fea0003800000 */
.L_x_2818:
[----:B------:R-:W2:Y:S01]  /*0c50*/  LDG.E.STRONG.GPU R10, [R8.64] ;  /* 0x00000008080a7981 */ /* 0x000ea2000c1ef900 */
[----:B------:R-:W-:Y:S01]  /*0c60*/  YIELD ;  /* 0x0000000000007946 */ /* 0x000fe20003800000 */
[----:B--2---:R-:W-:Y:S01]  /*0c70*/  ISETP.NE.AND P0, PT, R10, R11, PT ;  /* 0x0000000b0a00720c */ /* 0x004fe20003f05270 */
[----:B------:R-:W-:-:S12]  /*0c80*/  CCTL.IVALL ;  /* 0x00000000ff00798f */ /* 0x000fd80002000000 */
[----:B------:R-:W-:Y:S05]  /*0c90*/  @P0 BRA `(.L_x_2818) ;  /* 0xffffffb000000947 */ /* 0x000fea000383ffff */
.L_x_2817:
        /* <DEDUP_REMOVED lines=20> */
.L_x_2822:
[----:B------:R-:W-:-:S13]  /*0de0*/  ISETP.EQ.OR P5, PT, R15, R3, P2 ;  /* 0x000000030f00720c */ /* 0x000fda00017a2670 */
[----:B------:R-:W-:-:S04]  /*0df0*/  @!P5 IMAD R9, R15, c[0x0][0x10], R0 ;  /* 0x000004000f09da24 */ /* 0x000fc800078e0200 */
[----:B------:R-:W-:-:S06]  /*0e00*/  @!P5 IMAD.WIDE.U32 R8, R9, 0x8, R34 ;  /* 0x000000080908d825 */ /* 0x000fcc00078e0022 */
[----:B------:R-:W2:Y:S01]  /*0e10*/  @!P5 LDG.E.64 R8, [R8.64] ;  /* 0x000000080808d981 */ /* 0x000ea2000c1e1b00 */
[C---:B------:R-:W-:Y:S02]  /*0e20*/  IADD3 R11, R15.reuse, 0x1, RZ ;  /* 0x000000010f0b7810 */ /* 0x040fe40007ffe0ff */
[----:B------:R-:W-:Y:S02]  /*0e30*/  IADD3 R26, R15, 0x2, RZ ;  /* 0x000000020f1a7810 */ /* 0x000fe40007ffe0ff */
[-C--:B------:R-:W-:Y:S02]  /*0e40*/  ISETP.EQ.OR P3, PT, R11, R3.reuse, P2 ;  /* 0x000000030b00720c */ /* 0x080fe40001762670 */
[----:B------:R-:W-:-:S11]  /*0e50*/  ISETP.EQ.OR P6, PT, R26, R3, P2 ;  /* 0x000000031a00720c */ /* 0x000fd600017c2670 */
[----:B------:R-:W-:-:S04]  /*0e60*/  @!P3 IMAD R11, R11, c[0x0][0x10], R0 ;  /* 0x000004000b0bba24 */ /* 0x000fc800078e0200 */
[----:B------:R-:W-:-:S06]  /*0e70*/  @!P3 IMAD.WIDE.U32 R10, R11, 0x8, R34 ;  /* 0x000000080b0ab825 */ /* 0x000fcc00078e0022 */
[----:B------:R-:W3:Y:S01]  /*0e80*/  @!P3 LDG.E.64 R10, [R10.64] ;  /* 0x000000080a0ab981 */ /* 0x000ee2000c1e1b00 */
[----:B------:R-:W-:Y:S01]  /*0e90*/  @!P6 IMAD R27, R26, c[0x0][0x10], R0 ;  /* 0x000004001a1bea24 */ /* 0x000fe200078e0200 */
[----:B------:R-:W-:-:S03]  /*0ea0*/  IADD3 R36, R15, 0x3, RZ ;  /* 0x000000030f247810 */ /* 0x000fc60007ffe0ff */
[----:B------:R-:W-:Y:S01]  /*0eb0*/  @!P6 IMAD.WIDE.U32 R26, R27, 0x8, R34 ;  /* 0x000000081b1ae825 */ /* 0x000fe200078e0022 */
[----:B------:R-:W-:-:S05]  /*0ec0*/  ISETP.EQ.OR P4, PT, R36, R3, P2 ;  /* 0x000000032400720c */ /* 0x000fca0001782670 */
[----:B------:R-:W4:Y:S08]  /*0ed0*/  @!P6 LDG.E.64 R26, [R26.64] ;  /* 0x000000081a1ae981 */ /* 0x000f30000c1e1b00 */
[----:B------:R-:W-:Y:S02]  /*0ee0*/  @!P4 IMAD R37, R36, c[0x0][0x10], R0 ;  /* 0x000004002425ca24 */ /* 0x000fe400078e0200 */
[----:B--2---:R-:W-:-:S02]  /*0ef0*/  @!P5 FADD.FTZ R24, R24, R8 ;  /* 0x000000081818d221 */ /* 0x004fc40000010000 */
[----:B------:R-:W-:Y:S02]  /*0f00*/  @!P5 FADD.FTZ R25, R25, R9 ;  /* 0x000000091919d221 */ /* 0x000fe40000010000 */
[----:B------:R-:W-:-:S06]  /*0f10*/  @!P4 IMAD.WIDE.U32 R8, R37, 0x8, R34 ;  /* 0x000000082508c825 */ /* 0x000fcc00078e0022 */
[----:B------:R-:W2:Y:S01]  /*0f20*/  @!P4 LDG.E.64 R8, [R8.64] ;  /* 0x000000080808c981 */ /* 0x000ea2000c1e1b00 */
[----:B---3--:R-:W-:Y:S01]  /*0f30*/  @!P3 FADD.FTZ R24, R24, R10 ;  /* 0x0000000a1818b221 */ /* 0x008fe20000010000 */
[----:B------:R-:W-:-:S04]  /*0f40*/  IADD3 R10, R15, 0x4, RZ ;  /* 0x000000040f0a7810 */ /* 0x000fc80007ffe0ff */
[----:B------:R-:W-:Y:S01]  /*0f50*/  ISETP.EQ.OR P5, PT, R10, R3, P2 ;  /* 0x000000030a00720c */ /* 0x000fe200017a2670 */
[----:B------:R-:W-:-:S04]  /*0f60*/  @!P3 FADD.FTZ R25, R25, R11 ;  /* 0x0000000b1919b221 */ /* 0x000fc80000010000 */
[----:B----4-:R-:W-:Y:S01]  /*0f70*/  @!P6 FADD.FTZ R25, R25, R27 ;  /* 0x0000001b1919e221 */ /* 0x010fe20000010000 */
[----:B------:R-:W-:Y:S01]  /*0f80*/  IADD3 R27, R15, 0x5, RZ ;  /* 0x000000050f1b7810 */ /* 0x000fe20007ffe0ff */
[----:B------:R-:W-:-:S06]  /*0f90*/  @!P6 FADD.FTZ R24, R24, R26 ;  /* 0x0000001a1818e221 */ /* 0x000fcc0000010000 */
[----:B------:R-:W-:Y:S01]  /*0fa0*/  @!P5 IMAD R11, R10, c[0x0][0x10], R0 ;  /* 0x000004000a0bda24 */ /* 0x000fe200078e0200 */
[----:B------:R-:W-:Y:S02]  /*0fb0*/  ISETP.EQ.OR P6, PT, R27, R3, P2 ;  /* 0x000000031b00720c */ /* 0x000fe400017c2670 */
[----:B------:R-:W-:Y:S01]  /*0fc0*/  IADD3 R26, R15, 0x6, RZ ;  /* 0x000000060f1a7810 */ /* 0x000fe20007ffe0ff */
[----:B------:R-:W-:-:S03]  /*0fd0*/  @!P5 IMAD.WIDE.U32 R10, R11, 0x8, R34 ;  /* 0x000000080b0ad825 */ /* 0x000fc600078e0022 */
[----:B------:R-:W-:-:S03]  /*0fe0*/  ISETP.EQ.OR P3, PT, R26, R3, P2 ;  /* 0x000000031a00720c */ /* 0x000fc60001762670 */
[----:B------:R-:W3:Y:S04]  /*0ff0*/  @!P5 LDG.E.64 R10, [R10.64] ;  /* 0x000000080a0ad981 */ /* 0x000ee8000c1e1b00 */
[----:B------:R-:W-:Y:S02]  /*1000*/  @!P6 IMAD R27, R27, c[0x0][0x10], R0 ;  /* 0x000004001b1bea24 */ /* 0x000fe400078e0200 */
[----:B--2---:R-:W-:Y:S02]  /*1010*/  @!P4 FADD.FTZ R24, R24, R8 ;  /* 0x000000081818c221 */ /* 0x004fe40000010000 */
[----:B------:R-:W-:Y:S02]  /*1020*/  @!P4 FADD.FTZ R25, R25, R9 ;  /* 0x000000091919c221 */ /* 0x000fe40000010000 */
[----:B------:R-:W-:-:S04]  /*1030*/  @!P6 IMAD.WIDE.U32 R8, R27, 0x8, R34 ;  /* 0x000000081b08e825 */ /* 0x000fc800078e0022 */
[----:B------:R-:W-:Y:S02]  /*1040*/  @!P3 IMAD R27, R26, c[0x0][0x10], R0 ;  /* 0x000004001a1bba24 */ /* 0x000fe400078e0200 */
[----:B------:R-:W2:Y:S02]  /*1050*/  @!P6 LDG.E.64 R8, [R8.64] ;  /* 0x000000080808e981 */ /* 0x000ea4000c1e1b00 */
[----:B------:R-:W-:-:S06]  /*1060*/  @!P3 IMAD.WIDE.U32 R26, R27, 0x8, R34 ;  /* 0x000000081b1ab825 */ /* 0x000fcc00078e0022 */
[----:B------:R-:W4:Y:S01]  /*1070*/  @!P3 LDG.E.64 R26, [R26.64] ;  /* 0x000000081a1ab981 */ /* 0x000f22000c1e1b00 */
[----:B------:R-:W-:Y:S01]  /*1080*/  IADD3 R36, R15, 0x8, RZ ;  /* 0x000000080f247810 */ /* 0x000fe20007ffe0ff */
[----:B---3--:R-:W-:Y:S01]  /*1090*/  @!P5 FADD.FTZ R25, R25, R11 ;  /* 0x0000000b1919d221 */ /* 0x008fe20000010000 */
[----:B------:R-:W-:-:S04]  /*10a0*/  IADD3 R11, R15, 0x7, RZ ;  /* 0x000000070f0b7810 */ /* 0x000fc80007ffe0ff */
[-C--:B------:R-:W-:Y:S01]  /*10b0*/  ISETP.EQ.OR P4, PT, R11, R3.reuse, P2 ;  /* 0x000000030b00720c */ /* 0x080fe20001782670 */
[----:B------:R-:W-:Y:S01]  /*10c0*/  @!P5 FADD.FTZ R24, R24, R10 ;  /* 0x0000000a1818d221 */ /* 0x000fe20000010000 */
[----:B------:R-:W-:-:S11]  /*10d0*/  ISETP.EQ.OR P5, PT, R36, R3, P2 ;  /* 0x000000032400720c */ /* 0x000fd600017a2670 */
[----:B------:R-:W-:-:S04]  /*10e0*/  @!P4 IMAD R11, R11, c[0x0][0x10], R0 ;  /* 0x000004000b0bca24 */ /* 0x000fc800078e0200 */
[----:B------:R-:W-:-:S06]  /*10f0*/  @!P4 IMAD.WIDE.U32 R10, R11, 0x8, R34 ;  /* 0x000000080b0ac825 */ /* 0x000fcc00078e0022 */
[----:B------:R-:W3:Y:S01]  /*1100*/  @!P4 LDG.E.64 R10, [R10.64] ;  /* 0x000000080a0ac981 */ /* 0x000ee2000c1e1b00 */
[----:B--2---:R-:W-:Y:S02]  /*1110*/  @!P6 FADD.FTZ R24, R24, R8 ;  /* 0x000000081818e221 */ /* 0x004fe40000010000 */
[----:B------:R-:W-:Y:S02]  /*1120*/  @!P6 FADD.FTZ R25, R25, R9 ;  /* 0x000000091919e221 */ /* 0x000fe40000010000 */
[----:B------:R-:W-:Y:S02]  /*1130*/  @!P5 IMAD R9, R36, c[0x0][0x10], R0 ;  /* 0x000004002409da24 */ /* 0x000fe400078e0200 */
[----:B----4-:R-:W-:Y:S01]  /*1140*/  @!P3 FADD.FTZ R24, R24, R26 ;  /* 0x0000001a1818b221 */ /* 0x010fe20000010000 */
[----:B------:R-:W-:Y:S01]  /*1150*/  IADD3 R26, R15, 0x9, RZ ;  /* 0x000000090f1a7810 */ /* 0x000fe20007ffe0ff */
[----:B------:R-:W-:-:S03]  /*1160*/  @!P5 IMAD.WIDE.U32 R8, R9, 0x8, R34 ;  /* 0x000000080908d825 */ /* 0x000fc600078e0022 */
[----:B------:R-:W-:-:S03]  /*1170*/  ISETP.EQ.OR P6, PT, R26, R3, P2 ;  /* 0x000000031a00720c */ /* 0x000fc600017c2670 */
[----:B------:R-:W2:Y:S01]  /*1180*/  @!P5 LDG.E.64 R8, [R8.64] ;  /* 0x000000080808d981 */ /* 0x000ea2000c1e1b00 */
[----:B------:R-:W-:-:S09]  /*1190*/  @!P3 FADD.FTZ R25, R25, R27 ;  /* 0x0000001b1919b221 */ /* 0x000fd20000010000 */
[----:B------:R-:W-:-:S04]  /*11a0*/  @!P6 IMAD R37, R26, c[0x0][0x10], R0 ;  /* 0x000004001a25ea24 */ /* 0x000fc800078e0200 */
[----:B------:R-:W-:-:S05]  /*11b0*/  @!P6 IMAD.WIDE.U32 R36, R37, 0x8, R34 ;  /* 0x000000082524e825 */ /* 0x000fca00078e0022 */
[----:B------:R-:W4:Y:S01]  /*11c0*/  @!P6 LDG.E.64 R26, [R36.64] ;  /* 0x00000008241ae981 */ /* 0x000f22000c1e1b00 */
[----:B---3--:R-:W-:Y:S01]  /*11d0*/  @!P4 FADD.FTZ R25, R25, R11 ;  /* 0x0000000b1919c221 */ /* 0x008fe20000010000 */
[----:B------:R-:W-:Y:S01]  /*11e0*/  IADD3 R11, R15, 0xa, RZ ;  /* 0x0000000a0f0b7810 */ /* 0x000fe20007ffe0ff */
[----:B------:R-:W-:-:S03]  /*11f0*/  @!P4 FADD.FTZ R24, R24, R10 ;  /* 0x0000000a1818c221 */ /* 0x000fc60000010000 */
[----:B------:R-:W-:-:S13]  /*1200*/  ISETP.EQ.OR P4, PT, R11, R3, P2 ;  /* 0x000000030b00720c */ /* 0x000fda0001782670 */
[----:B------:R-:W-:-:S04]  /*1210*/  @!P4 IMAD R11, R11, c[0x0][0x10], R0 ;  /* 0x000004000b0bca24 */ /* 0x000fc800078e0200 */
[----:B------:R-:W-:-:S06]  /*1220*/  @!P4 IMAD.WIDE.U32 R10, R11, 0x8, R34 ;  /* 0x000000080b0ac825 */ /* 0x000fcc00078e0022 */
[----:B------:R-:W3:Y:S01]  /*1230*/  @!P4 LDG.E.64 R10, [R10.64] ;  /* 0x000000080a0ac981 */ /* 0x000ee2000c1e1b00 */
[----:B--2---:R-:W-:Y:S01]  /*1240*/  @!P5 FADD.FTZ R24, R24, R8 ;  /* 0x000000081818d221 */ /* 0x004fe20000010000 */
[----:B------:R-:W-:-:S04]  /*1250*/  IADD3 R8, R15, 0xb, RZ ;  /* 0x0000000b0f087810 */ /* 0x000fc80007ffe0ff */
[----:B------:R-:W-:Y:S01]  /*1260*/  ISETP.EQ.OR P3, PT, R8, R3, P2 ;  /* 0x000000030800720c */ /* 0x000fe20001762670 */
[----:B------:R-:W-:Y:S02]  /*1270*/  @!P5 FADD.FTZ R25, R25, R9 ;  /* 0x000000091919d221 */ /* 0x000fe40000010000 */
[----:B----4-:R-:W-:Y:S01]  /*1280*/  @!P6 FADD.FTZ R24, R24, R26 ;  /* 0x0000001a1818e221 */ /* 0x010fe20000010000 */
[----:B------:R-:W-:-:S09]  /*1290*/  IADD3 R26, R15, 0xc, RZ ;  /* 0x0000000c0f1a7810 */ /* 0x000fd20007ffe0ff */
[----:B------:R-:W-:Y:S01]  /*12a0*/  @!P3 IMAD R9, R8, c[0x0][0x10], R0 ;  /* 0x000004000809ba24 */ /* 0x000fe200078e0200 */
[----:B------:R-:W-:-:S03]  /*12b0*/  ISETP.EQ.OR P5, PT, R26, R3, P2 ;  /* 0x000000031a00720c */ /* 0x000fc600017a2670 */
[----:B------:R-:W-:-:S06]  /*12c0*/  @!P3 IMAD.WIDE.U32 R8, R9, 0x8, R34 ;  /* 0x000000080908b825 */ /* 0x000fcc00078e0022 */
[----:B------:R-:W2:Y:S01]  /*12d0*/  @!P3 LDG.E.64 R8, [R8.64] ;  /* 0x000000080808b981 */ /* 0x000ea2000c1e1b00 */
[----:B------:R-:W-:-:S03]  /*12e0*/  @!P6 FADD.FTZ R25, R25, R27 ;  /* 0x0000001b1919e221 */ /* 0x000fc60000010000 */
[----:B------:R-:W-:-:S04]  /*12f0*/  @!P5 IMAD R37, R26, c[0x0][0x10], R0 ;  /* 0x000004001a25da24 */ /* 0x000fc800078e0200 */
[----:B------:R-:W-:-:S06]  /*1300*/  @!P5 IMAD.WIDE.U32 R26, R37, 0x8, R34 ;  /* 0x00000008251ad825 */ /* 0x000fcc00078e0022 */
[----:B------:R-:W4:Y:S01]  /*1310*/  @!P5 LDG.E.64 R26, [R26.64] ;  /* 0x000000081a1ad981 */ /* 0x000f22000c1e1b00 */
[----:B------:R-:W-:-:S04]  /*1320*/  IADD3 R37, R15, 0xd, RZ ;  /* 0x0000000d0f257810 */ /* 0x000fc80007ffe0ff */
[----:B------:R-:W-:Y:S02]  /*1330*/  ISETP.EQ.OR P6, PT, R37, R3, P2 ;  /* 0x000000032500720c */ /* 0x000fe400017c2670 */
[----:B------:R-:W-:Y:S01]  /*1340*/  IADD3 R36, R15, 0xf, RZ ;  /* 0x0000000f0f247810 */ /* 0x000fe20007ffe0ff */
[----:B---3--:R-:W-:Y:S01]  /*1350*/  @!P4 FADD.FTZ R25, R25, R11 ;  /* 0x0000000b1919c221 */ /* 0x008fe20000010000 */
[----:B------:R-:W-:Y:S01]  /*1360*/  IADD3 R11, R15, 0xe, RZ ;  /* 0x0000000e0f0b7810 */ /* 0x000fe20007ffe0ff */
[----:B------:R-:W-:-:S03]  /*1370*/  @!P4 FADD.FTZ R24, R24, R10 ;  /* 0x0000000a1818c221 */ /* 0x000fc60000010000 */
[----:B------:R-:W-:-:S13]  /*1380*/  ISETP.EQ.OR P4, PT, R11, R3, P2 ;  /* 0x000000030b00720c */ /* 0x000fda0001782670 */
[----:B------:R-:W-:-:S04]  /*1390*/  @!P4 IMAD R11, R11, c[0x0][0x10], R0 ;  /* 0x000004000b0bca24 */ /* 0x000fc800078e0200 */
[----:B------:R-:W-:-:S06]  /*13a0*/  @!P4 IMAD.WIDE.U32 R10, R11, 0x8, R34 ;  /* 0x000000080b0ac825 */ /* 0x000fcc00078e0022 */
[----:B------:R-:W3:Y:S01]  /*13b0*/  @!P4 LDG.E.64 R10, [R10.64] ;  /* 0x000000080a0ac981 */ /* 0x000ee2000c1e1b00 */
[----:B--2---:R-:W-:Y:S02]  /*13c0*/  @!P3 FADD.FTZ R24, R24, R8 ;  /* 0x000000081818b221 */ /* 0x004fe40000010000 */
[----:B------:R-:W-:Y:S01]  /*13d0*/  @!P3 FADD.FTZ R25, R25, R9 ;  /* 0x000000091919b221 */ /* 0x000fe20000010000 */
[----:B------:R-:W-:Y:S01]  /*13e0*/  ISETP.EQ.OR P3, PT, R36, R3, P2 ;  /* 0x000000032400720c */ /* 0x000fe20001762670 */
[----:B------:R-:W-:-:S04]  /*13f0*/  @!P6 IMAD R9, R37, c[0x0][0x10], R0 ;  /* 0x000004002509ea24 */ /* 0x000fc800078e0200 */
[----:B------:R-:W-:-:S06]  /*1400*/  @!P6 IMAD.WIDE.U32 R8, R9, 0x8, R34 ;  /* 0x000000080908e825 */ /* 0x000fcc00078e0022 */
[----:B------:R-:W2:Y:S01]  /*1410*/  @!P6 LDG.E.64 R8, [R8.64] ;  /* 0x000000080808e981 */ /* 0x000ea2000c1e1b00 */
[----:B----4-:R-:W-:Y:S02]  /*1420*/  @!P5 FADD.FTZ R25, R25, R27 ;  /* 0x0000001b1919d221 */ /* 0x010fe40000010000 */
[----:B------:R-:W-:Y:S02]  /*1430*/  @!P3 IMAD R27, R36, c[0x0][0x10], R0 ;  /* 0x00000400241bba24 */ /* 0x000fe400078e0200 */
[----:B------:R-:W-:Y:S02]  /*1440*/  @!P5 FADD.FTZ R24, R24, R26 ;  /* 0x0000001a1818d221 */ /* 0x000fe40000010000 */
[----:B------:R-:W-:-:S06]  /*1450*/  @!P3 IMAD.WIDE.U32 R26, R27, 0x8, R34 ;  /* 0x000000081b1ab825 */ /* 0x000fcc00078e0022 */
[----:B------:R-:W4:Y:S01]  /*1460*/  @!P3 LDG.E.64 R26, [R26.64] ;  /* 0x000000081a1ab981 */ /* 0x000f22000c1e1b00 */
[----:B------:R-:W-:-:S04]  /*1470*/  UIADD3 UR5, UR5, -0x10, URZ ;  /* 0xfffffff005057890 */ /* 0x000fc8000fffe03f */
[----:B------:R-:W-:-:S06]  /*1480*/  UISETP.GT.AND UP0, UPT, UR5, 0xc, UPT ;  /* 0x0000000c0500788c */ /* 0x000fcc000bf04270 */
[----:B------:R-:W-:Y:S02]  /*1490*/  PLOP3.LUT P5, PT, PT, PT, UP0, 0x80, 0x0 ;  /* 0x000000000000781c */ /* 0x000fe40003faf008 */
[----:B------:R-:W-:Y:S01]  /*14a0*/  IADD3 R15, R15, 0x10, RZ ;  /* 0x000000100f0f7810 */ /* 0x000fe20007ffe0ff */
[----:B--2---:R-:W-:Y:S02]  /*14b0*/  @!P6 FADD.FTZ R24, R24, R8 ;  /* 0x000000081818e221 */ /* 0x004fe40000010000 */
[----:B------:R-:W-:Y:S02]  /*14c0*/  @!P6 FADD.FTZ R25, R25, R9 ;  /* 0x000000091919e221 */ /* 0x000fe40000010000 */
[----:B---3--:R-:W-:Y:S02]  /*14d0*/  @!P4 FADD.FTZ R24, R24, R10 ;  /* 0x0000000a1818c221 */ /* 0x008fe40000010000 */
[----:B------:R-:W-:Y:S02]  /*14e0*/  @!P4 FADD.FTZ R25, R25, R11 ;  /* 0x0000000b1919c221 */ /* 0x000fe40000010000 */
[----:B----4-:R-:W-:-:S02]  /*14f0*/  @!P3 FADD.FTZ R24, R24, R26 ;  /* 0x0000001a1818b221 */ /* 0x010fc40000010000 */
[----:B------:R-:W-:Y:S01]  /*1500*/  @!P3 FADD.FTZ R25, R25, R27 ;  /* 0x0000001b1919b221 */ /* 0x000fe20000010000 */
[----:B------:R-:W-:Y:S05]  /*1510*/  @P5 BRA `(.L_x_2822) ;  /* 0xfffff8c000005947 */ /* 0x000fea000383ffff */
.L_x_2821:
        /* <DEDUP_REMOVED lines=14> */
[-C--:B------:R-:W-:Y:S02]  /*1600*/  ISETP.EQ.OR P4, PT, R27, R3.reuse, P2 ;  /* 0x000000031b00720c */ /* 0x080fe40001782670 */
[----:B------:R-:W-:Y:S02]  /*1610*/  ISETP.EQ.OR P5, PT, R36, R3, P2 ;  /* 0x000000032400720c */ /* 0x000fe400017a2670 */
[----:B------:R-:W-:-:S09]  /*1620*/  IADD3 R15, R15, 0x4, RZ ;  /* 0x000000040f0f7810 */ /* 0x000fd20007ffe0ff */
[----:B------:R-:W-:-:S04]  /*1630*/  @!P4 IMAD R27, R27, c[0x0][0x10], R0 ;  /* 0x000004001b1bca24 */ /* 0x000fc800078e0200 */
[----:B------:R-:W-:-:S06]  /*1640*/  @!P4 IMAD.WIDE.U32 R26, R27, 0x8, R34 ;  /* 0x000000081b1ac825 */ /* 0x000fcc00078e0022 */
[----:B------:R-:W4:Y:S01]  /*1650*/  @!P4 LDG.E.64 R26, [R26.64] ;  /* 0x000000081a1ac981 */ /* 0x000f22000c1e1b00 */
[----:B--2---:R-:W-:Y:S02]  /*1660*/  @!P0 FADD.FTZ R25, R25, R11 ;  /* 0x0000000b19198221 */ /* 0x004fe40000010000 */
[----:B------:R-:W-:Y:S02]  /*1670*/  @!P5 IMAD R11, R36, c[0x0][0x10], R0 ;  /* 0x00000400240bda24 */ /* 0x000fe400078e0200 */
        /* <DEDUP_REMOVED lines=9> */
[----:B----4-:R-:W-:Y:S01]  /*1710*/  @!P4 FADD.FTZ R25, R25, R27 ;  /* 0x0000001b1919c221 */ /* 0x010fe20000010000 */
[----:B------:R-:W-:Y:S01]  /*1720*/  IADD3 R27, R15, 0x1, RZ ;  /* 0x000000010f1b7810 */ /* 0x000fe20007ffe0ff */
[----:B------:R-:W-:-:S03]  /*1730*/  @!P4 FADD.FTZ R24, R24, R26 ;  /* 0x0000001a1818c221 */ /* 0x000fc60000010000 */
[----:B------:R-:W-:Y:S02]  /*1740*/  ISETP.EQ.OR P3, PT, R27, R3, P2 ;  /* 0x000000031b00720c */ /* 0x000fe40001762670 */
[C---:B------:R-:W-:Y:S01]  /*1750*/  IADD3 R26, R15.reuse, 0x3, RZ ;  /* 0x000000030f1a7810 */ /* 0x040fe20007ffe0ff */
[----:B--2---:R-:W-:Y:S01]  /*1760*/  @!P5 FADD.FTZ R24, R24, R10 ;  /* 0x0000000a1818d221 */ /* 0x004fe20000010000 */
[----:B------:R-:W-:Y:S01]  /*1770*/  IADD3 R10, R15, 0x2, RZ ;  /* 0x000000020f0a7810 */ /* 0x000fe20007ffe0ff */
[----:B------:R-:W-:-:S03]  /*1780*/  @!P5 FADD.FTZ R25, R25, R11 ;  /* 0x0000000b1919d221 */ /* 0x000fc60000010000 */
[-C--:B------:R-:W-:Y:S02]  /*1790*/  ISETP.EQ.OR P4, PT, R10, R3.reuse, P2 ;  /* 0x000000030a00720c */ /* 0x080fe40001782670 */
[----:B------:R-:W-:-:S03]  /*17a0*/  ISETP.EQ.OR P5, PT, R26, R3, P2 ;  /* 0x000000031a00720c */ /* 0x000fc600017a2670 */
[----:B------:R-:W-:Y:S02]  /*17b0*/  @!P3 IMAD R11, R27, c[0x0][0x10], R0 ;  /* 0x000004001b0bba24 */ /* 0x000fe400078e0200 */
[----:B---3--:R-:W-:Y:S02]  /*17c0*/  @!P0 FADD.FTZ R24, R24, R8 ;  /* 0x0000000818188221 */ /* 0x008fe40000010000 */
[----:B------:R-:W-:Y:S02]  /*17d0*/  @!P0 FADD.FTZ R25, R25, R9 ;  /* 0x0000000919198221 */ /* 0x000fe40000010000 */
[----:B------:R-:W-:-:S04]  /*17e0*/  @!P3 IMAD.WIDE.U32 R8, R11, 0x8, R34 ;  /* 0x000000080b08b825 */ /* 0x000fc800078e0022 */
[--C-:B------:R-:W-:Y:S02]  /*17f0*/  @!P4 IMAD R11, R10, c[0x0][0x10], R0.reuse ;  /* 0x000004000a0bca24 */ /* 0x100fe400078e0200 */
[----:B------:R-:W-:Y:S01]  /*1800*/  @!P5 IMAD R27, R26, c[0x0][0x10], R0 ;  /* 0x000004001a1bda24 */ /* 0x000fe200078e0200 */
[----:B------:R-:W2:Y:S01]  /*1810*/  @!P3 LDG.E.64 R8, [R8.64] ;  /* 0x000000080808b981 */ /* 0x000ea2000c1e1b00 */
[----:B------:R-:W-:-:S04]  /*1820*/  @!P4 IMAD.WIDE.U32 R10, R11, 0x8, R34 ;  /* 0x000000080b0ac825 */ /* 0x000fc800078e0022 */
[----:B------:R-:W-:Y:S02]  /*1830*/  @!P5 IMAD.WIDE.U32 R26, R27, 0x8, R34 ;  /* 0x000000081b1ad825 */ /* 0x000fe400078e0022 */
[----:B------:R-:W3:Y:S04]  /*1840*/  @!P4 LDG.E.64 R10, [R10.64] ;  /* 0x000000080a0ac981 */ /* 0x000ee8000c1e1b00 */
[----:B------:R-:W4:Y:S01]  /*1850*/  @!P5 LDG.E.64 R26, [R26.64] ;  /* 0x000000081a1ad981 */ /* 0x000f22000c1e1b00 */
[----:B------:R-:W-:Y:S01]  /*1860*/  UIADD3 UR5, UR5, -0x4, URZ ;  /* 0xfffffffc05057890 */ /* 0x000fe2000fffe03f */
[----:B------:R-:W-:Y:S02]  /*1870*/  PLOP3.LUT P0, PT, PT, PT, PT, 0x8, 0x0 ;  /* 0x000000000000781c */ /* 0x000fe40003f0e170 */
[----:B------:R-:W-:Y:S01]  /*1880*/  IADD3 R15, R15, 0x4, RZ ;  /* 0x000000040f0f7810 */ /* 0x000fe20007ffe0ff */
[----:B------:R-:W-:Y:S01]  /*1890*/  UIADD3 UR5, UR5, -0x4, URZ ;  /* 0xfffffffc05057890 */ /* 0x000fe2000fffe03f */
[----:B--2---:R-:W-:-:S02]  /*18a0*/  @!P3 FADD.FTZ R24, R24, R8 ;  /* 0x000000081818b221 */ /* 0x004fc40000010000 */
[----:B------:R-:W-:Y:S02]  /*18b0*/  @!P3 FADD.FTZ R25, R25, R9 ;  /* 0x000000091919b221 */ /* 0x000fe40000010000 */
[----:B---3--:R-:W-:Y:S02]  /*18c0*/  @!P4 FADD.FTZ R24, R24, R10 ;  /* 0x0000000a1818c221 */ /* 0x008fe40000010000 */
[----:B------:R-:W-:Y:S02]  /*18d0*/  @!P4 FADD.FTZ R25, R25, R11 ;  /* 0x0000000b1919c221 */ /* 0x000fe40000010000 */
[----:B----4-:R-:W-:Y:S02]  /*18e0*/  @!P5 FADD.FTZ R24, R24, R26 ;  /* 0x0000001a1818d221 */ /* 0x010fe40000010000 */
[----:B------:R-:W-:Y:S02]  /*18f0*/  @!P5 FADD.FTZ R25, R25, R27 ;  /* 0x0000001b1919d221 */ /* 0x000fe40000010000 */
.L_x_2823:
[----:B------:R-:W-:-:S13]  /*1900*/  ISETP.NE.OR P0, PT, RZ, UR5, P0 ;  /* 0x00000005ff007c0c */ /* 0x000fda0008705670 */
[----:B------:R-:W-:Y:S05]  /*1910*/  @!P0 BRA `(.L_x_2819) ;  /* 0x000001f000008947 */ /* 0x000fea0003800000 */
.L_x_2820:
[----:B------:R-:W-:-:S13]  /*1920*/  ISETP.EQ.OR P0, PT, R15, R3, P2 ;  /* 0x000000030f00720c */ /* 0x000fda0001702670 */
[----:B------:R-:W-:-:S04]  /*1930*/  @!P0 IMAD R11, R15, c[0x0][0x10], R0 ;  /* 0x000004000f0b8a24 */ /* 0x000fc800078e0200 */
[----:B------:R-:W-:-:S05]  /*1940*/  @!P0 IMAD.WIDE.U32 R10, R11, 0x8, R34 ;  /* 0x000000080b0a8825 */ /* 0x000fca00078e0022 */
[----:B------:R0:W2:Y:S01]  /*1950*/  @!P0 LDG.E.64 R8, [R10.64] ;  /* 0x000000080a088981 */ /* 0x0000a2000c1e1b00 */
[C---:B------:R-:W-:Y:S02]  /*1960*/  IADD3 R27, R15.reuse, 0x1, RZ ;  /* 0x000000010f1b7810 */ /* 0x040fe40007ffe0ff */
[----:B------:R-:W-:Y:S02]  /*1970*/  IADD3 R36, R15, 0x2, RZ ;  /* 0x000000020f247810 */ /* 0x000fe40007ffe0ff */
[-C--:B------:R-:W-:Y:S02]  /*1980*/  ISETP.EQ.OR P3, PT, R27, R3.reuse, P2 ;  /* 0x000000031b00720c */ /* 0x080fe40001762670 */
[----:B------:R-:W-:Y:S02]  /*1990*/  ISETP.EQ.OR P4, PT, R36, R3, P2 ;  /* 0x000000032400720c */ /* 0x000fe40001782670 */
[----:B------:R-:W-:-:S04]  /*19a0*/  IADD3 R26, R15, 0x3, RZ ;  /* 0x000000030f1a7810 */ /* 0x000fc80007ffe0ff */
[----:B------:R-:W-:-:S05]  /*19b0*/  ISETP.EQ.OR P5, PT, R26, R3, P2 ;  /* 0x000000031a00720c */ /* 0x000fca00017a2670 */
[--C-:B------:R-:W-:Y:S02]  /*19c0*/  @!P3 IMAD R27, R27, c[0x0][0x10], R0.reuse ;  /* 0x000004001b1bba24 */ /* 0x100fe400078e0200 */
[----:B0-----:R-:W-:-:S04]  /*19d0*/  @!P4 IMAD R11, R36, c[0x0][0x10], R0 ;  /* 0x00000400240bca24 */ /* 0x001fc800078e0200 */
[----:B------:R-:W-:-:S06]  /*19e0*/  @!P4 IMAD.WIDE.U32 R10, R11, 0x8, R34 ;  /* 0x000000080b0ac825 */ /* 0x000fcc00078e0022 */
[----:B------:R-:W3:Y:S01]  /*19f0*/  @!P4 LDG.E.64 R10, [R10.64] ;  /* 0x000000080a0ac981 */ /* 0x000ee2000c1e1b00 */
[----:B--2---:R-:W-:Y:S02]  /*1a00*/  @!P0 FADD.FTZ R24, R24, R8 ;  /* 0x0000000818188221 */ /* 0x004fe40000010000 */
[----:B------:R-:W-:Y:S02]  /*1a10*/  @!P0 FADD.FTZ R25, R25, R9 ;  /* 0x0000000919198221 */ /* 0x000fe40000010000 */
[----:B------:R-:W-:-:S04]  /*1a20*/  @!P3 IMAD.WIDE.U32 R8, R27, 0x8, R34 ;  /* 0x000000081b08b825 */ /* 0x000fc800078e0022 */
[----:B------:R-:W-:Y:S02]  /*1a30*/  @!P5 IMAD R27, R26, c[0x0][0x10], R0 ;  /* 0x000004001a1bda24 */ /* 0x000fe400078e0200 */
[----:B------:R-:W2:Y:S02]  /*1a40*/  @!P3 LDG.E.64 R8, [R8.64] ;  /* 0x000000080808b981 */ /* 0x000ea4000c1e1b00 */
[----:B------:R-:W-:-:S06]  /*1a50*/  @!P5 IMAD.WIDE.U32 R26, R27, 0x8, R34 ;  /* 0x000000081b1ad825 */ /* 0x000fcc00078e0022 */
[----:B------:R-:W4:Y:S01]  /*1a60*/  @!P5 LDG.E.64 R26, [R26.64] ;  /* 0x000000081a1ad981 */ /* 0x000f22000c1e1b00 */
[----:B------:R-:W-:-:S06]  /*1a70*/  UIADD3 UR5, UR5, -0x4, URZ ;  /* 0xfffffffc05057890 */ /* 0x000fcc000fffe03f */
[----:B------:R-:W-:Y:S02]  /*1a80*/  ISETP.NE.AND P0, PT, RZ, UR5, PT ;  /* 0x00000005ff007c0c */ /* 0x000fe4000bf05270 */
        /* <DEDUP_REMOVED lines=8> */
.L_x_2819:
        /* <DEDUP_REMOVED lines=12> */
.L_x_2825:
[----:B------:R-:W-:Y:S05]  /*1bd0*/  BSYNC B0 ;  /* 0x0000000000007941 */ /* 0x000fea0003800000 */
.L_x_2824:
        /* <DEDUP_REMOVED lines=16> */
.L_x_2816:
[----:B------:R-:W-:Y:S01]  /*1ce0*/  LOP3.LUT P0, RZ, R3, R2, RZ, 0xfc, !PT ;  /* 0x0000000203ff7212 */ /* 0x000fe2000780fcff */
[----:B------:R0:W-:Y:S01]  /*1cf0*/  @!P2 STS.64 [0x30], R24 ;  /* 0x00003018ff00a388 */ /* 0x0001e20000000a00 */
        /* <DEDUP_REMOVED lines=16> */
[----:B------:R-:W-:-:S02]  /*1e00*/  ISETP.NE.AND P4, PT, RZ, UR7, PT ;  /* 0x00000007ff007c0c */ /* 0x000fc4000bf85270 */
[C---:B0-----:R-:W-:Y:S01]  /*1e10*/  IADD3 R25, R4.reuse, 0x20, RZ ;  /* 0x0000002004197810 */ /* 0x041fe20007ffe0ff */
[----:B------:R-:W0:Y:S01]  /*1e20*/  LDS.64 R26, [0x30] ;  /* 0x00003000ff1a7984 */ /* 0x000e220000000a00 */
[----:B------:R-:W-:Y:S02]  /*1e30*/  IADD3 R15, R4, 0x40, RZ ;  /* 0x00000040040f7810 */ /* 0x000fe40007ffe0ff */
[----:B------:R-:W-:Y:S02]  /*1e40*/  ISETP.GE.U32.AND P2, PT, R25, c[0x0][0x1c8], PT ;  /* 0x0000720019007a0c */ /* 0x000fe40003f46070 */
[----:B------:R-:W-:Y:S02]  /*1e50*/  ISETP.GE.U32.AND P3, PT, R15, c[0x0][0x1c8], PT ;  /* 0x000072000f007a0c */ /* 0x000fe40003f66070 */
[----:B------:R-:W-:-:S04]  /*1e60*/  SHF.R.S32.HI R24, RZ, 0x1f, R15 ;  /* 0x0000001fff187819 */ /* 0x000fc8000001140f */
[----:B------:R-:W-:-:S04]  /*1e70*/  ISETP.GE.AND.EX P3, PT, R24, c[0x0][0x1cc], PT, P3 ;  /* 0x0000730018007a0c */ /* 0x000fc80003f66330 */
[----:B------:R-:W-:Y:S01]  /*1e80*/  ISETP.GT.U32.OR P3, PT, R2, 0x7f, P3 ;  /* 0x0000007f0200780c */ /* 0x000fe20001f64470 */
[----:B0-----:R-:W-:-:S04]  /*1e90*/  FMUL.FTZ R26, R26, c[0x0][0x1f4] ;  /* 0x00007d001a1a7a20 */ /* 0x001fc80000410000 */
[C---:B------:R-:W-:Y:S02]  /*1ea0*/  FMUL.FTZ R36, R26.reuse, R26 ;  /* 0x0000001a1a247220 */ /* 0x040fe40000410000 */
[C---:B------:R-:W-:Y:S02]  /*1eb0*/  FADD.FTZ R17, -R26.reuse, R17 ;  /* 0x000000111a117221 */ /* 0x040fe40000010100 */
[----:B------:R-:W-:Y:S01]  /*1ec0*/  FFMA.FTZ R27, R27, c[0x0][0x1f4], -R36 ;  /* 0x00007d001b1b7a23 */ /* 0x000fe20000010824 */
[----:B------:R-:W-:Y:S01]  /*1ed0*/  HFMA2.MMA R36, -RZ, RZ, 1.875, 0 ;  /* 0x3f800000ff247435 */ /* 0x000fe200000001ff */
[C---:B------:R-:W-:Y:S02]  /*1ee0*/  FADD.FTZ R33, -R26.reuse, R16 ;  /* 0x000000101a217221 */ /* 0x040fe40000010100 */
[C---:B------:R-:W-:Y:S01]  /*1ef0*/  FADD.FTZ R35, -R26.reuse, R18 ;  /* 0x000000121a237221 */ /* 0x040fe20000010100 */
[----:B------:R-:W-:Y:S01]  /*1f00*/  FSETP.GTU.FTZ.AND P0, PT, R27, RZ, PT ;  /* 0x000000ff1b00720b */ /* 0x000fe20003f1c000 */
[----:B------:R-:W-:-:S02]  /*1f10*/  FADD.FTZ R19, -R26, R19 ;  /* 0x000000131a137221 */ /* 0x000fc40000010100 */
[C---:B------:R-:W-:Y:S02]  /*1f20*/  FADD.FTZ R37, -R26.reuse, R20 ;  /* 0x000000141a257221 */ /* 0x040fe40000010100 */
[C---:B------:R-:W-:Y:S02]  /*1f30*/  FADD.FTZ R21, -R26.reuse, R21 ;  /* 0x000000151a157221 */ /* 0x040fe40000010100 */
[C---:B------:R-:W-:Y:S02]  /*1f40*/  FADD.FTZ R22, -R26.reuse, R22 ;  /* 0x000000161a167221 */ /* 0x040fe40000010100 */
[----:B------:R-:W-:Y:S01]  /*1f50*/  FADD.FTZ R23, -R26, R23 ;  /* 0x000000171a177221 */ /* 0x000fe20000010100 */
[----:B------:R-:W-:-:S03]  /*1f60*/  SHF.R.S32.HI R26, RZ, 0x1f, R25 ;  /* 0x0000001fff1a7819 */ /* 0x000fc60000011419 */
[----:B------:R-:W-:Y:S01]  /*1f70*/  @P0 FADD.FTZ R27, R27, c[0x0][0x188] ;  /* 0x000062001b1b0621 */ /* 0x000fe20000010000 */
[----:B------:R-:W-:-:S03]  /*1f80*/  ISETP.GE.AND.EX P2, PT, R26, c[0x0][0x1cc], PT, P2 ;  /* 0x000073001a007a0c */ /* 0x000fc60003f46320 */
[----:B------:R0:W1:Y:S01]  /*1f90*/  @P0 MUFU.RSQ R36, R27 ;  /* 0x0000001b00240308 */ /* 0x0000620000001400 */
[----:B------:R-:W-:Y:S02]  /*1fa0*/  ISETP.GE.U32.AND P0, PT, R4, c[0x0][0x1c8], PT ;  /* 0x0000720004007a0c */ /* 0x000fe40003f06070 */
[----:B------:R-:W-:Y:S02]  /*1fb0*/  ISETP.GT.U32.OR P2, PT, R2, 0x7f, P2 ;  /* 0x0000007f0200780c */ /* 0x000fe40001744470 */
[----:B0-----:R-:W-:-:S04]  /*1fc0*/  SHF.R.S32.HI R27, RZ, 0x1f, R4 ;  /* 0x0000001fff1b7819 */ /* 0x001fc80000011404 */
[----:B------:R-:W-:Y:S01]  /*1fd0*/  ISETP.GE.AND.EX P0, PT, R27, c[0x0][0x1cc], PT, P0 ;  /* 0x000073001b007a0c */ /* 0x000fe20003f06300 */
[----:B-1----:R-:W-:-:S03]  /*1fe0*/  FMUL.FTZ R32, R17, R36 ;  /* 0x0000002411207220 */ /* 0x002fc60000410000 */
[----:B------:R-:W-:Y:S01]  /*1ff0*/  ISETP.GT.U32.OR P0, PT, R2, 0x7f, P0 ;  /* 0x0000007f0200780c */ /* 0x000fe20000704470 */
[-C--:B------:R-:W-:Y:S02]  /*2000*/  FMUL.FTZ R33, R33, R36.reuse ;  /* 0x0000002421217220 */ /* 0x080fe40000410000 */
[-C--:B------:R-:W-:Y:S02]  /*2010*/  FMUL.FTZ R35, R35, R36.reuse ;  /* 0x0000002423237220 */ /* 0x080fe40000410000 */
[-C--:B------:R-:W-:Y:S02]  /*2020*/  FMUL.FTZ R34, R19, R36.reuse ;  /* 0x0000002413227220 */ /* 0x080fe40000410000 */
[-C--:B------:R-:W-:Y:S02]  /*2030*/  FMUL.FTZ R37, R37, R36.reuse ;  /* 0x0000002425257220 */ /* 0x080fe40000410000 */
[-C--:B------:R-:W-:Y:S02]  /*2040*/  FMUL.FTZ R21, R21, R36.reuse ;  /* 0x0000002415157220 */ /* 0x080fe40000410000 */
[----:B------:R-:W-:-:S02]  /*2050*/  FMUL.FTZ R17, R22, R36 ;  /* 0x0000002416117220 */ /* 0x000fc40000410000 */
[----:B------:R-:W-:Y:S02]  /*2060*/  FMUL.FTZ R36, R23, R36 ;  /* 0x0000002417247220 */ /* 0x000fe40000410000 */
[C-C-:B--2---:R-:W-:Y:S02]  /*2070*/  FFMA.FTZ R20, R8.reuse, R17, R10.reuse ;  /* 0x0000001108147223 */ /* 0x144fe4000001000a */
[----:B------:R-:W-:Y:S02]  /*2080*/  FFMA.FTZ R19, R9, R21, R11 ;  /* 0x0000001509137223 */ /* 0x000fe4000001000b */
[C-C-:B------:R-:W-:Y:S02]  /*2090*/  FFMA.FTZ R22, R8.reuse, R33, R10.reuse ;  /* 0x0000002108167223 */ /* 0x140fe4000001000a */
[C-C-:B------:R-:W-:Y:S02]  /*20a0*/  FFMA.FTZ R16, R8.reuse, R35, R10.reuse ;  /* 0x0000002308107223 */ /* 0x140fe4000001000a */
[----:B------:R-:W-:-:S02]  /*20b0*/  FFMA.FTZ R18, R8, R37, R10 ;  /* 0x0000002508127223 */ /* 0x000fc4000001000a */
        /* <DEDUP_REMOVED lines=14> */
.L_x_2826:
[----:B------:R-:W-:Y:S01]  /*21a0*/  BSSY B0, `(.L_x_2827) ;  /* 0x000000b000007945 */ /* 0x000fe20003800000 */
[----:B------:R-:W-:Y:S05]  /*21b0*/  @P0 BRA `(.L_x_2828) ;  /* 0x0000009000000947 */ /* 0x000fea0003800000 */
        /* <DEDUP_REMOVED lines=9> */
.L_x_2828:
[----:B------:R-:W-:Y:S05]  /*2250*/  BSYNC B0 ;  /* 0x0000000000007941 */ /* 0x000fea0003800000 */
.L_x_2827:
        /* <DEDUP_REMOVED lines=11> */
.L_x_2829:
[----:B------:R-:W-:Y:S01]  /*2310*/  BSSY B0, `(.L_x_2830) ;  /* 0x000000b000007945 */ /* 0x000fe20003800000 */
[----:B------:R-:W-:Y:S05]  /*2320*/  @P2 BRA `(.L_x_2831) ;  /* 0x0000009000002947 */ /* 0x000fea0003800000 */
[----:B------:R-:W-:Y:S01]  /*2330*/  MOV R8, R28 ;  /* 0x0000001c00087202 */ /* 0x000fe20000000f00 */
[----:B------:R-:W-:Y:S01]  /*2340*/  IMAD R26, R26, c[0x0][0x1c0], RZ ;  /* 0x000070001a1a7a24 */ /* 0x000fe200078e02ff */
[----:B------:R-:W-:-:S03]  /*2350*/  MOV R9, R31 ;  /* 0x0000001f00097202 */ /* 0x000fc60000000f00 */
[C---:B0-----:R-:W-:Y:S02]  /*2360*/  IMAD R11, R25.reuse, c[0x0][0x1c4], R26 ;  /* 0x00007100190b7a24 */ /* 0x041fe400078e021a */
[----:B------:R-:W-:-:S05]  /*2370*/  IMAD.WIDE.U32 R8, R25, c[0x0][0x1c0], R8 ;  /* 0x0000700019087a25 */ /* 0x000fca00078e0008 */
[----:B------:R-:W-:Y:S02]  /*2380*/  IADD3 R11, R9, R11, RZ ;  /* 0x0000000b090b7210 */ /* 0x000fe40007ffe0ff */
[----:B------:R-:W-:-:S04]  /*2390*/  LEA R10, P0, R8, c[0x0][0x160], 0x2 ;  /* 0x00005800080a7a11 */ /* 0x000fc800078010ff */
[----:B------:R-:W-:-:S05]  /*23a0*/  LEA.HI.X R11, R8, c[0x0][0x164], R11, 0x2, P0 ;  /* 0x00005900080b7a11 */ /* 0x000fca00000f140b */
[----:B------:R0:W-:Y:S04]  /*23b0*/  STG.E.64 [R10.64], R16 ;  /* 0x000000100a007986 */ /* 0x0001e8000c101b08 */
.L_x_2831:
[----:B------:R-:W-:Y:S05]  /*23c0*/  BSYNC B0 ;  /* 0x0000000000007941 */ /* 0x000fea0003800000 */
.L_x_2830:
        /* <DEDUP_REMOVED lines=11> */
.L_x_2832:
        /* <DEDUP_REMOVED lines=11> */
.L_x_2834:
[----:B------:R-:W-:Y:S05]  /*2530*/  BSYNC B0 ;  /* 0x0000000000007941 */ /* 0x000fea0003800000 */
.L_x_2833:
        /* <DEDUP_REMOVED lines=11> */
.L_x_2835:
[----:B------:R-:W-:Y:S01]  /*25f0*/  BSSY B0, `(.L_x_2836) ;  /* 0x000000a000007945 */ /* 0x000fe20003800000 */
[----:B------:R-:W-:Y:S05]  /*2600*/  @!P1 BRA `(.L_x_2837) ;  /* 0x0000008000009947 */ /* 0x000fea0003800000 */
[----:B------:R-:W-:Y:S01]  /*2610*/  MOV R29, R31 ;  /* 0x0000001f001d7202 */ /* 0x000fe20000000f00 */
[----:B0-----:R-:W-:-:S04]  /*2620*/  IMAD R8, R7, c[0x0][0x1c0], RZ ;  /* 0x0000700007087a24 */ /* 0x001fc800078e02ff */
[----:B------:R-:W-:-:S04]  /*2630*/  IMAD.WIDE.U32 R28, R5, c[0x0][0x1c0], R28 ;  /* 0x00007000051c7a25 */ /* 0x000fc800078e001c */
[----:B------:R-:W-:Y:S01]  /*2640*/  IMAD R9, R5, c[0x0][0x1c4], R8 ;  /* 0x0000710005097a24 */ /* 0x000fe200078e0208 */
[----:B------:R-:W-:-:S04]  /*2650*/  LEA R8, P0, R28, c[0x0][0x160], 0x2 ;  /* 0x000058001c087a11 */ /* 0x000fc800078010ff */
[----:B------:R-:W-:-:S04]  /*2660*/  IADD3 R9, R29, R9, RZ ;  /* 0x000000091d097210 */ /* 0x000fc80007ffe0ff */
[----:B------:R-:W-:-:S05]  /*2670*/  LEA.HI.X R9, R28, c[0x0][0x164], R9, 0x2, P0 ;  /* 0x000059001c097a11 */ /* 0x000fca00000f1409 */
[----:B------:R0:W-:Y:S02]  /*2680*/  STG.E.64 [R8.64], R20 ;  /* 0x0000001408007986 */ /* 0x0001e4000c101b08 */
.L_x_2837:
[----:B------:R-:W-:Y:S05]  /*2690*/  BSYNC B0 ;  /* 0x0000000000007941 */ /* 0x000fea0003800000 */
.L_x_2836:
[----:B------:R-:W-:Y:S02]  /*26a0*/  IADD3 R13, R13, c[0x0][0x10], RZ ;  /* 0x000004000d0d7a10 */ /* 0x000fe40007ffe0ff */
[----:B------:R-:W-:Y:S02]  /*26b0*/  IADD3 R12, R12, 0x1, RZ ;  /* 0x000000010c0c7810 */ /* 0x000fe40007ffe0ff */
[----:B------:R-:W-:-:S13]  /*26c0*/  ISETP.GE.AND P0, PT, R13, UR4, PT ;  /* 0x000000040d007c0c */ /* 0x000fda000bf06270 */
[----:B------:R-:W-:Y:S01]  /*26d0*/  @P0 CALL.REL.NOINC `(.L_x_2838) ;  /* 0x0000001000000944 */ /* 0x000fe20003c00000 */
[----:B------:R-:W-:Y:S05]  /*26e0*/  BRA `(.L_x_2839) ;  /* 0xffffdaa000007947 */ /* 0x000fea000383ffff */
.L_x_2838:
[----:B------:R-:W-:Y:S05]  /*26f0*/  EXIT ;  /* 0x000000000000794d */ /* 0x000fea0003800000 */
.L_x_2840:
        /* <DEDUP_REMOVED lines=16> */
.L_x_3285:


//--------------------- .text._Z35group_norm_nhwc_fwd_one_pass_kernelI11Fp32IOFp32WLi256ELi8ELi128EEv26Group_norm_nhwc_fwd_params --------------------------
	.section	.text._Z35group_norm_nhwc_fwd_one_pass_kernelI11Fp32IOFp32WLi256ELi8ELi128EEv26Group_norm_nhwc_fwd_params,"ax",@progbits
	.sectioninfo	@"SHI_REGISTERS=56"
	.align	128
        .global         _Z35group_norm_nhwc_fwd_one_pass_kernelI11Fp32IOFp32WLi256ELi8ELi128EEv26Group_norm_nhwc_fwd_params
        .type           _Z35group_norm_nhwc_fwd_one_pass_kernelI11Fp32IOFp32WLi256ELi8ELi128EEv26Group_norm_nhwc_fwd_params,@function
        .size           _Z35group_norm_nhwc_fwd_one_pass_kernelI11Fp32IOFp32WLi256ELi8ELi128EEv26Group_norm_nhwc_fwd_params,(.L_x_3286 - _Z35group_norm_nhwc_fwd_one_pass_kernelI11Fp32IOFp32WLi256ELi8ELi128EEv26Group_norm_nhwc_fwd_params)
        .other          _Z35group_norm_nhwc_fwd_one_pass_kernelI11Fp32IOFp32WLi256ELi8ELi128EEv26Group_norm_nhwc_fwd_params,@"STO_CUDA_ENTRY STV_DEFAULT"
_Z35group_norm_nhwc_fwd_one_pass_kernelI11Fp32IOFp32WLi256ELi8ELi128EEv26Group_norm_nhwc_fwd_params:
.text._Z35group_norm_nhwc_fwd_one_pass_kernelI11Fp32IOFp32WLi256ELi8ELi128EEv26Group_norm_nhwc_fwd_params:
        /* <DEDUP_REMOVED lines=14> */
[----:B------:R-:W-:Y:S02]  /*00e0*/  ISETP.GE.U32.AND P1, PT, R48, 0x80, PT ;  /* 0x000000803000780c */ /* 0x000fe40003f26070 */
[----:B------:R-:W-:Y:S01]  /*00f0*/  SHF.R.S32.HI R5, RZ, 0x1f, R48 ;  /* 0x0000001fff057819 */ /* 0x000fe20000011430 */
[----:B-1----:R-:W-:-:S03]  /*0100*/  IMAD R3, R2, c[0x0][0x1e4], R3 ;  /* 0x0000790002037a24 */ /* 0x002fc600078e0203 */
[----:B------:R-:W-:Y:S02]  /*0110*/  LEA.HI R42, R5, R48, RZ, 0x5 ;  /* 0x00000030052a7211 */ /* 0x000fe400078f28ff */
[C---:B------:R-:W-:Y:S02]  /*0120*/  IADD3 R47, R3.reuse, 0x20, RZ ;  /* 0x00000020032f7810 */ /* 0x040fe40007ffe0ff */
[----:B------:R-:W-:Y:S02]  /*0130*/  IADD3 R46, R3, 0x40, RZ ;  /* 0x00000040032e7810 */ /* 0x000fe40007ffe0ff */
[----:B------:R-:W-:Y:S02]  /*0140*/  ISETP.LT.U32.AND P3, PT, R47, c[0x0][0x1c8], PT ;  /* 0x000072002f007a0c */ /* 0x000fe40003f61070 */
[----:B------:R-:W-:Y:S02]  /*0150*/  ISETP.LT.U32.AND P2, PT, R46, c[0x0][0x1c8], PT ;  /* 0x000072002e007a0c */ /* 0x000fe40003f41070 */
[----:B------:R-:W-:-:S02]  /*0160*/  SHF.R.S32.HI R9, RZ, 0x1f, R47 ;  /* 0x0000001fff097819 */ /* 0x000fc4000001142f */
[----:B------:R-:W-:Y:S02]  /*0170*/  SHF.R.S32.HI R8, RZ, 0x1f, R46 ;  /* 0x0000001fff087819 */ /* 0x000fe4000001142e */
[C---:B------:R-:W-:Y:S02]  /*0180*/  IADD3 R45, R3.reuse, 0x60, RZ ;  /* 0x00000060032d7810 */ /* 0x040fe40007ffe0ff */
[----:B------:R-:W-:Y:S02]  /*0190*/  ISETP.LT.U32.AND P4, PT, R3, c[0x0][0x1c8], PT ;  /* 0x0000720003007a0c */ /* 0x000fe40003f81070 */
[----:B------:R-:W-:Y:S02]  /*01a0*/  SHF.R.S32.HI R10, RZ, 0x1f, R3 ;  /* 0x0000001fff0a7819 */ /* 0x000fe40000011403 */
[----:B------:R-:W-:Y:S02]  /*01b0*/  ISETP.LT.AND.EX P3, PT, R9, c[0x0][0x1cc], !P1, P3 ;  /* 0x0000730009007a0c */ /* 0x000fe40004f61330 */
[----:B------:R-:W-:-:S02]  /*01c0*/  ISETP.LT.AND.EX P2, PT, R8, c[0x0][0x1cc], !P1, P2 ;  /* 0x0000730008007a0c */ /* 0x000fc40004f41320 */
[C---:B------:R-:W-:Y:S02]  /*01d0*/  IADD3 R6, R3.reuse, 0x80, RZ ;  /* 0x0000008003067810 */ /* 0x040fe40007ffe0ff */
[----:B------:R-:W-:Y:S02]  /*01e0*/  IADD3 R7, R3, 0xa0, RZ ;  /* 0x000000a003077810 */ /* 0x000fe40007ffe0ff */
[----:B------:R-:W-:Y:S02]  /*01f0*/  ISETP.LT.U32.AND P0, PT, R45, c[0x0][0x1c8], PT ;  /* 0x000072002d007a0c */ /* 0x000fe40003f01070 */
[----:B------:R-:W-:Y:S02]  /*0200*/  SHF.R.S32.HI R51, RZ, 0x1f, R45 ;  /* 0x0000001fff337819 */ /* 0x000fe4000001142d */
[C---:B------:R-:W-:Y:S02]  /*0210*/  IADD3 R8, R3.reuse, 0xc0, RZ ;  /* 0x000000c003087810 */ /* 0x040fe40007ffe0ff */
[----:B------:R-:W-:-:S02]  /*0220*/  IADD3 R9, R3, 0xe0, RZ ;  /* 0x000000e003097810 */ /* 0x000fc40007ffe0ff */
[----:B------:R-:W-:Y:S02]  /*0230*/  ISETP.LT.AND.EX P4, PT, R10, c[0x0][0x1cc], !P1, P4 ;  /* 0x000073000a007a0c */ /* 0x000fe40004f81340 */
[----:B------:R-:W-:Y:S02]  /*0240*/  MOV R5, R0 ;  /* 0x0000000000057202 */ /* 0x000fe40000000f00 */
[----:B------:R-:W-:Y:S02]  /*0250*/  SHF.R.S32.HI R42, RZ, 0x5, R42 ;  /* 0x00000005ff2a7819 */ /* 0x000fe4000001142a */
[----:B------:R-:W-:Y:S02]  /*0260*/  ISETP.LT.AND.EX P1, PT, R51, c[0x0][0x1cc], !P1, P0 ;  /* 0x0000730033007a0c */ /* 0x000fe40004f21300 */
[----:B------:R-:W-:Y:S02]  /*0270*/  SHF.R.S32.HI R44, RZ, 0x1f, R6 ;  /* 0x0000001fff2c7819 */ /* 0x000fe40000011406 */
[----:B------:R-:W-:-:S02]  /*0280*/  SHF.R.S32.HI R50, RZ, 0x1f, R7 ;  /* 0x0000001fff327819 */ /* 0x000fc40000011407 */
[----:B------:R-:W-:Y:S02]  /*0290*/  SHF.R.S32.HI R43, RZ, 0x1f, R8 ;  /* 0x0000001fff2b7819 */ /* 0x000fe40000011408 */
[----:B------:R-:W-:Y:S02]  /*02a0*/  SHF.R.S32.HI R49, RZ, 0x1f, R9 ;  /* 0x0000001fff317819 */ /* 0x000fe40000011409 */
.L_x_2876:
[----:B0-----:R-:W-:Y:S02]  /*02b0*/  IABS R13, c[0x0][0x1d8] ;  /* 0x00007600000d7a13 */ /* 0x001fe40000000000 */
[----:B------:R-:W-:Y:S02]  /*02c0*/  SHF.R.S32.HI R18, RZ, 0x1f, R3 ;  /* 0x0000001fff127819 */ /* 0x000fe40000011403 */
[----:B------:R-:W0:Y:S01]  /*02d0*/  I2F.RP R12, R13 ;  /* 0x0000000d000c7306 */ /* 0x000e220000209400 */
[----:B------:R-:W-:Y:S02]  /*02e0*/  SHF.R.S32.HI R16, RZ, 0x1f, R47 ;  /* 0x0000001fff107819 */ /* 0x000fe4000001142f */
[----:B------:R-:W-:-:S03]  /*02f0*/  SHF.R.S32.HI R17, RZ, 0x1f, R46 ;  /* 0x0000001fff117819 */ /* 0x000fc6000001142e */
[----:B------:R-:W-:Y:S02]  /*0300*/  @P3 IMAD R16, R16, c[0x0][0x1c0], RZ ;  /* 0x0000700010103a24 */ /* 0x000fe400078e02ff */
[----:B------:R-:W-:Y:S02]  /*0310*/  @P2 IMAD R17, R17, c[0x0][0x1c0], RZ ;  /* 0x0000700011112a24 */ /* 0x000fe400078e02ff */
[----:B------:R-:W-:Y:S02]  /*0320*/  @P3 IMAD R25, R47, c[0x0][0x1c4], R16 ;  /* 0x000071002f193a24 */ /* 0x000fe400078e0210 */
[----:B------:R-:W-:Y:S01]  /*0330*/  @P2 IMAD R29, R46, c[0x0][0x1c4], R17 ;  /* 0x000071002e1d2a24 */ /* 0x000fe200078e0211 */
        /* <DEDUP_REMOVED lines=12> */
[----:B------:R-:W-:-:S05]  /*0400*/  IADD3 R12, -R11, RZ, RZ ;  /* 0x000000ff0b0c7210 */ /* 0x000fca0007ffe1ff */
[----:B------:R-:W-:-:S05]  /*0410*/  IMAD R12, R13, R12, R14 ;  /* 0x0000000c0d0c7224 */ /* 0x000fca00078e020e */
[----:B------:R-:W-:-:S13]  /*0420*/  ISETP.GT.U32.AND P6, PT, R13, R12, PT ;  /* 0x0000000c0d00720c */ /* 0x000fda0003fc4070 */
[-C--:B------:R-:W-:Y:S02]  /*0430*/  @!P6 IADD3 R12, R12, -R13.reuse, RZ ;  /* 0x8000000d0c0ce210 */ /* 0x080fe40007ffe0ff */
[----:B------:R-:W-:Y:S02]  /*0440*/  @!P6 IADD3 R11, R11, 0x1, RZ ;  /* 0x000000010b0be810 */ /* 0x000fe40007ffe0ff */
[----:B------:R-:W-:Y:S02]  /*0450*/  ISETP.GE.U32.AND P0, PT, R12, R13, PT ;  /* 0x0000000d0c00720c */ /* 0x000fe40003f06070 */
[----:B------:R-:W-:Y:S02]  /*0460*/  ISETP.NE.AND P6, PT, RZ, c[0x0][0x1d8], PT ;  /* 0x00007600ff007a0c */ /* 0x000fe40003fc5270 */
[----:B------:R-:W-:-:S09]  /*0470*/  LOP3.LUT R13, R10, 0x6, RZ, 0xc0, !PT ;  /* 0x000000060a0d7812 */ /* 0x000fd200078ec0ff */
        /* <DEDUP_REMOVED lines=9> */
[----:B------:R-:W-:Y:S02]  /*0510*/  ISETP.LT.U32.AND P5, PT, R48, 0x80, !P5 ;  /* 0x000000803000780c */ /* 0x000fe40006fa1070 */
[----:B------:R-:W-:Y:S01]  /*0520*/  LEA R12, R12, R13, 0x3 ;  /* 0x0000000d0c0c7211 */ /* 0x000fe200078e18ff */
[----:B------:R-:W-:Y:S02]  /*0530*/  IMAD R21, R11, c[0x0][0x1d4], R10 ;  /* 0x000075000b157a24 */ /* 0x000fe400078e020a */
[----:B------:R-:W-:Y:S01]  /*0540*/  @P4 IMAD R10, R18, c[0x0][0x1c0], RZ ;  /* 0x00007000120a4a24 */ /* 0x000fe200078e02ff */
[----:B------:R-:W-:-:S05]  /*0550*/  SHF.R.S32.HI R13, RZ, 0x1f, R12 ;  /* 0x0000001fff0d7819 */ /* 0x000fca000001140c */
[----:B------:R-:W-:-:S04]  /*0560*/  IMAD.WIDE.U32 R14, R11, c[0x0][0x1d0], R12 ;  /* 0x000074000b0e7a25 */ /* 0x000fc800078e000c */
[----:B------:R-:W-:Y:S01]  /*0570*/  @P4 IMAD R11, R3, c[0x0][0x1c4], R10 ;  /* 0x00007100030b4a24 */ /* 0x000fe200078e020a */
[----:B------:R-:W-:Y:S02]  /*0580*/  IADD3 R21, R15, R21, RZ ;  /* 0x000000150f157210 */ /* 0x000fe40007ffe0ff */
[-C--:B------:R-:W-:Y:S02]  /*0590*/  @P4 MOV R20, R14.reuse ;  /* 0x0000000e00144202 */ /* 0x080fe40000000f00 */
        /* <DEDUP_REMOVED lines=8> */
[----:B------:R-:W-:Y:S01]  /*0620*/  @P2 IMAD.WIDE.U32 R16, R46, c[0x0][0x1c0], R16 ;  /* 0x000070002e102a25 */ /* 0x000fe200078e0010 */
[----:B------:R-:W-:Y:S02]  /*0630*/  @P3 IADD3 R11, R23, R25, RZ ;  /* 0x00000019170b3210 */ /* 0x000fe40007ffe0ff */
[----:B------:R-:W-:Y:S01]  /*0640*/  @P3 LEA R10, P6, R22, c[0x0][0x170], 0x2 ;  /* 0x00005c00160a3a11 */ /* 0x000fe200078c10ff */
[----:B------:R-:W-:Y:S01]  /*0650*/  @P5 IMAD R23, R44, c[0x0][0x1c0], RZ ;  /* 0x000070002c175a24 */ /* 0x000fe200078e02ff */
[----:B------:R-:W-:Y:S02]  /*0660*/  @P4 LEA.HI.X R27, R18, c[0x0][0x174], R19, 0x2, P0 ;  /* 0x00005d00121b4a11 */ /* 0x000fe400000f1413 */
[----:B------:R-:W-:Y:S01]  /*0670*/  @P3 LEA.HI.X R11, R22, c[0x0][0x174], R11, 0x2, P6 ;  /* 0x00005d00160b3a11 */ /* 0x000fe200030f140b */
[----:B------:R-:W-:Y:S01]  /*0680*/  @P1 IMAD R22, R51, c[0x0][0x1c0], RZ ;  /* 0x0000700033161a24 */ /* 0x000fe200078e02ff */
[----:B------:R-:W-:Y:S01]  /*0690*/  @P2 IADD3 R17, R17, R29, RZ ;  /* 0x0000001d11112210 */ /* 0x000fe20007ffe0ff */
[----:B------:R-:W-:Y:S01]  /*06a0*/  @P5 IMAD R29, R6, c[0x0][0x1c4], R23 ;  /* 0x00007100061d5a24 */ /* 0x000fe200078e0217 */
[----:B------:R-:W-:Y:S01]  /*06b0*/  @P2 LEA R18, P6, R16, c[0x0][0x170], 0x2 ;  /* 0x00005c0010122a11 */ /* 0x000fe200078c10ff */
[----:B------:R-:W-:Y:S01]  /*06c0*/  @P1 IMAD R25, R45, c[0x0][0x1c4], R22 ;  /* 0x000071002d191a24 */ /* 0x000fe200078e0216 */
[----:B------:R-:W-:-:S02]  /*06d0*/  ISETP.GE.U32.AND P0, PT, R7, c[0x0][0x1c8], PT ;  /* 0x0000720007007a0c */ /* 0x000fc40003f06070 */
[----:B------:R-:W-:Y:S02]  /*06e0*/  @P2 LEA.HI.X R19, R16, c[0x0][0x174], R17, 0x2, P6 ;  /* 0x00005d0010132a11 */ /* 0x000fe400030f1411 */
[----:B------:R-:W-:Y:S02]  /*06f0*/  ISETP.GE.AND.EX P0, PT, R50, c[0x0][0x1cc], PT, P0 ;  /* 0x0000730032007a0c */ /* 0x000fe40003f06300 */
[-C--:B------:R-:W-:Y:S02]  /*0700*/  @P1 MOV R16, R14.reuse ;  /* 0x0000000e00101202 */ /* 0x080fe40000000f00 */
[-C--:B------:R-:W-:Y:S02]  /*0710*/  @P1 MOV R17, R21.reuse ;  /* 0x0000001500111202 */ /* 0x080fe40000000f00 */
[----:B------:R-:W-:Y:S02]  /*0720*/  ISETP.LT.U32.AND P0, PT, R48, 0x80, !P0 ;  /* 0x000000803000780c */ /* 0x000fe40004701070 */
[----:B------:R-:W-:Y:S01]  /*0730*/  @P5 MOV R22, R14 ;  /* 0x0000000e00165202 */ /* 0x000fe20000000f00 */
[----:B------:R-:W-:Y:S01]  /*0740*/  @P1 IMAD.WIDE.U32 R16, R45, c[0x0][0x1c0], R16 ;  /* 0x000070002d101a25 */ /* 0x000fe200078e0010 */
[----:B------:R-:W-:-:S04]  /*0750*/  @P5 MOV R23, R21 ;  /* 0x0000001500175202 */ /* 0x000fc80000000f00 */
[----:B------:R-:W-:Y:S01]  /*0760*/  @P1 IADD3 R17, R17, R25, RZ ;  /* 0x0000001911111210 */ /* 0x000fe20007ffe0ff */
[----:B------:R-:W-:Y:S01]  /*0770*/  @P5 IMAD.WIDE.U32 R22, R6, c[0x0][0x1c0], R22 ;  /* 0x0000700006165a25 */ /* 0x000fe200078e0016 */
[----:B------:R-:W-:-:S03]  /*0780*/  @P1 LEA R32, P6, R16, c[0x0][0x170], 0x2 ;  /* 0x00005c0010201a11 */ /* 0x000fc600078c10ff */
[----:B------:R-:W-:Y:S01]  /*0790*/  @P0 MOV R28, R14 ;  /* 0x0000000e001c0202 */ /* 0x000fe20000000f00 */
[----:B------:R-:W-:Y:S01]  /*07a0*/  @P0 IMAD R24, R50, c[0x0][0x1c0], RZ ;  /* 0x0000700032180a24 */ /* 0x000fe200078e02ff */
[----:B------:R-:W-:Y:S02]  /*07b0*/  @P1 LEA.HI.X R33, R16, c[0x0][0x174], R17, 0x2, P6 ;  /* 0x00005d0010211a11 */ /* 0x000fe400030f1411 */
[----:B------:R-:W-:Y:S01]  /*07c0*/  @P5 IADD3 R17, R23, R29, RZ ;  /* 0x0000001d17115210 */ /* 0x000fe20007ffe0ff */
[----:B------:R-:W-:Y:S01]  /*07d0*/  @P0 IMAD R25, R7, c[0x0][0x1c4], R24 ;  /* 0x0000710007190a24 */ /* 0x000fe200078e0218 */
[C---:B------:R-:W-:Y:S02]  /*07e0*/  @P5 LEA R16, P6, R22.reuse, c[0x0][0x170], 0x2 ;  /* 0x00005c0016105a11 */ /* 0x040fe400078c10ff */
[----:B------:R-:W-:Y:S02]  /*07f0*/  @P0 MOV R29, R21 ;  /* 0x00000015001d0202 */ /* 0x000fe40000000f00 */
[----:B------:R-:W-:-:S02]  /*0800*/  @P5 LEA.HI.X R17, R22, c[0x0][0x174], R17, 0x2, P6 ;  /* 0x00005d0016115a11 */ /* 0x000fc400030f1411 */
[----:B------:R-:W-:Y:S01]  /*0810*/  CS2R R22, SRZ ;  /* 0x0000000000167805 */ /* 0x000fe2000001ff00 */
[----:B------:R-:W-:-:S05]  /*0820*/  @P0 IMAD.WIDE.U32 R28, R7, c[0x0][0x1c0], R28 ;  /* 0x00007000071c0a25 */ /* 0x000fca00078e001c */
[----:B------:R0:W2:Y:S01]  /*0830*/  @P5 LDG.E.64 R22, [R16.64] ;  /* 0x0000000610165981 */ /* 0x0000a2000c1e1b00 */
[----:B------:R-:W-:Y:S02]  /*0840*/  @P0 IADD3 R29, R29, R25, RZ ;  /* 0x000000191d1d0210 */ /* 0x000fe40007ffe0ff */
[----:B------:R-:W-:Y:S01]  /*0850*/  ISETP.GE.U32.AND P5, PT, R8, c[0x0][0x1c8], PT ;  /* 0x0000720008007a0c */ /* 0x000fe20003fa6070 */
[----:B------:R-:W-:-:S03]  /*0860*/  CS2R R24, SRZ ;  /* 0x0000000000187805 */ /* 0x000fc6000001ff00 */
[----:B------:R-:W-:Y:S02]  /*0870*/  ISETP.GE.AND.EX P5, PT, R43, c[0x0][0x1cc], PT, P5 ;  /* 0x000073002b007a0c */ /* 0x000fe40003fa6350 */
[C---:B0-----:R-:W-:Y:S01]  /*0880*/  @P0 LEA R16, P6, R28.reuse, c[0x0][0x170], 0x2 ;  /* 0x00005c001c100a11 */ /* 0x041fe200078c10ff */
[----:B------:R0:W3:Y:S03]  /*0890*/  @P4 LDG.E.64 R24, [R26.64] ;  /* 0x000000061a184981 */ /* 0x0000e6000c1e1b00 */
[----:B------:R-:W-:Y:S02]  /*08a0*/  @P0 LEA.HI.X R17, R28, c[0x0][0x174], R29, 0x2, P6 ;  /* 0x00005d001c110a11 */ /* 0x000fe400030f141d */
[----:B------:R-:W-:Y:S02]  /*08b0*/  ISETP.GE.U32.AND P6, PT, R9, c[0x0][0x1c8], PT ;  /* 0x0000720009007a0c */ /* 0x000fe40003fc6070 */
[----:B------:R-:W-:-:S02]  /*08c0*/  ISETP.LT.U32.AND P5, PT, R48, 0x80, !P5 ;  /* 0x000000803000780c */ /* 0x000fc40006fa1070 */
[----:B------:R-:W-:Y:S01]  /*08d0*/  ISETP.GE.AND.EX P6, PT, R49, c[0x0][0x1cc], PT, P6 ;  /* 0x0000730031007a0c */ /* 0x000fe20003fc6360 */
[----:B0-----:R-:W-:-:S03]  /*08e0*/  CS2R R26, SRZ ;  /* 0x00000000001a7805 */ /* 0x001fc6000001ff00 */
[----:B------:R-:W-:Y:S01]  /*08f0*/  ISETP.LT.U32.AND P6, PT, R48, 0x80, !P6 ;  /* 0x000000803000780c */ /* 0x000fe200077c1070 */
[----:B------:R-:W-:Y:S01]  /*0900*/  CS2R R28, SRZ ;  /* 0x00000000001c7805 */ /* 0x000fe2000001ff00 */
[----:B------:R-:W-:Y:S01]  /*0910*/  CS2R R30, SRZ ;  /* 0x00000000001e7805 */ /* 0x000fe2000001ff00 */
[----:B------:R0:W4:Y:S04]  /*0920*/  @P3 LDG.E.64 R26, [R10.64] ;  /* 0x000000060a1a3981 */ /* 0x000128000c1e1b00 */
[----:B------:R1:W5:Y:S01]  /*0930*/  @P2 LDG.E.64 R28, [R18.64] ;  /* 0x00000006121c2981 */ /* 0x000362000c1e1b00 */
[----:B------:R-:W-:-:S03]  /*0940*/  @P5 IMAD R35, R43, c[0x0][0x1c0], RZ ;  /* 0x000070002b235a24 */ /* 0x000fc600078e02ff */
[----:B------:R1:W2:Y:S01]  /*0950*/  @P1 LDG.E.64 R30, [R32.64] ;  /* 0x00000006201e1981 */ /* 0x0002a2000c1e1b00 */
[-C--:B0-----:R-:W-:Y:S02]  /*0960*/  @P5 MOV R10, R14.reuse ;  /* 0x0000000e000a5202 */ /* 0x081fe40000000f00 */
[-C--:B------:R-:W-:Y:S01]  /*0970*/  @P5 MOV R11, R21.reuse ;  /* 0x00000015000b5202 */ /* 0x080fe20000000f00 */
[C---:B------:R-:W-:Y:S01]  /*0980*/  @P5 IMAD R35, R8.reuse, c[0x0][0x1c4], R35 ;  /* 0x0000710008235a24 */ /* 0x040fe200078e0223 */
[----:B-1----:R-:W-:Y:S01]  /*0990*/  @P6 MOV R18, R14 ;  /* 0x0000000e00126202 */ /* 0x002fe20000000f00 */
[----:B------:R-:W-:Y:S01]  /*09a0*/  @P6 IMAD R34, R49, c[0x0][0x1c0], RZ ;  /* 0x0000700031226a24 */ /* 0x000fe200078e02ff */
[----:B------:R-:W-:Y:S01]  /*09b0*/  @P6 MOV R19, R21 ;  /* 0x0000001500136202 */ /* 0x000fe20000000f00 */
[----:B------:R-:W-:Y:S01]  /*09c0*/  CS2R R32, SRZ ;  /* 0x0000000000207805 */ /* 0x000fe2000001ff00 */
[----:B------:R-:W-:-:S04]  /*09d0*/  @P5 IMAD.WIDE.U32 R10, R8, c[0x0][0x1c0], R10 ;  /* 0x00007000080a5a25 */ /* 0x000fc800078e000a */
[----:B------:R-:W-:Y:S01]  /*09e0*/  @P6 IMAD R37, R9, c[0x0][0x1c4], R34 ;  /* 0x0000710009256a24 */ /* 0x000fe200078e0222 */
[----:B------:R0:W2:Y:S01]  /*09f0*/  @P0 LDG.E.64 R32, [R16.64] ;  /* 0x0000000610200981 */ /* 0x0000a2000c1e1b00 */
[----:B------:R-:W-:Y:S01]  /*0a00*/  @P5 IADD3 R11, R11, R35, RZ ;  /* 0x000000230b0b5210 */ /* 0x000fe20007ffe0ff */
[----:B------:R-:W-:Y:S01]  /*0a10*/  @P6 IMAD.WIDE.U32 R18, R9, c[0x0][0x1c0], R18 ;  /* 0x0000700009126a25 */ /* 0x000fe200078e0012 */
[----:B------:R-:W-:Y:S01]  /*0a20*/  CS2R R34, SRZ ;  /* 0x0000000000227805 */ /* 0x000fe2000001ff00 */
[----:B0-----:R-:W-:-:S04]  /*0a30*/  @P5 LEA R16, P0, R10, c[0x0][0x170], 0x2 ;  /* 0x00005c000a105a11 */ /* 0x001fc800078010ff */
[----:B------:R-:W-:Y:S02]  /*0a40*/  @P5 LEA.HI.X R17, R10, c[0x0][0x174], R11, 0x2, P0 ;  /* 0x00005d000a115a11 */ /* 0x000fe400000f140b */
[----:B------:R-:W-:Y:S02]  /*0a50*/  @P6 IADD3 R11, R19, R37, RZ ;  /* 0x00000025130b6210 */ /* 0x000fe40007ffe0ff */
[C---:B------:R-:W-:Y:S01]  /*0a60*/  @P6 LEA R10, P0, R18.reuse, c[0x0][0x170], 0x2 ;  /* 0x00005c00120a6a11 */ /* 0x040fe200078010ff */
[----:B------:R-:W-:Y:S01]  /*0a70*/  CS2R R36, SRZ ;  /* 0x0000000000247805 */ /* 0x000fe2000001ff00 */
[----:B------:R5:W2:Y:S02]  /*0a80*/  @P5 LDG.E.64 R34, [R16.64] ;  /* 0x0000000610225981 */ /* 0x000aa4000c1e1b00 */
[----:B------:R-:W-:-:S05]  /*0a90*/  @P6 LEA.HI.X R11, R18, c[0x0][0x174], R11, 0x2, P0 ;  /* 0x00005d00120b6a11 */ /* 0x000fca00000f140b */
[----:B------:R0:W2:Y:S04]  /*0aa0*/  @P6 LDG.E.64 R36, [R10.64] ;  /* 0x000000060a246981 */ /* 0x0000a8000c1e1b00 */
[----:B------:R-:W1:Y:S02]  /*0ab0*/  S2R R40, SR_LANEID ;  /* 0x0000000000287919 */ /* 0x000e640000000000 */
[C---:B-1----:R-:W-:Y:S02]  /*0ac0*/  ISETP.GT.AND P0, PT, R40.reuse, 0x1e, PT ;  /* 0x0000001e2800780c */ /* 0x042fe40003f04270 */
[----:B------:R-:W-:Y:S02]  /*0ad0*/  ISETP.NE.AND P6, PT, R40, RZ, PT ;  /* 0x000000ff2800720c */ /* 0x000fe40003fc5270 */
[----:B------:R-:W-:Y:S01]  /*0ae0*/  ISETP.NE.AND P5, PT, R48, RZ, PT ;  /* 0x000000ff3000720c */ /* 0x000fe20003fa5270 */
[----:B---3--:R-:W-:-:S02]  /*0af0*/  FMUL.FTZ R19, R25, R25 ;  /* 0x0000001919137220 */ /* 0x008fc40000410000 */
[C---:B------:R-:W-:Y:S02]  /*0b00*/  FADD.FTZ R18, R24.reuse, R25 ;  /* 0x0000001918127221 */ /* 0x040fe40000010000 */
[----:B------:R-:W-:Y:S02]  /*0b10*/  FFMA.FTZ R19, R24, R24, R19 ;  /* 0x0000001818137223 */ /* 0x000fe40000010013 */
[----:B------:R-:W-:Y:S02]  /*0b20*/  FADD.FTZ R18, RZ, R18 ;  /* 0x00000012ff127221 */ /* 0x000fe40000010000 */
[----:B------:R-:W-:Y:S02]  /*0b30*/  FADD.FTZ R19, RZ, R19 ;  /* 0x00000013ff137221 */ /* 0x000fe40000010000 */
[----:B----4-:R-:W-:Y:S02]  /*0b40*/  FMUL.FTZ R41, R27, R27 ;  /* 0x0000001b1b297220 */ /* 0x010fe40000410000 */
[----:B------:R-:W-:-:S02]  /*0b50*/  FADD.FTZ R39, R26, R27 ;  /* 0x0000001b1a277221 */ /* 0x000fc40000010000 */
[----:B-----5:R-:W-:Y:S02]  /*0b60*/  FMUL.FTZ R17, R29, R29 ;  /* 0x0000001d1d117220 */ /* 0x020fe40000410000 */
[----:B------:R-:W-:Y:S02]  /*0b70*/  FFMA.FTZ R38, R26, R26, R41 ;  /* 0x0000001a1a267223 */ /* 0x000fe40000010029 */
[----:B------:R-:W-:Y:S02]  /*0b80*/  FADD.FTZ R18, R18, R39 ;  /* 0x0000002712127221 */ /* 0x000fe40000010000 */
[C---:B0-----:R-:W-:Y:S02]  /*0b90*/  FADD.FTZ R11, R28.reuse, R29 ;  /* 0x0000001d1c0b7221 */ /* 0x041fe40000010000 */
[----:B------:R-:W-:Y:S02]  /*0ba0*/  FFMA.FTZ R10, R28, R28, R17 ;  /* 0x0000001c1c0a7223 */ /* 0x000fe40000010011 */
[----:B------:R-:W-:-:S02]  /*0bb0*/  FADD.FTZ R19, R19, R38 ;  /* 0x0000002613137221 */ /* 0x000fc40000010000 */
[----:B--2---:R-:W-:Y:S02]  /*0bc0*/  FMUL.FTZ R17, R31, R31 ;  /* 0x0000001f1f117220 */ /* 0x004fe40000410000 */
[----:B------:R-:W-:Y:S02]  /*0bd0*/  FADD.FTZ R11, R18, R11 ;  /* 0x0000000b120b7221 */ /* 0x000fe40000010000 */
[C---:B------:R-:W-:Y:S02]  /*0be0*/  FADD.FTZ R16, R30.reuse, R31 ;  /* 0x0000001f1e107221 */ /* 0x040fe40000010000 */
[----:B------:R-:W-:Y:S02]  /*0bf0*/  FADD.FTZ R10, R19, R10 ;  /* 0x0000000a130a7221 */ /* 0x000fe40000010000 */
[----:B------:R-:W-:Y:S02]  /*0c00*/  FFMA.FTZ R17, R30, R30, R17 ;  /* 0x0000001e1e117223 */ /* 0x000fe40000010011 */
[----:B------:R-:W-:-:S02]  /*0c10*/  FMUL.FTZ R19, R23, R23 ;  /* 0x0000001717137220 */ /* 0x000fc40000410000 */
[----:B------:R-:W-:Y:S02]  /*0c20*/  FADD.FTZ R11, R11, R16 ;  /* 0x000000100b0b7221 */ /* 0x000fe40000010000 */
[----:B------:R-:W-:Y:S02]  /*0c30*/  FADD.FTZ R16, R22, R23 ;  /* 0x0000001716107221 */ /* 0x000fe40000010000 */
[----:B------:R-:W-:Y:S02]  /*0c40*/  FADD.FTZ R10, R10, R17 ;  /* 0x000000110a0a7221 */ /* 0x000fe40000010000 */
[----:B------:R-:W-:Y:S02]  /*0c50*/  FFMA.FTZ R19, R22, R22, R19 ;  /* 0x0000001616137223 */ /* 0x000fe40000010013 */
[----:B------:R-:W-:Y:S02]  /*0c60*/  FMUL.FTZ R17, R33, R33 ;  /* 0x0000002121117220 */ /* 0x000fe40000410000 */
[----:B------:R-:W-:-:S02]  /*0c70*/  FADD.FTZ R11, R11, R16 ;  /* 0x000000100b0b7221 */ /* 0x000fc40000010000 */
[----:B------:R-:W-:Y:S02]  /*0c80*/  FADD.FTZ R16, R32, R33 ;  /* 0x0000002120107221 */ /* 0x000fe40000010000 */
[----:B------:R-:W-:Y:S02]  /*0c90*/  FADD.FTZ R10, R10, R19 ;  /* 0x000000130a0a7221 */ /* 0x000fe40000010000 */
[----:B------:R-:W-:Y:S02]  /*0ca0*/  FFMA.FTZ R17, R32, R32, R17 ;  /* 0x0000002020117223 */ /* 0x000fe40000010011 */
[----:B------:R-:W-:Y:S02]  /*0cb0*/  FMUL.FTZ R19, R35, R35 ;  /* 0x0000002323137220 */ /* 0x000fe40000410000 */
[----:B------:R-:W-:Y:S02]  /*0cc0*/  FADD.FTZ R11, R11, R16 ;  /* 0x000000100b0b7221 */ /* 0x000fe40000010000 */
[----:B------:R-:W-:-:S02]  /*0cd0*/  FADD.FTZ R10, R10, R17 ;  /* 0x000000110a0a7221 */ /* 0x000fc40000010000 */
[C---:B------:R-:W-:Y:S02]  /*0ce0*/  FADD.FTZ R16, R34.reuse, R35 ;  /* 0x0000002322107221 */ /* 0x040fe40000010000 */
[----:B------:R-:W-:Y:S02]  /*0cf0*/  FFMA.FTZ R19, R34, R34, R19 ;  /* 0x0000002222137223 */ /* 0x000fe40000010013 */
[----:B------:R-:W-:Y:S02]  /*0d00*/  FMUL.FTZ R17, R37, R37 ;  /* 0x0000002525117220 */ /* 0x000fe40000410000 */
[----:B------:R-:W-:Y:S02]  /*0d10*/  FADD.FTZ R11, R11, R16 ;  /* 0x000000100b0b7221 */ /* 0x000fe40000010000 */
[----:B------:R-:W-:Y:S02]  /*0d20*/  FADD.FTZ R38, R36, R37 ;  /* 0x0000002524267221 */ /* 0x000fe40000010000 */
[----:B------:R-:W-:-:S02]  /*0d30*/  FADD.FTZ R10, R10, R19 ;  /* 0x000000130a0a7221 */ /* 0x000fc40000010000 */
        /* <DEDUP_REMOVED lines=63> */
.L_x_2843:
[----:B------:R-:W2:Y:S01]  /*1130*/  LDG.E.STRONG.GPU R19, [R10.64] ;  /* 0x000000060a137981 */ /* 0x000ea2000c1ef900 */
[----:B------:R-:W-:Y:S01]  /*1140*/  YIELD ;  /* 0x0000000000007946 */ /* 0x000fe20003800000 */
[----:B--2---:R-:W-:Y:S01]  /*1150*/  ISETP.NE.AND P0, PT, R19, R18, PT ;  /* 0x000000121300720c */ /* 0x004fe20003f05270 */
[----:B------:R-:W-:-:S12]  /*1160*/  CCTL.IVALL ;  /* 0x00000000ff00798f */ /* 0x000fd80002000000 */
[----:B------:R-:W-:Y:S05]  /*1170*/  @P0 BRA `(.L_x_2843) ;  /* 0xffffffb000000947 */ /* 0x000fea000383ffff */
.L_x_2842:
        /* <DEDUP_REMOVED lines=17> */
.L_x_2847:
        /* <DEDUP_REMOVED lines=115> */
.L_x_2846:
[----:B------:R-:W-:-:S13]  /*19c0*/  ISETP.GT.AND P6, PT, R10, 0x4, PT ;  /* 0x000000040a00780c */ /* 0x000fda0003fc4270 */
[----:B------:R-:W-:Y:S05]  /*19d0*/  @!P6 BRA `(.L_x_2848) ;  /* 0x000003b00000e947 */ /* 0x000fea0003800000 */
[C---:B------:R-:W-:Y:S02]  /*19e0*/  ISETP.EQ.OR P0, PT, R11.reuse, R2, P5 ;  /* 0x000000020b00720c */ /* 0x040fe40002f02670 */
[----:B------:R-:W-:-:S04]  /*19f0*/  IADD3 R40, R11, 0x1, RZ ;  /* 0x000000010b287810 */ /* 0x000fc80007ffe0ff */
        /* <DEDUP_REMOVED lines=21> */
[----:B------:R-:W-:-:S04]  /*1b50*/  IADD3 R11, R11, 0x4, RZ ;  /* 0x000000040b0b7810 */ /* 0x000fc80007ffe0ff */
        /* <DEDUP_REMOVED lines=13> */
[----:B--2---:R-:W-:Y:S01]  /*1c30*/  @!P0 FADD.FTZ R38, R38, R18 ;  /* 0x0000001226268221 */ /* 0x004fe20000010000 */
[----:B------:R-:W-:Y:S01]  /*1c40*/  IADD3 R18, R11, 0x2, RZ ;  /* 0x000000020b127810 */ /* 0x000fe20007ffe0ff */
[----:B------:R-:W-:Y:S01]  /*1c50*/  @!P0 FADD.FTZ R39, R39, R19 ;  /* 0x0000001327278221 */ /* 0x000fe20000010000 */
[----:B------:R-:W-:Y:S02]  /*1c60*/  IADD3 R19, R11, 0x3, RZ ;  /* 0x000000030b137810 */ /* 0x000fe40007ffe0ff */
        /* <DEDUP_REMOVED lines=10> */
[----:B------:R-:W-:Y:S02]  /*1d10*/  IADD3 R10, R10, -0x4, RZ ;  /* 0xfffffffc0a0a7810 */ /* 0x000fe40007ffe0ff */
[----:B------:R-:W-:Y:S02]  /*1d20*/  IADD3 R11, R11, 0x4, RZ ;  /* 0x000000040b0b7810 */ /* 0x000fe40007ffe0ff */
[----:B------:R-:W-:Y:S01]  /*1d30*/  IADD3 R10, R10, -0x4, RZ ;  /* 0xfffffffc0a0a7810 */ /* 0x000fe20007ffe0ff */
[----:B--2---:R-:W-:Y:S02]  /*1d40*/  @!P0 FADD.FTZ R38, R38, R40 ;  /* 0x0000002826268221 */ /* 0x004fe40000010000 */
[----:B------:R-:W-:Y:S01]  /*1d50*/  @!P0 FADD.FTZ R39, R39, R41 ;  /* 0x0000002927278221 */ /* 0x000fe20000010000 */
[----:B------:R-:W-:Y:S01]  /*1d60*/  PLOP3.LUT P0, PT, PT, PT, PT, 0x8, 0x0 ;  /* 0x000000000000781c */ /* 0x000fe20003f0e170 */
[----:B---3--:R-:W-:-:S02]  /*1d70*/  @!P6 FADD.FTZ R38, R38, R18 ;  /* 0x000000122626e221 */ /* 0x008fc40000010000 */
[----:B------:R-:W-:Y:S02]  /*1d80*/  @!P6 FADD.FTZ R39, R39, R19 ;  /* 0x000000132727e221 */ /* 0x000fe40000010000 */
.L_x_2848:
[----:B------:R-:W-:-:S13]  /*1d90*/  ISETP.NE.OR P0, PT, R10, RZ, P0 ;  /* 0x000000ff0a00720c */ /* 0x000fda0000705670 */
[----:B------:R-:W-:Y:S05]  /*1da0*/  @!P0 BRA `(.L_x_2844) ;  /* 0x000001f000008947 */ /* 0x000fea0003800000 */
.L_x_2845:
        /* <DEDUP_REMOVED lines=24> */
[----:B------:R-:W-:Y:S01]  /*1f30*/  IADD3 R11, R11, 0x4, RZ ;  /* 0x000000040b0b7810 */ /* 0x000fe20007ffe0ff */
[----:B--2---:R-:W-:Y:S02]  /*1f40*/  @!P0 FADD.FTZ R38, R38, R18 ;  /* 0x0000001226268221 */ /* 0x004fe40000010000 */
[----:B------:R-:W-:Y:S01]  /*1f50*/  @!P0 FADD.FTZ R39, R39, R19 ;  /* 0x0000001327278221 */ /* 0x000fe20000010000 */
[----:B------:R-:W-:Y:S01]  /*1f60*/  ISETP.NE.AND P0, PT, R10, RZ, PT ;  /* 0x000000ff0a00720c */ /* 0x000fe20003f05270 */
[----:B---3--:R-:W-:Y:S02]  /*1f70*/  @!P6 FADD.FTZ R38, R38, R40 ;  /* 0x000000282626e221 */ /* 0x008fe40000010000 */
[----:B------:R-:W-:-:S10]  /*1f80*/  @!P6 FADD.FTZ R39, R39, R41 ;  /* 0x000000292727e221 */ /* 0x000fd40000010000 */
[----:B------:R-:W-:Y:S05]  /*1f90*/  @P0 BRA `(.L_x_2845) ;  /* 0xfffffe1000000947 */ /* 0x000fea000383ffff */
.L_x_2844:
        /* <DEDUP_REMOVED lines=12> */
.L_x_2850:
[----:B------:R-:W-:Y:S05]  /*2060*/  BSYNC B0 ;  /* 0x0000000000007941 */ /* 0x000fea0003800000 */
.L_x_2849:
        /* <DEDUP_REMOVED lines=16> */
.L_x_2841:
[----:B------:R-:W-:Y:S01]  /*2170*/  LOP3.LUT P0, RZ, R2, R48, RZ, 0xfc, !PT ;  /* 0x0000003002ff7212 */ /* 0x000fe2000780fcff */
[----:B------:R0:W-:Y:S01]  /*2180*/  @!P5 STS.64 [0x30], R38 ;  /* 0x00003026ff00d388 */ /* 0x0001e20000000a00 */
[----:B------:R-:W-:Y:S02]  /*2190*/  ISETP.EQ.U32.AND P6, PT, RZ, c[0x0][0x168], PT ;  /* 0x00005a00ff007a0c */ /* 0x000fe40003fc2070 */
[C---:B------:R-:W-:Y:S02]  /*21a0*/  SHF.L.U32 R16, R12.reuse, 0x2, RZ ;  /* 0x000000020c107819 */ /* 0x040fe400000006ff */
[----:B------:R-:W-:Y:S02]  /*21b0*/  ISETP.EQ.OR.EX P0, PT, RZ, c[0x0][0x16c], P0, P6 ;  /* 0x00005b00ff007a0c */ /* 0x000fe40000702760 */
[----:B------:R-:W-:Y:S02]  /*21c0*/  SHF.L.U64.HI R13, R12, 0x2, R13 ;  /* 0x000000020c0d7819 */ /* 0x000fe4000001020d */
[----:B------:R-:W-:-:S04]  /*21d0*/  IADD3 R10, P6, R16, c[0x0][0x178], RZ ;  /* 0x00005e00100a7a10 */ /* 0x000fc80007fde0ff */
[----:B------:R-:W-:Y:S02]  /*21e0*/  IADD3.X R11, R13, c[0x0][0x17c], RZ, P6, !PT ;  /* 0x00005f000d0b7a10 */ /* 0x000fe400037fe4ff */
[----:B------:R-:W-:-:S03]  /*21f0*/  IADD3 R12, P6, R16, c[0x0][0x180], RZ ;  /* 0x00006000100c7a10 */ /* 0x000fc60007fde0ff */
[----:B------:R-:W-:Y:S01]  /*2200*/  @!P0 MOV R18, 0x8 ;  /* 0x0000000800128802 */ /* 0x000fe20000000f00 */
[----:B------:R-:W-:Y:S01]  /*2210*/  @!P0 FMUL.FTZ R17, R39, c[0x0][0x1f4] ;  /* 0x00007d0027118a20 */ /* 0x000fe20000410000 */
[----:B------:R-:W-:Y:S01]  /*2220*/  IADD3.X R13, R13, c[0x0][0x184], RZ, P6, !PT ;  /* 0x000061000d0d7a10 */ /* 0x000fe200037fe4ff */
[----:B------:R-:W-:Y:S02]  /*2230*/  @!P0 FMUL.FTZ R16, R38, c[0x0][0x1f4] ;  /* 0x00007d0026108a20 */ /* 0x000fe40000410000 */
[----:B------:R-:W-:-:S05]  /*2240*/  @!P0 IMAD.WIDE R18, R5, R18, c[0x0][0x168] ;  /* 0x00005a0005128625 */ /* 0x000fca00078e0212 */
[----:B------:R-:W-:Y:S04]  /*2250*/  @!P0 STG.E.64 [R18.64], R16 ;  /* 0x0000001012008986 */ /* 0x000fe8000c101b06 */
[----:B------:R-:W-:Y:S06]  /*2260*/  BAR.SYNC.DEFER_BLOCKING 0x0 ;  /* 0x0000000000007b1d */ /* 0x000fec0000010000 */
[----:B------:R-:W2:Y:S04]  /*2270*/  LDG.E.64 R10, [R10.64] ;  /* 0x000000060a0a7981 */ /* 0x000ea8000c1e1b00 */
[----:B------:R-:W2:Y:S01]  /*2280*/  LDG.E.64 R12, [R12.64] ;  /* 0x000000060c0c7981 */ /* 0x000ea2000c1e1b00 */
[----:B0-----:R-:W-:Y:S01]  /*2290*/  HFMA2.MMA R39, -RZ, RZ, 1.875, 0 ;  /* 0x3f800000ff277435 */ /* 0x001fe200000001ff */
[----:B------:R-:W-:-:S02]  /*22a0*/  ISETP.NE.AND P6, PT, RZ, UR5, PT ;  /* 0x00000005ff007c0c */ /* 0x000fc4000bfc5270 */
[----:B------:R-:W0:Y:S02]  /*22b0*/  LDS.64 R16, [0x30] ;  /* 0x00003000ff107984 */ /* 0x000e240000000a00 */
[----:B0-----:R-:W-:-:S04]  /*22c0*/  FMUL.FTZ R38, R16, c[0x0][0x1f4] ;  /* 0x00007d0010267a20 */ /* 0x001fc80000410000 */
[C---:B------:R-:W-:Y:S02]  /*22d0*/  FMUL.FTZ R40, R38.reuse, R38 ;  /* 0x0000002626287220 */ /* 0x040fe40000410000 */
[C---:B------:R-:W-:Y:S02]  /*22e0*/  FADD.FTZ R24, -R38.reuse, R24 ;  /* 0x0000001826187221 */ /* 0x040fe40000010100 */
[----:B------:R-:W-:Y:S02]  /*22f0*/  FFMA.FTZ R40, R17, c[0x0][0x1f4], -R40 ;  /* 0x00007d0011287a23 */ /* 0x000fe40000010828 */
[C---:B------:R-:W-:Y:S02]  /*2300*/  FADD.FTZ R16, -R38.reuse, R25 ;  /* 0x0000001926107221 */ /* 0x040fe40000010100 */
[----:B------:R-:W-:Y:S01]  /*2310*/  FADD.FTZ R26, -R38, R26 ;  /* 0x0000001a261a7221 */ /* 0x000fe20000010100 */
[----:B------:R-:W-:Y:S01]  /*2320*/  FSETP.GTU.FTZ.AND P0, PT, R40, RZ, PT ;  /* 0x000000ff2800720b */ /* 0x000fe20003f1c000 */
[----:B------:R-:W-:-:S12]  /*2330*/  FADD.FTZ R52, -R38, R27 ;  /* 0x0000001b26347221 */ /* 0x000fd80000010100 */
[----:B------:R-:W-:-:S04]  /*2340*/  @P0 FADD.FTZ R40, R40, c[0x0][0x188] ;  /* 0x0000620028280621 */ /* 0x000fc80000010000 */
[----:B------:R-:W0:Y:S02]  /*2350*/  @P0 MUFU.RSQ R39, R40 ;  /* 0x0000002800270308 */ /* 0x000e240000001400 */
[-C--:B0-----:R-:W-:Y:S02]  /*2360*/  FMUL.FTZ R17, R24, R39.reuse ;  /* 0x0000002718117220 */ /* 0x081fe40000410000 */
[-C--:B------:R-:W-:Y:S02]  /*2370*/  FMUL.FTZ R18, R16, R39.reuse ;  /* 0x0000002710127220 */ /* 0x080fe40000410000 */
[-C--:B------:R-:W-:Y:S02]  /*2380*/  FMUL.FTZ R27, R26, R39.reuse ;  /* 0x000000271a1b7220 */ /* 0x080fe40000410000 */
[----:B------:R-:W-:Y:S02]  /*2390*/  FMUL.FTZ R26, R52, R39 ;  /* 0x00000027341a7220 */ /* 0x000fe40000410000 */
[----:B--2---:R-:W-:-:S02]  /*23a0*/  FFMA.FTZ R16, R10, R17, R12 ;  /* 0x000000110a107223 */ /* 0x004fc4000001000c */
        /* <DEDUP_REMOVED lines=12> */
.L_x_2851:
[----:B------:R-:W-:Y:S01]  /*2470*/  BSSY B0, `(.L_x_2852) ;  /* 0x000000c000007945 */ /* 0x000fe20003800000 */
[----:B------:R-:W-:Y:S05]  /*2480*/  @!P4 BRA `(.L_x_2853) ;  /* 0x000000a00000c947 */ /* 0x000fea0003800000 */
[----:B------:R-:W-:Y:S02]  /*2490*/  SHF.R.S32.HI R18, RZ, 0x1f, R3 ;  /* 0x0000001fff127819 */ /* 0x000fe40000011403 */
[----:B------:R-:W-:-:S03]  /*24a0*/  MOV R19, R21 ;  /* 0x0000001500137202 */ /* 0x000fc60000000f00 */
        /* <DEDUP_REMOVED lines=8> */
.L_x_2853:
[----:B------:R-:W-:Y:S05]  /*2530*/  BSYNC B0 ;  /* 0x0000000000007941 */ /* 0x000fea0003800000 */
.L_x_2852:
[C---:B------:R-:W-:Y:S02]  /*2540*/  FADD.FTZ R28, -R38.reuse, R28 ;  /* 0x0000001c261c7221 */ /* 0x040fe40000010100 */
[----:B------:R-:W-:Y:S02]  /*2550*/  FADD.FTZ R29, -R38, R29 ;  /* 0x0000001d261d7221 */ /* 0x000fe40000010100 */
[----:B0-----:R-:W-:Y:S02]  /*2560*/  FFMA.FTZ R16, R10, R27, R12 ;  /* 0x0000001b0a107223 */ /* 0x001fe4000001000c */
        /* <DEDUP_REMOVED lines=12> */
.L_x_2854:
        /* <DEDUP_REMOVED lines=12> */
.L_x_2856:
[----:B------:R-:W-:Y:S05]  /*26f0*/  BSYNC B0 ;  /* 0x0000000000007941 */ /* 0x000fea0003800000 */
.L_x_2855:
[-C--:B0-----:R-:W-:Y:S01]  /*2700*/  FMUL.FTZ R17, R28, R39.reuse ;  /* 0x000000271c117220 */ /* 0x081fe20000410000 */
[----:B------:R-:W-:Y:S01]  /*2710*/  ISETP.GE.U32.AND P0, PT, R6, c[0x0][0x1c8], PT ;  /* 0x0000720006007a0c */ /* 0x000fe20003f06070 */
[C---:B------:R-:W-:Y:S02]  /*2720*/  FADD.FTZ R30, -R38.reuse, R30 ;  /* 0x0000001e261e7221 */ /* 0x040fe40000010100 */
[----:B------:R-:W-:Y:S02]  /*2730*/  FADD.FTZ R26, -R38, R31 ;  /* 0x0000001f261a7221 */ /* 0x000fe40000010100 */
[----:B------:R-:W-:Y:S02]  /*2740*/  FMUL.FTZ R18, R29, R39 ;  /* 0x000000271d127220 */ /* 0x000fe40000410000 */
[----:B------:R-:W-:Y:S02]  /*2750*/  FFMA.FTZ R16, R10, R17, R12 ;  /* 0x000000110a107223 */ /* 0x000fe4000001000c */
[----:B------:R-:W-:-:S02]  /*2760*/  FMUL.FTZ R27, R30, R39 ;  /* 0x000000271e1b7220 */ /* 0x000fc40000410000 */
[----:B------:R-:W-:Y:S02]  /*2770*/  FMUL.FTZ R26, R26, R39 ;  /* 0x000000271a1a7220 */ /* 0x000fe40000410000 */
        /* <DEDUP_REMOVED lines=12> */
.L_x_2857:
        /* <DEDUP_REMOVED lines=12> */
.L_x_2859:
[----:B------:R-:W-:Y:S05]  /*2900*/  BSYNC B0 ;  /* 0x0000000000007941 */ /* 0x000fea0003800000 */
.L_x_2858:
        /* <DEDUP_REMOVED lines=13> */
.L_x_2860:
        /* <DEDUP_REMOVED lines=11> */
.L_x_2862:
[----:B------:R-:W-:Y:S05]  /*2a90*/  BSYNC B0 ;  /* 0x0000000000007941 */ /* 0x000fea0003800000 */
.L_x_2861:
[C---:B------:R-:W-:Y:S01]  /*2aa0*/  FADD.FTZ R22, -R38.reuse, R22 ;  /* 0x0000001626167221 */ /* 0x040fe20000010100 */
[----:B------:R-:W-:Y:S01]  /*2ab0*/  ISETP.GE.U32.AND P5, PT, R7, c[0x0][0x1c8], PT ;  /* 0x0000720007007a0c */ /* 0x000fe20003fa6070 */
[----:B0-----:R-:W-:Y:S01]  /*2ac0*/  FADD.FTZ R16, -R38, R23 ;  /* 0x0000001726107221 */ /* 0x001fe20000010100 */
[----:B------:R-:W-:Y:S01]  /*2ad0*/  ISETP.GE.AND.EX P0, PT, R44, c[0x0][0x1cc], PT, P0 ;  /* 0x000073002c007a0c */ /* 0x000fe20003f06300 */
[-C--:B------:R-:W-:Y:S01]  /*2ae0*/  FMUL.FTZ R17, R22, R39.reuse ;  /* 0x0000002716117220 */ /* 0x080fe20000410000 */
[----:B------:R-:W-:Y:S01]  /*2af0*/  ISETP.GE.AND.EX P5, PT, R50, c[0x0][0x1cc], PT, P5 ;  /* 0x0000730032007a0c */ /* 0x000fe20003fa6350 */
[----:B------:R-:W-:Y:S01]  /*2b00*/  FMUL.FTZ R18, R16, R39 ;  /* 0x0000002710127220 */ /* 0x000fe20000410000 */
[----:B------:R-:W-:Y:S01]  /*2b10*/  ISETP.LT.U32.AND P0, PT, R48, 0x80, !P0 ;  /* 0x000000803000780c */ /* 0x000fe20004701070 */
[----:B------:R-:W-:Y:S02]  /*2b20*/  FFMA.FTZ R16, R10, R17, R12 ;  /* 0x000000110a107223 */ /* 0x000fe4000001000c */
[----:B------:R-:W-:-:S02]  /*2b30*/  FADD.FTZ R32, -R38, R32 ;  /* 0x0000002026207221 */ /* 0x000fc40000010100 */
[----:B------:R-:W-:Y:S01]  /*2b40*/  FFMA.FTZ R17, R11, R18, R13 ;  /* 0x000000120b117223 */ /* 0x000fe2000001000d */
[----:B------:R-:W-:Y:S06]  /*2b50*/  @!P6 BRA `(.L_x_2863) ;  /* 0x000000a00000e947 */ /* 0x000fec0003800000 */
        /* <DEDUP_REMOVED lines=10> */
.L_x_2863:
        /* <DEDUP_REMOVED lines=11> */
.L_x_2865:
[----:B------:R-:W-:Y:S05]  /*2cb0*/  BSYNC B0 ;  /* 0x0000000000007941 */ /* 0x000fea0003800000 */
.L_x_2864:
[----:B0-----:R-:W-:Y:S01]  /*2cc0*/  FADD.FTZ R16, -R38, R33 ;  /* 0x0000002126107221 */ /* 0x001fe20000010100 */
[----:B------:R-:W-:Y:S01]  /*2cd0*/  ISETP.GE.U32.AND P0, PT, R8, c[0x0][0x1c8], PT ;  /* 0x0000720008007a0c */ /* 0x000fe20003f06070 */
[-C--:B------:R-:W-:Y:S01]  /*2ce0*/  FMUL.FTZ R17, R32, R39.reuse ;  /* 0x0000002720117220 */ /* 0x080fe20000410000 */
[----:B------:R-:W-:Y:S01]  /*2cf0*/  ISETP.LT.U32.AND P5, PT, R48, 0x80, !P5 ;  /* 0x000000803000780c */ /* 0x000fe20006fa1070 */
[----:B------:R-:W-:Y:S02]  /*2d00*/  FMUL.FTZ R18, R16, R39 ;  /* 0x0000002710127220 */ /* 0x000fe40000410000 */
[----:B------:R-:W-:Y:S02]  /*2d10*/  FFMA.FTZ R16, R10, R17, R12 ;  /* 0x000000110a107223 */ /* 0x000fe4000001000c */
        /* <DEDUP_REMOVED lines=12> */
.L_x_2866:
        /* <DEDUP_REMOVED lines=11> */
.L_x_2868:
[----:B------:R-:W-:Y:S05]  /*2e90*/  BSYNC B0 ;  /* 0x0000000000007941 */ /* 0x000fea0003800000 */
.L_x_2867:
[C---:B------:R-:W-:Y:S01]  /*2ea0*/  FADD.FTZ R34, -R38.reuse, R34 ;  /* 0x0000002226227221 */ /* 0x040fe20000010100 */
[----:B------:R-:W-:Y:S01]  /*2eb0*/  ISETP.GE.U32.AND P5, PT, R9, c[0x0][0x1c8], PT ;  /* 0x0000720009007a0c */ /* 0x000fe20003fa6070 */
[C---:B0-----:R-:W-:Y:S01]  /*2ec0*/  FADD.FTZ R16, -R38.reuse, R35 ;  /* 0x0000002326107221 */ /* 0x041fe20000010100 */
[----:B------:R-:W-:Y:S01]  /*2ed0*/  ISETP.GE.AND.EX P0, PT, R43, c[0x0][0x1cc], PT, P0 ;  /* 0x000073002b007a0c */ /* 0x000fe20003f06300 */
[C---:B------:R-:W-:Y:S01]  /*2ee0*/  FADD.FTZ R36, -R38.reuse, R36 ;  /* 0x0000002426247221 */ /* 0x040fe20000010100 */
[----:B------:R-:W-:Y:S01]  /*2ef0*/  ISETP.GE.AND.EX P5, PT, R49, c[0x0][0x1cc], PT, P5 ;  /* 0x0000730031007a0c */ /* 0x000fe20003fa6350 */
[----:B------:R-:W-:Y:S01]  /*2f00*/  FADD.FTZ R38, -R38, R37 ;  /* 0x0000002526267221 */ /* 0x000fe20000010100 */
[----:B------:R-:W-:Y:S01]  /*2f10*/  ISETP.LT.U32.AND P0, PT, R48, 0x80, !P0 ;  /* 0x000000803000780c */ /* 0x000fe20004701070 */
[-C--:B------:R-:W-:Y:S01]  /*2f20*/  FMUL.FTZ R17, R34, R39.reuse ;  /* 0x0000002722117220 */ /* 0x080fe20000410000 */
[----:B------:R-:W-:Y:S01]  /*2f30*/  ISETP.LT.U32.AND P5, PT, R48, 0x80, !P5 ;  /* 0x000000803000780c */ /* 0x000fe20006fa1070 */
[----:B------:R-:W-:-:S02]  /*2f40*/  FMUL.FTZ R19, R36, R39 ;  /* 0x0000002724137220 */ /* 0x000fc40000410000 */
[-C--:B------:R-:W-:Y:S02]  /*2f50*/  FMUL.FTZ R38, R38, R39.reuse ;  /* 0x0000002726267220 */ /* 0x080fe40000410000 */
[----:B------:R-:W-:Y:S02]  /*2f60*/  FMUL.FTZ R22, R16, R39 ;  /* 0x0000002710167220 */ /* 0x000fe40000410000 */
        /* <DEDUP_REMOVED lines=15> */
.L_x_2869:
        /* <DEDUP_REMOVED lines=11> */
.L_x_2871:
[----:B------:R-:W-:Y:S05]  /*3110*/  BSYNC B0 ;  /* 0x0000000000007941 */ /* 0x000fea0003800000 */
.L_x_2870:
        /* <DEDUP_REMOVED lines=11> */
.L_x_2872:
        /* <DEDUP_REMOVED lines=11> */
.L_x_2874:
[----:B------:R-:W-:Y:S05]  /*3280*/  BSYNC B0 ;  /* 0x0000000000007941 */ /* 0x000fea0003800000 */
.L_x_2873:
[----:B------:R-:W-:Y:S02]  /*3290*/  IADD3 R5, R5, c[0x0][0x10], RZ ;  /* 0x0000040005057a10 */ /* 0x000fe40007ffe0ff */
[----:B------:R-:W-:Y:S02]  /*32a0*/  IADD3 R4, R4, 0x1, RZ ;  /* 0x0000000104047810 */ /* 0x000fe40007ffe0ff */
[----:B------:R-:W-:-:S13]  /*32b0*/  ISETP.GE.AND P0, PT, R5, UR4, PT ;  /* 0x0000000405007c0c */ /* 0x000fda000bf06270 */
[----:B------:R-:W-:Y:S01]  /*32c0*/  @P0 CALL.REL.NOINC `(.L_x_2875) ;  /* 0x0000001000000944 */ /* 0x000fe20003c00000 */
[----:B------:R-:W-:Y:S05]  /*32d0*/  BRA `(.L_x_2876) ;  /* 0xffffcfd000007947 */ /* 0x000fea000383ffff */
.L_x_2875:
[----:B------:R-:W-:Y:S05]  /*32e0*/  EXIT ;  /* 0x000000000000794d */ /* 0x000fea0003800000 */
.L_x_2877:
        /* <DEDUP_REMOVED lines=9> */
.L_x_3286:


//--------------------- .text._Z35group_norm_nhwc_fwd_one_pass_kernelI11Fp32IOFp32WLi512ELi8ELi128EEv26Group_norm_nhwc_fwd_params --------------------------
	.section	.text._Z35group_norm_nhwc_fwd_one_pass_kernelI11Fp32IOFp32WLi512ELi8ELi128EEv26Group_norm_nhwc_fwd_params,"ax",@progbits
	.sectioninfo	@"SHI_REGISTERS=96"
	.align	128
        .global         _Z35group_norm_nhwc_fwd_one_pass_kernelI11Fp32IOFp32WLi512ELi8ELi128EEv26Group_norm_nhwc_fwd_params
        .type           _Z35group_norm_nhwc_fwd_one_pass_kernelI11Fp32IOFp32WLi512ELi8ELi128EEv26Group_norm_nhwc_fwd_params,@function
        .size           _Z35group_norm_nhwc_fwd_one_pass_kernelI11Fp32IOFp32WLi512ELi8ELi128EEv26Group_norm_nhwc_fwd_params,(.L_x_3287 - _Z35group_norm_nhwc_fwd_one_pass_kernelI11Fp32IOFp32WLi512ELi8ELi128EEv26Group_norm_nhwc_fwd_params)
        .other          _Z35group_norm_nhwc_fwd_one_pass_kernelI11Fp32IOFp32WLi512ELi8ELi128EEv26Group_norm_nhwc_fwd_params,@"STO_CUDA_ENTRY STV_DEFAULT"
_Z35group_norm_nhwc_fwd_one_pass_kernelI11Fp32IOFp32WLi512ELi8ELi128EEv26Group_norm_nhwc_fwd_params:
.text._Z35group_norm_nhwc_fwd_one_pass_kernelI11Fp32IOFp32WLi512ELi8ELi128EEv26Group_norm_nhwc_fwd_params:
        /* <DEDUP_REMOVED lines=24> */
[----:B------:R-:W-:Y:S01]  /*0180*/  ISETP.LT.AND.EX P0, PT, R8, c[0x0][0x1cc], !P4, P0 ;  /* 0x0000730008007a0c */ /* 0x000fe20006701300 */
[----:B------:R-:W-:Y:S01]  /*0190*/  HFMA2.MMA R8, -RZ, RZ, 0, 0 ;  /* 0x00000000ff087435 */ /* 0x000fe200000001ff */
        /* <DEDUP_REMOVED lines=58> */
[----:B------:R-:W-:Y:S02]  /*0540*/  SHF.R.S32.HI R79, RZ, 0x1f, R12 ;  /* 0x0000001fff4f7819 */ /* 0x000fe4000001140c */
.L_x_2937:
[----:B0-----:R-:W-:Y:S01]  /*0550*/  IABS R28, c[0x0][0x1d8] ;  /* 0x00007600001c7a13 */ /* 0x001fe20000000000 */
[----:B------:R-:W0:Y:S01]  /*0560*/  S2R R56, SR_TID.X ;  /* 0x0000000000387919 */ /* 0x000e220000002100 */
[----:B------:R-:W-:Y:S02]  /*0570*/  IABS R30, R9 ;  /* 0x00000009001e7213 */ /* 0x000fe40000000000 */
[----:B------:R-:W1:Y:S01]  /*0580*/  I2F.RP R25, R28 ;  /* 0x0000001c00197306 */ /* 0x000e620000209400 */
[----:B------:R-:W-:Y:S02]  /*0590*/  P2R R26, PR, RZ, 0x8 ;  /* 0x00000008ff1a7803 */ /* 0x000fe40000000000 */
[----:B------:R-:W-:Y:S02]  /*05a0*/  ISETP.NE.AND P3, PT, R16, RZ, PT ;  /* 0x000000ff1000720c */ /* 0x000fe40003f65270 */
[----:B------:R-:W-:Y:S02]  /*05b0*/  SHF.R.S32.HI R31, RZ, 0x1f, R3 ;  /* 0x0000001fff1f7819 */ /* 0x000fe40000011403 */
[----:B------:R-:W-:-:S02]  /*05c0*/  P2R R27, PR, RZ, 0x4 ;  /* 0x00000004ff1b7803 */ /* 0x000fc40000000000 */
[----:B------:R-:W-:Y:S02]  /*05d0*/  ISETP.NE.AND P2, PT, R15, RZ, PT ;  /* 0x000000ff0f00720c */ /* 0x000fe40003f45270 */
[----:B------:R-:W-:Y:S02]  /*05e0*/  ISETP.NE.AND P6, PT, R14, RZ, PT ;  /* 0x000000ff0e00720c */ /* 0x000fe40003fc5270 */
[----:B------:R-:W-:Y:S02]  /*05f0*/  P2R R24, PR, RZ, 0x10 ;  /* 0x00000010ff187803 */ /* 0x000fe40000000000 */
[----:B------:R-:W-:Y:S01]  /*0600*/  ISETP.NE.AND P4, PT, R17, RZ, PT ;  /* 0x000000ff1100720c */ /* 0x000fe20003f85270 */
[----:B-1----:R-:W1:Y:S01]  /*0610*/  MUFU.RCP R25, R25 ;  /* 0x0000001900197308 */ /* 0x002e620000001000 */
[----:B------:R-:W-:Y:S02]  /*0620*/  P2R R58, PR, RZ, 0x2 ;  /* 0x00000002ff3a7803 */ /* 0x000fe40000000000 */
[----:B-1----:R-:W-:-:S05]  /*0630*/  IADD3 R22, R25, 0xffffffe, RZ ;  /* 0x0ffffffe19167810 */ /* 0x002fca0007ffe0ff */
[----:B------:R1:W2:Y:S02]  /*0640*/  F2I.FTZ.U32.TRUNC.NTZ R23, R22 ;  /* 0x0000001600177305 */ /* 0x0002a4000021f000 */
[----:B-1----:R-:W-:Y:S02]  /*0650*/  MOV R22, RZ ;  /* 0x000000ff00167202 */ /* 0x002fe40000000f00 */
[----:B--2---:R-:W-:-:S05]  /*0660*/  IADD3 R29, RZ, -R23, RZ ;  /* 0x80000017ff1d7210 */ /* 0x004fca0007ffe0ff */
[----:B------:R-:W-:-:S04]  /*0670*/  IMAD R29, R29, R28, RZ ;  /* 0x0000001c1d1d7224 */ /* 0x000fc800078e02ff */
[----:B------:R-:W-:Y:S01]  /*0680*/  IMAD.HI.U32 R23, R23, R29, R22 ;  /* 0x0000001d17177227 */ /* 0x000fe200078e0016 */
[----:B------:R-:W-:Y:S02]  /*0690*/  MOV R29, R30 ;  /* 0x0000001e001d7202 */ /* 0x000fe40000000f00 */
[----:B------:R-:W-:-:S03]  /*06a0*/  LOP3.LUT R22, R9, c[0x0][0x1d8], RZ, 0x3c, !PT ;  /* 0x0000760009167a12 */ /* 0x000fc600078e3cff */
        /* <DEDUP_REMOVED lines=9> */
[----:B0-----:R-:W-:-:S04]  /*0740*/  SHF.L.U32 R22, R56, 0x1, RZ ;  /* 0x0000000138167819 */ /* 0x001fc800000006ff */
        /* <DEDUP_REMOVED lines=9> */
[----:B------:R-:W-:Y:S02]  /*07e0*/  IMAD R61, R23, c[0x0][0x1d4], R22 ;  /* 0x00007500173d7a24 */ /* 0x000fe400078e0216 */
[----:B------:R-:W-:Y:S01]  /*07f0*/  @P3 IMAD R22, R31, c[0x0][0x1c0], RZ ;  /* 0x000070001f163a24 */ /* 0x000fe200078e02ff */
[----:B------:R-:W-:-:S03]  /*0800*/  SHF.R.S32.HI R65, RZ, 0x1f, R64 ;  /* 0x0000001fff417819 */ /* 0x000fc60000011440 */
[----:B------:R-:W-:Y:S02]  /*0810*/  @P3 IMAD R25, R3, c[0x0][0x1c4], R22 ;  /* 0x0000710003193a24 */ /* 0x000fe400078e0216 */
[----:B------:R-:W-:-:S05]  /*0820*/  IMAD.WIDE.U32 R62, R23, c[0x0][0x1d0], R64 ;  /* 0x00007400173e7a25 */ /* 0x000fca00078e0040 */
[----:B------:R-:W-:Y:S02]  /*0830*/  IADD3 R61, R63, R61, RZ ;  /* 0x0000003d3f3d7210 */ /* 0x000fe40007ffe0ff */
        /* <DEDUP_REMOVED lines=63> */
[-C--:B------:R-:W-:Y:S02]  /*0c30*/  @P6 MOV R22, R62.reuse ;  /* 0x0000003e00166202 */ /* 0x080fe40000000f00 */
[----:B------:R-:W-:-:S03]  /*0c40*/  @P1 MOV R24, R62 ;  /* 0x0000003e00181202 */ /* 0x000fc60000000f00 */
[----:B------:R-:W-:-:S05]  /*0c50*/  @P6 IMAD.WIDE.U32 R22, R71, c[0x0][0x1c0], R22 ;  /* 0x0000700047166a25 */ /* 0x000fca00078e0016 */
[----:B------:R-:W-:Y:S02]  /*0c60*/  @P6 IADD3 R23, R23, R25, RZ ;  /* 0x0000001917176210 */ /* 0x000fe40007ffe0ff */
[C---:B------:R-:W-:Y:S02]  /*0c70*/  @P6 LEA R36, P5, R22.reuse, c[0x0][0x170], 0x2 ;  /* 0x00005c0016246a11 */ /* 0x040fe400078a10ff */
[-C--:B------:R-:W-:Y:S02]  /*0c80*/  @P4 MOV R50, R62.reuse ;  /* 0x0000003e00324202 */ /* 0x080fe40000000f00 */
[----:B------:R-:W-:Y:S01]  /*0c90*/  @P6 LEA.HI.X R37, R22, c[0x0][0x174], R23, 0x2, P5 ;  /* 0x00005d0016256a11 */ /* 0x000fe200028f1417 */
[----:B------:R-:W-:Y:S01]  /*0ca0*/  @P0 IMAD R23, R86, c[0x0][0x1c0], RZ ;  /* 0x0000700056170a24 */ /* 0x000fe200078e02ff */
[----:B------:R-:W-:Y:S02]  /*0cb0*/  @P0 MOV R22, R62 ;  /* 0x0000003e00160202 */ /* 0x000fe40000000f00 */
[-C--:B------:R-:W-:Y:S01]  /*0cc0*/  @P4 MOV R51, R61.reuse ;  /* 0x0000003d00334202 */ /* 0x080fe20000000f00 */
[----:B------:R-:W-:Y:S01]  /*0cd0*/  @P0 IMAD R25, R70, c[0x0][0x1c4], R23 ;  /* 0x0000710046190a24 */ /* 0x000fe200078e0217 */
[----:B------:R-:W-:-:S03]  /*0ce0*/  @P0 MOV R23, R61 ;  /* 0x0000003d00170202 */ /* 0x000fc60000000f00 */
[----:B------:R-:W-:-:S04]  /*0cf0*/  @P4 IMAD.WIDE.U32 R50, R7, c[0x0][0x1c0], R50 ;  /* 0x0000700007324a25 */ /* 0x000fc800078e0032 */
[----:B------:R-:W-:-:S05]  /*0d00*/  @P0 IMAD.WIDE.U32 R22, R70, c[0x0][0x1c0], R22 ;  /* 0x0000700046160a25 */ /* 0x000fca00078e0016 */
[----:B------:R-:W-:Y:S01]  /*0d10*/  @P0 IADD3 R23, R23, R25, RZ ;  /* 0x0000001917170210 */ /* 0x000fe20007ffe0ff */
[----:B------:R-:W-:Y:S01]  /*0d20*/  @P1 IMAD R25, R85, c[0x0][0x1c0], RZ ;  /* 0x0000700055191a24 */ /* 0x000fe200078e02ff */
[----:B------:R-:W-:-:S03]  /*0d30*/  @P0 LEA R32, P5, R22, c[0x0][0x170], 0x2 ;  /* 0x00005c0016200a11 */ /* 0x000fc600078a10ff */
[----:B------:R-:W-:Y:S01]  /*0d40*/  @P1 IMAD R27, R4, c[0x0][0x1c4], R25 ;  /* 0x00007100041b1a24 */ /* 0x000fe200078e0219 */
[----:B------:R-:W-:Y:S02]  /*0d50*/  @P1 MOV R25, R61 ;  /* 0x0000003d00191202 */ /* 0x000fe40000000f00 */
[----:B------:R-:W-:Y:S02]  /*0d60*/  @P0 LEA.HI.X R33, R22, c[0x0][0x174], R23, 0x2, P5 ;  /* 0x00005d0016210a11 */ /* 0x000fe400028f1417 */
[----:B------:R-:W-:Y:S01]  /*0d70*/  P2R R22, PR, RZ, 0x1 ;  /* 0x00000001ff167803 */ /* 0x000fe20000000000 */
[----:B------:R-:W-:Y:S01]  /*0d80*/  @P1 IMAD.WIDE.U32 R24, R4, c[0x0][0x1c0], R24 ;  /* 0x0000700004181a25 */ /* 0x000fe200078e0018 */
[----:B------:R-:W-:-:S04]  /*0d90*/  ISETP.NE.AND P0, PT, R19, RZ, PT ;  /* 0x000000ff1300720c */ /* 0x000fc80003f05270 */
[----:B------:R-:W-:Y:S02]  /*0da0*/  @P1 IADD3 R25, R25, R27, RZ ;  /* 0x0000001b19191210 */ /* 0x000fe40007ffe0ff */
[C---:B------:R-:W-:Y:S02]  /*0db0*/  @P1 LEA R28, P5, R24.reuse, c[0x0][0x170], 0x2 ;  /* 0x00005c00181c1a11 */ /* 0x040fe400078a10ff */
[----:B------:R-:W-:Y:S02]  /*0dc0*/  P2R R23, PR, RZ, 0x1 ;  /* 0x00000001ff177803 */ /* 0x000fe40000000000 */
[----:B------:R-:W-:Y:S01]  /*0dd0*/  @P1 LEA.HI.X R29, R24, c[0x0][0x174], R25, 0x2, P5 ;  /* 0x00005d00181d1a11 */ /* 0x000fe200028f1419 */
[----:B------:R-:W-:Y:S01]  /*0de0*/  @P2 IMAD R24, R84, c[0x0][0x1c0], RZ ;  /* 0x0000700054182a24 */ /* 0x000fe200078e02ff */
[----:B------:R-:W-:Y:S02]  /*0df0*/  @P2 MOV R25, R61 ;  /* 0x0000003d00192202 */ /* 0x000fe40000000f00 */
[----:B------:R-:W-:Y:S01]  /*0e00*/  ISETP.NE.AND P0, PT, R18, RZ, PT ;  /* 0x000000ff1200720c */ /* 0x000fe20003f05270 */
[----:B------:R-:W-:Y:S01]  /*0e10*/  @P2 IMAD R27, R5, c[0x0][0x1c4], R24 ;  /* 0x00007100051b2a24 */ /* 0x000fe200078e0218 */
[----:B------:R-:W-:-:S02]  /*0e20*/  @P2 MOV R24, R62 ;  /* 0x0000003e00182202 */ /* 0x000fc40000000f00 */
[----:B------:R-:W-:Y:S02]  /*0e30*/  P2R R66, PR, RZ, 0x1 ;  /* 0x00000001ff427803 */ /* 0x000fe40000000000 */
[----:B------:R-:W-:Y:S01]  /*0e40*/  ISETP.NE.AND P0, PT, R17, RZ, PT ;  /* 0x000000ff1100720c */ /* 0x000fe20003f05270 */
[----:B------:R-:W-:-:S03]  /*0e50*/  @P2 IMAD.WIDE.U32 R24, R5, c[0x0][0x1c0], R24 ;  /* 0x0000700005182a25 */ /* 0x000fc600078e0018 */
[----:B------:R-:W-:Y:S02]  /*0e60*/  P2R R67, PR, RZ, 0x1 ;  /* 0x00000001ff437803 */ /* 0x000fe40000000000 */
[----:B------:R-:W-:Y:S02]  /*0e70*/  @P2 IADD3 R25, R25, R27, RZ ;  /* 0x0000001b19192210 */ /* 0x000fe40007ffe0ff */
[----:B------:R-:W-:Y:S02]  /*0e80*/  @P2 LEA R30, P5, R24, c[0x0][0x170], 0x2 ;  /* 0x00005c00181e2a11 */ /* 0x000fe400078a10ff */
[----:B------:R-:W-:Y:S02]  /*0e90*/  ISETP.NE.AND P0, PT, R14, RZ, PT ;  /* 0x000000ff0e00720c */ /* 0x000fe40003f05270 */
[----:B------:R-:W-:Y:S01]  /*0ea0*/  @P2 LEA.HI.X R31, R24, c[0x0][0x174], R25, 0x2, P5 ;  /* 0x00005d00181f2a11 */ /* 0x000fe200028f1419 */
[----:B------:R-:W-:Y:S01]  /*0eb0*/  @P3 IMAD R25, R83, c[0x0][0x1c0], RZ ;  /* 0x0000700053193a24 */ /* 0x000fe200078e02ff */
[----:B------:R-:W-:-:S02]  /*0ec0*/  @P3 MOV R24, R62 ;  /* 0x0000003e00183202 */ /* 0x000fc40000000f00 */
[----:B------:R-:W-:Y:S01]  /*0ed0*/  P2R R68, PR, RZ, 0x1 ;  /* 0x00000001ff447803 */ /* 0x000fe20000000000 */
[----:B------:R-:W-:Y:S01]  /*0ee0*/  @P3 IMAD R27, R6, c[0x0][0x1c4], R25 ;  /* 0x00007100061b3a24 */ /* 0x000fe200078e0219 */
[----:B------:R-:W-:Y:S02]  /*0ef0*/  @P3 MOV R25, R61 ;  /* 0x0000003d00193202 */ /* 0x000fe40000000f00 */
[----:B------:R-:W-:-:S03]  /*0f00*/  ISETP.NE.AND P0, PT, R15, RZ, PT ;  /* 0x000000ff0f00720c */ /* 0x000fc60003f05270 */
[----:B------:R-:W-:Y:S01]  /*0f10*/  @P3 IMAD.WIDE.U32 R24, R6, c[0x0][0x1c0], R24 ;  /* 0x0000700006183a25 */ /* 0x000fe200078e0018 */
[----:B------:R-:W-:Y:S02]  /*0f20*/  P2R R69, PR, RZ, 0x1 ;  /* 0x00000001ff457803 */ /* 0x000fe40000000000 */
[----:B------:R-:W-:Y:S02]  /*0f30*/  ISETP.NE.AND P0, PT, R16, RZ, PT ;  /* 0x000000ff1000720c */ /* 0x000fe40003f05270 */
[----:B------:R-:W-:Y:S02]  /*0f40*/  @P3 IADD3 R25, R25, R27, RZ ;  /* 0x0000001b19193210 */ /* 0x000fe40007ffe0ff */
[C---:B------:R-:W-:Y:S02]  /*0f50*/  @P3 LEA R26, P5, R24.reuse, c[0x0][0x170], 0x2 ;  /* 0x00005c00181a3a11 */ /* 0x040fe400078a10ff */
[----:B------:R-:W-:Y:S02]  /*0f60*/  P2R R73, PR, RZ, 0x1 ;  /* 0x00000001ff497803 */ /* 0x000fe40000000000 */
[----:B------:R-:W-:Y:S01]  /*0f70*/  @P3 LEA.HI.X R27, R24, c[0x0][0x174], R25, 0x2, P5 ;  /* 0x00005d00181b3a11 */ /* 0x000fe200028f1419 */
[----:B------:R-:W-:-:S04]  /*0f80*/  @P4 IMAD R24, R82, c[0x0][0x1c0], RZ ;  /* 0x0000700052184a24 */ /* 0x000fc800078e02ff */
[----:B------:R-:W-:Y:S01]  /*0f90*/  @P4 IMAD R25, R7, c[0x0][0x1c4], R24 ;  /* 0x0000710007194a24 */ /* 0x000fe200078e0218 */
[----:B------:R-:W-:-:S04]  /*0fa0*/  @P4 LEA R24, P5, R50, c[0x0][0x170], 0x2 ;  /* 0x00005c0032184a11 */ /* 0x000fc800078a10ff */
[----:B------:R-:W-:-:S04]  /*0fb0*/  @P4 IADD3 R25, R51, R25, RZ ;  /* 0x0000001933194210 */ /* 0x000fc80007ffe0ff */
[----:B------:R-:W-:Y:S02]  /*0fc0*/  @P4 LEA.HI.X R25, R50, c[0x0][0x174], R25, 0x2, P5 ;  /* 0x00005d0032194a11 */ /* 0x000fe400028f1419 */
        /* <DEDUP_REMOVED lines=33> */
[----:B------:R-:W-:Y:S02]  /*11e0*/  ISETP.NE.AND P1, PT, R58, RZ, PT ;  /* 0x000000ff3a00720c */ /* 0x000fe40003f25270 */
[----:B------:R-:W-:Y:S01]  /*11f0*/  CS2R R58, SRZ ;  /* 0x00000000003a7805 */ /* 0x000fe2000001ff00 */
[----:B------:R-:W-:-:S05]  /*1200*/  CS2R R56, SRZ ;  /* 0x0000000000387805 */ /* 0x000fca000001ff00 */
[----:B------:R0:W2:Y:S01]  /*1210*/  @P0 LDG.E.64 R58, [R54.64] ;  /* 0x00000006363a0981 */ /* 0x0000a2000c1e1b00 */
[----:B------:R-:W-:-:S03]  /*1220*/  ISETP.NE.AND P0, PT, R73, RZ, PT ;  /* 0x000000ff4900720c */ /* 0x000fc60003f05270 */
[----:B------:R1:W3:Y:S01]  /*1230*/  @P5 LDG.E.64 R56, [R52.64] ;  /* 0x0000000634385981 */ /* 0x0002e2000c1e1b00 */
[----:B------:R-:W-:Y:S01]  /*1240*/  ISETP.NE.AND P5, PT, R21, RZ, PT ;  /* 0x000000ff1500720c */ /* 0x000fe20003fa5270 */
[----:B0-----:R-:W-:Y:S01]  /*1250*/  CS2R R54, SRZ ;  /* 0x0000000000367805 */ /* 0x001fe2000001ff00 */
[----:B-1----:R-:W-:-:S05]  /*1260*/  CS2R R52, SRZ ;  /* 0x0000000000347805 */ /* 0x002fca000001ff00 */
[----:B------:R0:W4:Y:S01]  /*1270*/  @P6 LDG.E.64 R54, [R50.64] ;  /* 0x0000000632366981 */ /* 0x000122000c1e1b00 */
[----:B------:R-:W-:-:S03]  /*1280*/  ISETP.NE.AND P6, PT, R20, RZ, PT ;  /* 0x000000ff1400720c */ /* 0x000fc60003fc5270 */
[----:B------:R1:W5:Y:S01]  /*1290*/  @P0 LDG.E.64 R52, [R48.64] ;  /* 0x0000000630340981 */ /* 0x000362000c1e1b00 */
[----:B------:R-:W-:Y:S01]  /*12a0*/  ISETP.NE.AND P0, PT, R69, RZ, PT ;  /* 0x000000ff4500720c */ /* 0x000fe20003f05270 */
[----:B0-----:R-:W-:-:S12]  /*12b0*/  CS2R R50, SRZ ;  /* 0x0000000000327805 */ /* 0x001fd8000001ff00 */
[----:B------:R0:W2:Y:S01]  /*12c0*/  @P0 LDG.E.64 R50, [R46.64] ;  /* 0x000000062e320981 */ /* 0x0000a2000c1e1b00 */
[----:B------:R-:W-:Y:S01]  /*12d0*/  ISETP.NE.AND P0, PT, R68, RZ, PT ;  /* 0x000000ff4400720c */ /* 0x000fe20003f05270 */
[----:B-1----:R-:W-:-:S12]  /*12e0*/  CS2R R48, SRZ ;  /* 0x0000000000307805 */ /* 0x002fd8000001ff00 */
[----:B------:R1:W3:Y:S01]  /*12f0*/  @P0 LDG.E.64 R48, [R44.64] ;  /* 0x000000062c300981 */ /* 0x0002e2000c1e1b00 */
[----:B------:R-:W-:Y:S01]  /*1300*/  ISETP.NE.AND P0, PT, R67, RZ, PT ;  /* 0x000000ff4300720c */ /* 0x000fe20003f05270 */
[----:B0-----:R-:W-:-:S12]  /*1310*/  CS2R R46, SRZ ;  /* 0x00000000002e7805 */ /* 0x001fd8000001ff00 */
[----:B------:R0:W4:Y:S01]  /*1320*/  @P0 LDG.E.64 R46, [R40.64] ;  /* 0x00000006282e0981 */ /* 0x000122000c1e1b00 */
[----:B------:R-:W-:Y:S01]  /*1330*/  ISETP.NE.AND P0, PT, R66, RZ, PT ;  /* 0x000000ff4200720c */ /* 0x000fe20003f05270 */
[----:B-1----:R-:W-:-:S12]  /*1340*/  CS2R R44, SRZ ;  /* 0x00000000002c7805 */ /* 0x002fd8000001ff00 */
[----:B------:R1:W4:Y:S01]  /*1350*/  @P0 LDG.E.64 R44, [R42.64] ;  /* 0x000000062a2c0981 */ /* 0x000322000c1e1b00 */
[----:B------:R-:W-:Y:S01]  /*1360*/  ISETP.NE.AND P0, PT, R23, RZ, PT ;  /* 0x000000ff1700720c */ /* 0x000fe20003f05270 */
[----:B0-----:R-:W-:-:S06]  /*1370*/  CS2R R40, SRZ ;  /* 0x0000000000287805 */ /* 0x001fcc000001ff00 */
[----:B------:R0:W4:Y:S01]  /*1380*/  @P6 LDG.E.64 R40, [R34.64] ;  /* 0x0000000622286981 */ /* 0x000122000c1e1b00 */
[----:B-1----:R-:W-:-:S06]  /*1390*/  CS2R R42, SRZ ;  /* 0x00000000002a7805 */ /* 0x002fcc000001ff00 */
[----:B------:R1:W4:Y:S01]  /*13a0*/  @P0 LDG.E.64 R42, [R38.64] ;  /* 0x00000006262a0981 */ /* 0x000322000c1e1b00 */
[----:B------:R-:W-:Y:S01]  /*13b0*/  ISETP.NE.AND P0, PT, R22, RZ, PT ;  /* 0x000000ff1600720c */ /* 0x000fe20003f05270 */
[----:B-1----:R-:W-:-:S06]  /*13c0*/  CS2R R38, SRZ ;  /* 0x0000000000267805 */ /* 0x002fcc000001ff00 */
[----:B------:R1:W4:Y:S01]  /*13d0*/  @P5 LDG.E.64 R38, [R36.64] ;  /* 0x0000000624265981 */ /* 0x000322000c1e1b00 */
[----:B0-----:R-:W-:-:S06]  /*13e0*/  CS2R R34, SRZ ;  /* 0x0000000000227805 */ /* 0x001fcc000001ff00 */
[----:B------:R0:W4:Y:S01]  /*13f0*/  @P1 LDG.E.64 R34, [R28.64] ;  /* 0x000000061c221981 */ /* 0x000122000c1e1b00 */
[----:B-1----:R-:W-:-:S06]  /*1400*/  CS2R R36, SRZ ;  /* 0x0000000000247805 */ /* 0x002fcc000001ff00 */
[----:B------:R1:W4:Y:S02]  /*1410*/  @P0 LDG.E.64 R36, [R32.64] ;  /* 0x0000000620240981 */ /* 0x000324000c1e1b00 */
[----:B-1----:R-:W-:-:S06]  /*1420*/  CS2R R32, SRZ ;  /* 0x0000000000207805 */ /* 0x002fcc000001ff00 */
[----:B------:R1:W4:Y:S01]  /*1430*/  @P2 LDG.E.64 R32, [R30.64] ;  /* 0x000000061e202981 */ /* 0x000322000c1e1b00 */
[----:B0-----:R-:W-:-:S06]  /*1440*/  CS2R R28, SRZ ;  /* 0x00000000001c7805 */ /* 0x001fcc000001ff00 */
[----:B------:R0:W4:Y:S01]  /*1450*/  @P4 LDG.E.64 R28, [R24.64] ;  /* 0x00000006181c4981 */ /* 0x000122000c1e1b00 */
[----:B-1----:R-:W-:-:S06]  /*1460*/  CS2R R30, SRZ ;  /* 0x00000000001e7805 */ /* 0x002fcc000001ff00 */
[----:B------:R3:W4:Y:S04]  /*1470*/  @P3 LDG.E.64 R30, [R26.64] ;  /* 0x000000061a1e3981 */ /* 0x000728000c1e1b00 */
[----:B------:R-:W1:Y:S02]  /*1480*/  S2R R68, SR_LANEID ;  /* 0x0000000000447919 */ /* 0x000e640000000000 */
[----:B-1----:R-:W-:Y:S01]  /*1490*/  ISETP.GT.AND P5, PT, R68, 0x1e, PT ;  /* 0x0000001e4400780c */ /* 0x002fe20003fa4270 */
[----:B-----5:R-:W-:Y:S02]  /*14a0*/  FMUL.FTZ R23, R53, R53 ;  /* 0x0000003535177220 */ /* 0x020fe40000410000 */
[C---:B------:R-:W-:Y:S02]  /*14b0*/  FADD.FTZ R22, R52.reuse, R53 ;  /* 0x0000003534167221 */ /* 0x040fe40000010000 */
[----:B------:R-:W-:-:S02]  /*14c0*/  FFMA.FTZ R23, R52, R52, R23 ;  /* 0x0000003434177223 */ /* 0x000fc40000010017 */
[----:B------:R-:W-:Y:S02]  /*14d0*/  FADD.FTZ R22, RZ, R22 ;  /* 0x00000016ff167221 */ /* 0x000fe40000010000 */
[----:B------:R-:W-:Y:S02]  /*14e0*/  FADD.FTZ R23, RZ, R23 ;  /* 0x00000017ff177221 */ /* 0x000fe40000010000 */
[----:B--2---:R-:W-:Y:S02]  /*14f0*/  FMUL.FTZ R69, R51, R51 ;  /* 0x0000003333457220 */ /* 0x004fe40000410000 */
[C---:B------:R-:W-:Y:S02]  /*1500*/  FADD.FTZ R67, R50.reuse, R51 ;  /* 0x0000003332437221 */ /* 0x040fe40000010000 */
[----:B------:R-:W-:Y:S02]  /*1510*/  FFMA.FTZ R66, R50, R50, R69 ;  /* 0x0000003232427223 */ /* 0x000fe40000010045 */
[----:B------:R-:W-:-:S02]  /*1520*/  FADD.FTZ R22, R22, R67 ;  /* 0x0000004316167221 */ /* 0x000fc40000010000 */
[----:B------:R-:W-:Y:S02]  /*1530*/  FADD.FTZ R23, R23, R66 ;  /* 0x0000004217177221 */ /* 0x000fe40000010000 */
[----:B---3--:R-:W-:Y:S02]  /*1540*/  FMUL.FTZ R27, R49, R49 ;  /* 0x00000031311b7220 */ /* 0x008fe40000410000 */
[C---:B0-----:R-:W-:Y:S02]  /*1550*/  FADD.FTZ R25, R48.reuse, R49 ;  /* 0x0000003130197221 */ /* 0x041fe40000010000 */
[----:B------:R-:W-:Y:S02]  /*1560*/  FFMA.FTZ R24, R48, R48, R27 ;  /* 0x0000003030187223 */ /* 0x000fe4000001001b */
[----:B------:R-:W-:Y:S02]  /*1570*/  FADD.FTZ R22, R22, R25 ;  /* 0x0000001916167221 */ /* 0x000fe40000010000 */
[----:B------:R-:W-:-:S02]  /*1580*/  FADD.FTZ R23, R23, R24 ;  /* 0x0000001817177221 */ /* 0x000fc40000010000 */
[----:B----4-:R-:W-:Y:S02]  /*1590*/  FMUL.FTZ R27, R47, R47 ;  /* 0x0000002f2f1b7220 */ /* 0x010fe40000410000 */
[C---:B------:R-:W-:Y:S02]  /*15a0*/  FADD.FTZ R25, R46.reuse, R47 ;  /* 0x0000002f2e197221 */ /* 0x040fe40000010000 */
[----:B------:R-:W-:Y:S02]  /*15b0*/  FFMA.FTZ R24, R46, R46, R27 ;  /* 0x0000002e2e187223 */ /* 0x000fe4000001001b */
[----:B------:R-:W-:Y:S02]  /*15c0*/  FADD.FTZ R22, R22, R25 ;  /* 0x0000001916167221 */ /* 0x000fe40000010000 */
[----:B------:R-:W-:Y:S02]  /*15d0*/  FADD.FTZ R23, R23, R24 ;  /* 0x0000001817177221 */ /* 0x000fe40000010000 */
[----:B------:R-:W-:-:S02]  /*15e0*/  FMUL.FTZ R27, R45, R45 ;  /* 0x0000002d2d1b7220 */ /* 0x000fc40000410000 */
[C---:B------:R-:W-:Y:S02]  /*15f0*/  FADD.FTZ R25, R44.reuse, R45 ;  /* 0x0000002d2c197221 */ /* 0x040fe40000010000 */
[----:B------:R-:W-:Y:S02]  /*1600*/  FFMA.FTZ R24, R44, R44, R27 ;  /* 0x0000002c2c187223 */ /* 0x000fe4000001001b */
[----:B------:R-:W-:Y:S02]  /*1610*/  FADD.FTZ R22, R22, R25 ;  /* 0x0000001916167221 */ /* 0x000fe40000010000 */
[----:B------:R-:W-:Y:S02]  /*1620*/  FADD.FTZ R23, R23, R24 ;  /* 0x0000001817177221 */ /* 0x000fe40000010000 */
[----:B------:R-:W-:Y:S02]  /*1630*/  FMUL.FTZ R27, R43, R43 ;  /* 0x0000002b2b1b7220 */ /* 0x000fe40000410000 */
[----:B------:R-:W-:-:S02]  /*1640*/  FADD.FTZ R25, R42, R43 ;  /* 0x0000002b2a197221 */ /* 0x000fc40000010000 */
[----:B------:R-:W-:Y:S02]  /*1650*/  FFMA.FTZ R24, R42, R42, R27 ;  /* 0x0000002a2a187223 */ /* 0x000fe4000001001b */
[----:B------:R-:W-:Y:S02]  /*1660*/  FMUL.FTZ R27, R41, R41 ;  /* 0x00000029291b7220 */ /* 0x000fe40000410000 */
[----:B------:R-:W-:Y:S02]  /*1670*/  FADD.FTZ R22, R22, R25 ;  /* 0x0000001916167221 */ /* 0x000fe40000010000 */
[----:B------:R-:W-:Y:S02]  /*1680*/  FADD.FTZ R23, R23, R24 ;  /* 0x0000001817177221 */ /* 0x000fe40000010000 */
[C---:B------:R-:W-:Y:S02]  /*1690*/  FADD.FTZ R25, R40.reuse, R41 ;  /* 0x0000002928197221 */ /* 0x040fe40000010000 */
[----:B------:R-:W-:-:S02]  /*16a0*/  FFMA.FTZ R24, R40, R40, R27 ;  /* 0x0000002828187223 */ /* 0x000fc4000001001b */
[----:B------:R-:W-:Y:S02]  /*16b0*/  FMUL.FTZ R27, R39, R39 ;  /* 0x00000027271b7220 */ /* 0x000fe40000410000 */
[----:B------:R-:W-:Y:S02]  /*16c0*/  FADD.FTZ R22, R22, R25 ;  /* 0x0000001916167221 */ /* 0x000fe40000010000 */
[----:B------:R-:W-:Y:S02]  /*16d0*/  FADD.FTZ R23, R23, R24 ;  /* 0x0000001817177221 */ /* 0x000fe40000010000 */
[C---:B------:R-:W-:Y:S02]  /*16e0*/  FADD.FTZ R25, R38.reuse, R39 ;  /* 0x0000002726197221 */ /* 0x040fe40000010000 */
[----:B------:R-:W-:Y:S02]  /*16f0*/  FFMA.FTZ R24, R38, R38, R27 ;  /* 0x0000002626187223 */ /* 0x000fe4000001001b */
[----:B------:R-:W-:-:S02]  /*1700*/  FADD.FTZ R22, R22, R25 ;  /* 0x0000001916167221 */ /* 0x000fc40000010000 */
[----:B------:R-:W-:Y:S02]  /*1710*/  FADD.FTZ R23, R23, R24 ;  /* 0x0000001817177221 */ /* 0x000fe40000010000 */
[----:B------:R-:W-:Y:S02]  /*1720*/  FMUL.FTZ R27, R37, R37 ;  /* 0x00000025251b7220 */ /* 0x000fe40000410000 */
[C---:B------:R-:W-:Y:S02]  /*1730*/  FADD.FTZ R25, R36.reuse, R37 ;  /* 0x0000002524197221 */ /* 0x040fe40000010000 */
[----:B------:R-:W-:Y:S02]  /*1740*/  FFMA.FTZ R24, R36, R36, R27 ;  /* 0x0000002424187223 */ /* 0x000fe4000001001b */
[----:B------:R-:W-:Y:S02]  /*1750*/  FMUL.FTZ R27, R35, R35 ;  /* 0x00000023231b7220 */ /* 0x000fe40000410000 */
[----:B------:R-:W-:-:S02]  /*1760*/  FADD.FTZ R22, R22, R25 ;  /* 0x0000001916167221 */ /* 0x000fc40000010000 */
[----:B------:R-:W-:Y:S02]  /*1770*/  FADD.FTZ R23, R23, R24 ;  /* 0x0000001817177221 */ /* 0x000fe40000010000 */
[C---:B------:R-:W-:Y:S02]  /*1780*/  FADD.FTZ R25, R34.reuse, R35 ;  /* 0x0000002322197221 */ /* 0x040fe40000010000 */
[----:B------:R-:W-:Y:S02]  /*1790*/  FFMA.FTZ R24, R34, R34, R27 ;  /* 0x0000002222187223 */ /* 0x000fe4000001001b */
[----:B------:R-:W-:Y:S02]  /*17a0*/  FMUL.FTZ R27, R33, R33 ;  /* 0x00000021211b7220 */ /* 0x000fe40000410000 */
[----:B------:R-:W-:Y:S02]  /*17b0*/  FADD.FTZ R22, R22, R25 ;  /* 0x0000001916167221 */ /* 0x000fe40000010000 */
[----:B------:R-:W-:-:S02]  /*17c0*/  FADD.FTZ R23, R23, R24 ;  /* 0x0000001817177221 */ /* 0x000fc40000010000 */
        /* <DEDUP_REMOVED lines=17> */
[----:B------:R-:W-:-:S02]  /*18e0*/  FMUL.FTZ R27, R57, R57 ;  /* 0x00000039391b7220 */ /* 0x000fc40000410000 */
[----:B------:R-:W-:Y:S02]  /*18f0*/  FADD.FTZ R22, R22, R25 ;  /* 0x0000001916167221 */ /* 0x000fe40000010000 */
[----:B------:R-:W-:Y:S02]  /*1900*/  FADD.FTZ R23, R23, R24 ;  /* 0x0000001817177221 */ /* 0x000fe40000010000 */
[C---:B------:R-:W-:Y:S02]  /*1910*/  FADD.FTZ R25, R56.reuse, R57 ;  /* 0x0000003938197221 */ /* 0x040fe40000010000 */
[----:B------:R-:W-:Y:S02]  /*1920*/  FFMA.FTZ R24, R56, R56, R27 ;  /* 0x0000003838187223 */ /* 0x000fe4000001001b */
[----:B------:R-:W-:Y:S02]  /*1930*/  FMUL.FTZ R27, R55, R55 ;  /* 0x00000037371b7220 */ /* 0x000fe40000410000 */
[----:B------:R-:W-:-:S02]  /*1940*/  FADD.FTZ R22, R22, R25 ;  /* 0x0000001916167221 */ /* 0x000fc40000010000 */
[----:B------:R-:W-:Y:S02]  /*1950*/  FADD.FTZ R23, R23, R24 ;  /* 0x0000001817177221 */ /* 0x000fe40000010000 */
        /* <DEDUP_REMOVED lines=25> */
[----:B------:R-:W-:-:S03]  /*1af0*/  ISETP.GT.AND P5, PT, R68, 0xf, PT ;  /* 0x0000000f4400780c */ /* 0x000fc60003fa4270 */
[----:B------:R-:W2:Y:S10]  /*1b00*/  S2R R73, SR_TID.X ;  /* 0x0000000000497919 */ /* 0x000eb40000002100 */
[----:B0-----:R-:W-:-:S02]  /*1b10*/  @!P5 FADD.FTZ R24, R24, R23 ;  /* 0x000000171818d221 */ /* 0x001fc40000010000 */
[----:B-1----:R-:W-:Y:S01]  /*1b20*/  @!P5 FADD.FTZ R66, R66, R25 ;  /* 0x000000194242d221 */ /* 0x002fe20000010000 */
[----:B------:R-:W-:Y:S02]  /*1b30*/  ISETP.NE.AND P5, PT, R68, RZ, PT ;  /* 0x000000ff4400720c */ /* 0x000fe40003fa5270 */
[----:B------:R-:W-:Y:S02]  /*1b40*/  MOV R22, R24 ;  /* 0x0000001800167202 */ /* 0x000fe40000000f00 */
[----:B------:R-:W-:-:S09]  /*1b50*/  MOV R23, R66 ;  /* 0x0000004200177202 */ /* 0x000fd20000000f00 */
[----:B------:R-:W-:Y:S04]  /*1b60*/  @!P5 STS.64 [R13.X8+0x8], R22 ;  /* 0x000008160d00d388 */ /* 0x000fe80000008a00 */
[----:B------:R-:W-:Y:S01]  /*1b70*/  BAR.SYNC.DEFER_BLOCKING 0x0 ;  /* 0x0000000000007b1d */ /* 0x000fe20000010000 */
[----:B--2---:R-:W-:-:S13]  /*1b80*/  ISETP.NE.AND P5, PT, R73, RZ, PT ;  /* 0x000000ff4900720c */ /* 0x004fda0003fa5270 */
        /* <DEDUP_REMOVED lines=34> */
.L_x_2880:
[----:B0-----:R-:W2:Y:S01]  /*1db0*/  LDG.E.STRONG.GPU R26, [R24.64] ;  /* 0x00000006181a7981 */ /* 0x001ea2000c1ef900 */
[----:B------:R-:W-:Y:S01]  /*1dc0*/  YIELD ;  /* 0x0000000000007946 */ /* 0x000fe20003800000 */
[----:B--2---:R-:W-:Y:S01]  /*1dd0*/  ISETP.NE.AND P6, PT, R26, R73, PT ;  /* 0x000000491a00720c */ /* 0x004fe20003fc5270 */
[----:B------:R-:W-:-:S12]  /*1de0*/  CCTL.IVALL ;  /* 0x00000000ff00798f */ /* 0x000fd80002000000 */
[----:B------:R-:W-:Y:S05]  /*1df0*/  @P6 BRA `(.L_x_2880) ;  /* 0xffffffb000006947 */ /* 0x000fea000383ffff */
.L_x_2879:
        /* <DEDUP_REMOVED lines=8> */
[----:B0-----:R-:W-:Y:S01]  /*1e80*/  LOP3.LUT R26, R68, 0x3, RZ, 0xc0, !PT ;  /* 0x00000003441a7812 */ /* 0x001fe200078ec0ff */
        /* <DEDUP_REMOVED lines=12> */
.L_x_2884:
        /* <DEDUP_REMOVED lines=115> */
.L_x_2883:
[----:B------:R-:W-:-:S13]  /*2680*/  ISETP.GT.AND P6, PT, R26, 0x4, PT ;  /* 0x000000041a00780c */ /* 0x000fda0003fc4270 */
        /* <DEDUP_REMOVED lines=54> */
[----:B------:R-:W-:-:S04]  /*29f0*/  IADD3 R26, R26, -0x4, RZ ;  /* 0xfffffffc1a1a7810 */ /* 0x000fc80007ffe0ff */
[----:B------:R-:W-:Y:S01]  /*2a00*/  IADD3 R26, R26, -0x4, RZ ;  /* 0xfffffffc1a1a7810 */ /* 0x000fe20007ffe0ff */
[----:B--2---:R-:W-:Y:S02]  /*2a10*/  @!P6 FADD.FTZ R22, R22, R24 ;  /* 0x000000181616e221 */ /* 0x004fe40000010000 */
[----:B------:R-:W-:Y:S01]  /*2a20*/  @!P6 FADD.FTZ R23, R23, R25 ;  /* 0x000000191717e221 */ /* 0x000fe20000010000 */
[----:B------:R-:W-:Y:S02]  /*2a30*/  PLOP3.LUT P6, PT, PT, PT, PT, 0x8, 0x0 ;  /* 0x000000000000781c */ /* 0x000fe40003fce170 */
[----:B------:R-:W-:Y:S02]  /*2a40*/  IADD3 R25, R27, 0x4, RZ ;  /* 0x000000041b197810 */ /* 0x000fe40007ffe0ff */
[----:B------:R-:W-:-:S04]  /*2a50*/  P2R R24, PR, RZ, 0x40 ;  /* 0x00000040ff187803 */ /* 0x000fc80000000000 */
.L_x_2885:
[----:B------:R-:W-:-:S04]  /*2a60*/  ISETP.NE.AND P6, PT, R24, RZ, PT ;  /* 0x000000ff1800720c */ /* 0x000fc80003fc5270 */
[----:B------:R-:W-:-:S13]  /*2a70*/  ISETP.NE.OR P6, PT, R26, RZ, P6 ;  /* 0x000000ff1a00720c */ /* 0x000fda00037c5670 */
[----:B------:R-:W-:Y:S05]  /*2a80*/  @!P6 BRA `(.L_x_2881) ;  /* 0x000001f00000e947 */ /* 0x000fea0003800000 */
.L_x_2882:
        /* <DEDUP_REMOVED lines=31> */
.L_x_2881:
[----:B------:R-:W-:-:S04]  /*2c80*/  MOV R24, c[0x0][0xc] ;  /* 0x0000030000187a02 */ /* 0x000fc80000000f00 */
[----:B------:R-:W-:-:S13]  /*2c90*/  LOP3.LUT P6, R24, R24, 0x3, RZ, 0xc0, !PT ;  /* 0x0000000318187812 */ /* 0x000fda00078cc0ff */
        /* <DEDUP_REMOVED lines=9> */
.L_x_2887:
[----:B------:R-:W-:Y:S05]  /*2d30*/  BSYNC B0 ;  /* 0x0000000000007941 */ /* 0x000fea0003800000 */
.L_x_2886:
[----:B------:R-:W-:-:S13]  /*2d40*/  ISETP.NE.AND P6, PT, R24, 0x1, PT ;  /* 0x000000011800780c */ /* 0x000fda0003fc5270 */
[----:B------:R-:W-:Y:S05]  /*2d50*/  @!P6 BRA `(.L_x_2878) ;  /* 0x000000f00000e947 */ /* 0x000fea0003800000 */
[----:B0-----:R-:W-:-:S04]  /*2d60*/  IADD3 R27, R25, 0x1, RZ ;  /* 0x00000001191b7810 */ /* 0x001fc80007ffe0ff */
[----:B------:R-:W-:-:S13]  /*2d70*/  ISETP.EQ.OR P6, PT, R27, R2, P5 ;  /* 0x000000021b00720c */ /* 0x000fda0002fc2670 */
[----:B------:R-:W-:-:S04]  /*2d80*/  @!P6 IMAD R27, R27, c[0x0][0x10], R0 ;  /* 0x000004001b1bea24 */ /* 0x000fc800078e0200 */
[----:B------:R-:W-:-:S06]  /*2d90*/  @!P6 IMAD.WIDE.U32 R26, R27, 0x8, R66 ;  /* 0x000000081b1ae825 */ /* 0x000fcc00078e0042 */
[----:B------:R-:W2:Y:S01]  /*2da0*/  @!P6 LDG.E.64 R26, [R26.64] ;  /* 0x000000061a1ae981 */ /* 0x000ea2000c1e1b00 */
[----:B------:R-:W-:Y:S01]  /*2db0*/  IADD3 R25, R25, 0x2, RZ ;  /* 0x0000000219197810 */ /* 0x000fe20007ffe0ff */
        /* <DEDUP_REMOVED lines=8> */
[----:B------:R-:W-:Y:S02]  /*2e40*/  @!P6 FADD.FTZ R23, R23, R67 ;  /* 0x000000431717e221 */ /* 0x000fe40000010000 */
.L_x_2878:
[----:B------:R-:W1:Y:S01]  /*2e50*/  S2R R69, SR_TID.X ;  /* 0x0000000000457919 */ /* 0x000e620000002100 */
[----:B------:R-:W-:Y:S02]  /*2e60*/  P2R R24, PR, RZ, 0x1 ;  /* 0x00000001ff187803 */ /* 0x000fe40000000000 */
[----:B------:R-:W-:Y:S01]  /*2e70*/  ISETP.EQ.U32.AND P0, PT, RZ, c[0x0][0x168], PT ;  /* 0x00005a00ff007a0c */ /* 0x000fe20003f02070 */
[----:B------:R2:W-:Y:S01]  /*2e80*/  @!P5 STS.64 [0x30], R22 ;  /* 0x00003016ff00d388 */ /* 0x0005e20000000a00 */
[C---:B------:R-:W-:Y:S02]  /*2e90*/  SHF.L.U32 R66, R64.reuse, 0x2, RZ ;  /* 0x0000000240427819 */ /* 0x040fe400000006ff */
[----:B------:R-:W-:Y:S01]  /*2ea0*/  SHF.L.U64.HI R64, R64, 0x2, R65 ;  /* 0x0000000240407819 */ /* 0x000fe20000010241 */
[----:B------:R-:W-:Y:S01]  /*2eb0*/  HFMA2.MMA R65, -RZ, RZ, 1.875, 0 ;  /* 0x3f800000ff417435 */ /* 0x000fe200000001ff */
[----:B-1----:R-:W-:-:S04]  /*2ec0*/  LOP3.LUT P6, RZ, R2, R69, RZ, 0xfc, !PT ;  /* 0x0000004502ff7212 */ /* 0x002fc800078cfcff */
[----:B------:R-:W-:Y:S02]  /*2ed0*/  ISETP.EQ.OR.EX P6, PT, RZ, c[0x0][0x16c], P6, P0 ;  /* 0x00005b00ff007a0c */ /* 0x000fe400037c2700 */
[----:B------:R-:W-:Y:S02]  /*2ee0*/  ISETP.NE.AND P0, PT, R24, RZ, PT ;  /* 0x000000ff1800720c */ /* 0x000fe40003f05270 */
[----:B------:R-:W-:-:S04]  /*2ef0*/  IADD3 R24, P5, R66, c[0x0][0x178], RZ ;  /* 0x00005e0042187a10 */ /* 0x000fc80007fbe0ff */
[----:B------:R-:W-:-:S05]  /*2f00*/  IADD3.X R25, R64, c[0x0][0x17c], RZ, P5, !PT ;  /* 0x00005f0040197a10 */ /* 0x000fca0002ffe4ff */
[----:B0-----:R-:W-:Y:S01]  /*2f10*/  @!P6 MOV R26, 0x8 ;  /* 0x00000008001ae802 */ /* 0x001fe20000000f00 */
[----:B--2---:R-:W-:Y:S02]  /*2f20*/  @!P6 FMUL.FTZ R23, R23, c[0x0][0x1f4] ;  /* 0x00007d001717ea20 */ /* 0x004fe40000410000 */
[----:B------:R-:W-:Y:S02]  /*2f30*/  @!P6 FMUL.FTZ R22, R22, c[0x0][0x1f4] ;  /* 0x00007d001616ea20 */ /* 0x000fe40000410000 */
[----:B------:R-:W-:-:S05]  /*2f40*/  @!P6 IMAD.WIDE R26, R9, R26, c[0x0][0x168] ;  /* 0x00005a00091ae625 */ /* 0x000fca00078e021a */
[----:B------:R0:W-:Y:S04]  /*2f50*/  @!P6 STG.E.64 [R26.64], R22 ;  /* 0x000000161a00e986 */ /* 0x0001e8000c101b06 */
[----:B------:R-:W-:Y:S01]  /*2f60*/  BAR.SYNC.DEFER_BLOCKING 0x0 ;  /* 0x0000000000007b1d */ /* 0x000fe20000010000 */
[----:B0-----:R-:W-:-:S04]  /*2f70*/  IADD3 R22, P5, R66, c[0x0][0x180], RZ ;  /* 0x0000600042167a10 */ /* 0x001fc80007fbe0ff */
[----:B------:R-:W-:Y:S01]  /*2f80*/  IADD3.X R23, R64, c[0x0][0x184], RZ, P5, !PT ;  /* 0x0000610040177a10 */ /* 0x000fe20002ffe4ff */
[----:B------:R-:W2:Y:S05]  /*2f90*/  LDG.E.64 R24, [R24.64] ;  /* 0x0000000618187981 */ /* 0x000eaa000c1e1b00 */
[----:B------:R-:W2:Y:S04]  /*2fa0*/  LDG.E.64 R22, [R22.64] ;  /* 0x0000000616167981 */ /* 0x000ea8000c1e1b00 */
[----:B------:R-:W0:Y:S01]  /*2fb0*/  LDS.64 R26, [0x30] ;  /* 0x00003000ff1a7984 */ /* 0x000e220000000a00 */
[----:B------:R-:W-:Y:S01]  /*2fc0*/  ISETP.NE.AND P6, PT, RZ, UR5, PT ;  /* 0x00000005ff007c0c */ /* 0x000fe2000bfc5270 */
[----:B0-----:R-:W-:-:S04]  /*2fd0*/  FMUL.FTZ R64, R26, c[0x0][0x1f4] ;  /* 0x00007d001a407a20 */ /* 0x001fc80000410000 */
[----:B------:R-:W-:-:S04]  /*2fe0*/  FMUL.FTZ R66, R64, R64 ;  /* 0x0000004040427220 */ /* 0x000fc80000410000 */
[----:B------:R-:W-:-:S05]  /*2ff0*/  FFMA.FTZ R66, R27, c[0x0][0x1f4], -R66 ;  /* 0x00007d001b427a23 */ /* 0x000fca0000010842 */
[----:B------:R-:W-:-:S13]  /*3000*/  FSETP.GTU.FTZ.AND P5, PT, R66, RZ, PT ;  /* 0x000000ff4200720b */ /* 0x000fda0003fbc000 */
[----:B------:R-:W-:-:S04]  /*3010*/  @P5 FADD.FTZ R68, R66, c[0x0][0x188] ;  /* 0x0000620042445621 */ /* 0x000fc80000010000 */
[----:B------:R-:W0:Y:S01]  /*3020*/  @P5 MUFU.RSQ R65, R68 ;  /* 0x0000004400415308 */ /* 0x000e220000001400 */
[C---:B------:R-:W-:Y:S02]  /*3030*/  FADD.FTZ R52, -R64.reuse, R52 ;  /* 0x0000003440347221 */ /* 0x040fe40000010100 */
[C---:B------:R-:W-:Y:S02]  /*3040*/  FADD.FTZ R26, -R64.reuse, R53 ;  /* 0x00000035401a7221 */ /* 0x040fe40000010100 */
[C---:B------:R-:W-:Y:S02]  /*3050*/  FADD.FTZ R66, -R64.reuse, R50 ;  /* 0x0000003240427221 */ /* 0x040fe40000010100 */
[----:B------:R-:W-:Y:S02]  /*3060*/  FADD.FTZ R51, -R64, R51 ;  /* 0x0000003340337221 */ /* 0x000fe40000010100 */
[-C--:B0-----:R-:W-:Y:S02]  /*3070*/  FMUL.FTZ R27, R52, R65.reuse ;  /* 0x00000041341b7220 */ /* 0x081fe40000410000 */
[----:B------:R-:W-:-:S02]  /*3080*/  FMUL.FTZ R50, R26, R65 ;  /* 0x000000411a327220 */ /* 0x000fc40000410000 */
[-C--:B------:R-:W-:Y:S02]  /*3090*/  FMUL.FTZ R67, R66, R65.reuse ;  /* 0x0000004142437220 */ /* 0x080fe40000410000 */
        /* <DEDUP_REMOVED lines=14> */
.L_x_2888:
[----:B------:R-:W-:Y:S01]  /*3180*/  ISETP.NE.AND P5, PT, R16, RZ, PT ;  /* 0x000000ff1000720c */ /* 0x000fe20003fa5270 */
[----:B------:R-:W-:-:S12]  /*3190*/  BSSY B0, `(.L_x_2889) ;  /* 0x000000c000007945 */ /* 0x000fd80003800000 */
        /* <DEDUP_REMOVED lines=11> */
.L_x_2890:
[----:B------:R-:W-:Y:S05]  /*3250*/  BSYNC B0 ;  /* 0x0000000000007941 */ /* 0x000fea0003800000 */
.L_x_2889:
[C---:B0-----:R-:W-:Y:S02]  /*3260*/  FADD.FTZ R52, -R64.reuse, R48 ;  /* 0x0000003040347221 */ /* 0x041fe40000010100 */
[----:B------:R-:W-:Y:S02]  /*3270*/  FADD.FTZ R53, -R64, R49 ;  /* 0x0000003140357221 */ /* 0x000fe40000010100 */
        /* <DEDUP_REMOVED lines=13> */
.L_x_2891:
        /* <DEDUP_REMOVED lines=12> */
.L_x_2893:
[----:B------:R-:W-:Y:S05]  /*3410*/  BSYNC B0 ;  /* 0x0000000000007941 */ /* 0x000fea0003800000 */
.L_x_2892:
[----:B0-----:R-:W-:Y:S02]  /*3420*/  FADD.FTZ R26, -R64, R46 ;  /* 0x0000002e401a7221 */ /* 0x001fe40000010100 */
[-C--:B------:R-:W-:Y:S02]  /*3430*/  FMUL.FTZ R27, R52, R65.reuse ;  /* 0x00000041341b7220 */ /* 0x080fe40000410000 */
[----:B------:R-:W-:Y:S02]  /*3440*/  FADD.FTZ R50, -R64, R47 ;  /* 0x0000002f40327221 */ /* 0x000fe40000010100 */
[-C--:B------:R-:W-:Y:S02]  /*3450*/  FMUL.FTZ R46, R53, R65.reuse ;  /* 0x00000041352e7220 */ /* 0x080fe40000410000 */
[----:B------:R-:W-:Y:S02]  /*3460*/  FMUL.FTZ R51, R26, R65 ;  /* 0x000000411a337220 */ /* 0x000fe40000410000 */
[----:B------:R-:W-:-:S02]  /*3470*/  FFMA.FTZ R26, R24, R27, R22 ;  /* 0x0000001b181a7223 */ /* 0x000fc40000010016 */
        /* <DEDUP_REMOVED lines=13> */
.L_x_2894:
        /* <DEDUP_REMOVED lines=12> */
.L_x_2896:
[----:B------:R-:W-:Y:S05]  /*3610*/  BSYNC B0 ;  /* 0x0000000000007941 */ /* 0x000fea0003800000 */
.L_x_2895:
        /* <DEDUP_REMOVED lines=15> */
.L_x_2897:
        /* <DEDUP_REMOVED lines=12> */
.L_x_2899:
[----:B------:R-:W-:Y:S05]  /*37d0*/  BSYNC B0 ;  /* 0x0000000000007941 */ /* 0x000fea0003800000 */
.L_x_2898:
[-C--:B0-----:R-:W-:Y:S02]  /*37e0*/  FMUL.FTZ R27, R48, R65.reuse ;  /* 0x00000041301b7220 */ /* 0x081fe40000410000 */
        /* <DEDUP_REMOVED lines=18> */
.L_x_2900:
        /* <DEDUP_REMOVED lines=12> */
.L_x_2902:
[----:B------:R-:W-:Y:S05]  /*39d0*/  BSYNC B0 ;  /* 0x0000000000007941 */ /* 0x000fea0003800000 */
.L_x_2901:
        /* <DEDUP_REMOVED lines=15> */
.L_x_2903:
        /* <DEDUP_REMOVED lines=12> */
.L_x_2905:
[----:B------:R-:W-:Y:S05]  /*3b90*/  BSYNC B0 ;  /* 0x0000000000007941 */ /* 0x000fea0003800000 */
.L_x_2904:
        /* <DEDUP_REMOVED lines=19> */
.L_x_2906:
        /* <DEDUP_REMOVED lines=12> */
.L_x_2908:
[----:B------:R-:W-:Y:S05]  /*3d90*/  BSYNC B0 ;  /* 0x0000000000007941 */ /* 0x000fea0003800000 */
.L_x_2907:
[C---:B------:R-:W-:Y:S02]  /*3da0*/  FADD.FTZ R44, -R64.reuse, R36 ;  /* 0x00000024402c7221 */ /* 0x040fe40000010100 */
[----:B0-----:R-:W-:Y:S02]  /*3db0*/  FADD.FTZ R40, -R64, R37 ;  /* 0x0000002540287221 */ /* 0x001fe40000010100 */
        /* <DEDUP_REMOVED lines=13> */
.L_x_2909:
        /* <DEDUP_REMOVED lines=12> */
.L_x_2911:
[----:B------:R-:W-:Y:S05]  /*3f50*/  BSYNC B0 ;  /* 0x0000000000007941 */ /* 0x000fea0003800000 */
.L_x_2910:
        /* <DEDUP_REMOVED lines=19> */
.L_x_2912:
        /* <DEDUP_REMOVED lines=11> */
.L_x_2914:
[----:B------:R-:W-:Y:S05]  /*4140*/  BSYNC B0 ;  /* 0x0000000000007941 */ /* 0x000fea0003800000 */
.L_x_2913:
        /* <DEDUP_REMOVED lines=15> */
.L_x_2915:
        /* <DEDUP_REMOVED lines=11> */
.L_x_2917:
[----:B------:R-:W-:Y:S05]  /*42f0*/  BSYNC B0 ;  /* 0x0000000000007941 */ /* 0x000fea0003800000 */
.L_x_2916:
        /* <DEDUP_REMOVED lines=19> */
.L_x_2918:
        /* <DEDUP_REMOVED lines=11> */
.L_x_2920:
[----:B------:R-:W-:Y:S05]  /*44e0*/  BSYNC B0 ;  /* 0x0000000000007941 */ /* 0x000fea0003800000 */
.L_x_2919:
        /* <DEDUP_REMOVED lines=15> */
.L_x_2921:
        /* <DEDUP_REMOVED lines=11> */
.L_x_2923:
[----:B------:R-:W-:Y:S05]  /*4690*/  BSYNC B0 ;  /* 0x0000000000007941 */ /* 0x000fea0003800000 */
.L_x_2922:
[C---:B------:R-:W-:Y:S02]  /*46a0*/  FADD.FTZ R28, -R64.reuse, R59 ;  /* 0x0000003b401c7221 */ /* 0x040fe40000010100 */
[----:B0-----:R-:W-:Y:S02]  /*46b0*/  FADD.FTZ R26, -R64, R29 ;  /* 0x0000001d401a7221 */ /* 0x001fe40000010100 */
[-C--:B------:R-:W-:Y:S02]  /*46c0*/  FMUL.FTZ R27, R38, R65.reuse ;  /* 0x00000041261b7220 */ /* 0x080fe40000410000 */
[-C--:B------:R-:W-:Y:S02]  /*46d0*/  FMUL.FTZ R29, R58, R65.reuse ;  /* 0x000000413a1d7220 */ /* 0x080fe40000410000 */
        /* <DEDUP_REMOVED lines=17> */
.L_x_2924:
        /* <DEDUP_REMOVED lines=11> */
.L_x_2926:
[----:B------:R-:W-:Y:S05]  /*48a0*/  BSYNC B0 ;  /* 0x0000000000007941 */ /* 0x000fea0003800000 */
.L_x_2925:
        /* <DEDUP_REMOVED lines=11> */
.L_x_2927:
[----:B------:R-:W-:Y:S01]  /*4960*/  ISETP.GE.U32.AND P5, PT, R10, c[0x0][0x1c8], PT ;  /* 0x000072000a007a0c */ /* 0x000fe20003fa6070 */
[C---:B------:R-:W-:Y:S01]  /*4970*/  FADD.FTZ R56, -R64.reuse, R56 ;  /* 0x0000003840387221 */ /* 0x040fe20000010100 */
[----:B------:R-:W-:Y:S01]  /*4980*/  BSSY B0, `(.L_x_2928) ;  /* 0x0000012000007945 */ /* 0x000fe20003800000 */
[----:B0-----:R-:W-:Y:S01]  /*4990*/  FADD.FTZ R28, -R64, R57 ;  /* 0x00000039401c7221 */ /* 0x001fe20000010100 */
        /* <DEDUP_REMOVED lines=16> */
.L_x_2929:
[----:B------:R-:W-:Y:S05]  /*4aa0*/  BSYNC B0 ;  /* 0x0000000000007941 */ /* 0x000fea0003800000 */
.L_x_2928:
        /* <DEDUP_REMOVED lines=11> */
.L_x_2930:
[----:B------:R-:W-:Y:S01]  /*4b60*/  ISETP.GE.U32.AND P5, PT, R11, c[0x0][0x1c8], PT ;  /* 0x000072000b007a0c */ /* 0x000fe20003fa6070 */
[C---:B------:R-:W-:Y:S01]  /*4b70*/  FADD.FTZ R54, -R64.reuse, R54 ;  /* 0x0000003640367221 */ /* 0x040fe20000010100 */
[----:B------:R-:W-:Y:S01]  /*4b80*/  BSSY B0, `(.L_x_2931) ;  /* 0x0000012000007945 */ /* 0x000fe20003800000 */
[----:B------:R-:W-:Y:S01]  /*4b90*/  FADD.FTZ R64, -R64, R55 ;  /* 0x0000003740407221 */ /* 0x000fe20000010100 */
        /* <DEDUP_REMOVED lines=16> */
.L_x_2932:
[----:B------:R-:W-:Y:S05]  /*4ca0*/  BSYNC B0 ;  /* 0x0000000000007941 */ /* 0x000fea0003800000 */
.L_x_2931:
        /* <DEDUP_REMOVED lines=11> */
.L_x_2933:
[----:B------:R-:W-:Y:S01]  /*4d60*/  ISETP.GE.U32.AND P5, PT, R12, c[0x0][0x1c8], PT ;  /* 0x000072000c007a0c */ /* 0x000fe20003fa6070 */
[----:B------:R-:W-:Y:S03]  /*4d70*/  BSSY B0, `(.L_x_2934) ;  /* 0x000000d000007945 */ /* 0x000fe60003800000 */
[----:B------:R-:W-:-:S04]  /*4d80*/  ISETP.GE.AND.EX P5, PT, R79, c[0x0][0x1cc], PT, P5 ;  /* 0x000073004f007a0c */ /* 0x000fc80003fa6350 */
[----:B------:R-:W-:-:S13]  /*4d90*/  ISETP.LT.U32.AND P5, PT, R69, 0x80, !P5 ;  /* 0x000000804500780c */ /* 0x000fda0006fa1070 */
        /* <DEDUP_REMOVED lines=10> */
.L_x_2935:
[----:B------:R-:W-:Y:S05]  /*4e40*/  BSYNC B0 ;  /* 0x0000000000007941 */ /* 0x000fea0003800000 */
.L_x_2934:
[----:B------:R-:W-:Y:S02]  /*4e50*/  IADD3 R9, R9, c[0x0][0x10], RZ ;  /* 0x0000040009097a10 */ /* 0x000fe40007ffe0ff */
[----:B------:R-:W-:Y:S02]  /*4e60*/  IADD3 R8, R8, 0x1, RZ ;  /* 0x0000000108087810 */ /* 0x000fe40007ffe0ff */
[----:B------:R-:W-:-:S13]  /*4e70*/  ISETP.GE.AND P5, PT, R9, UR4, PT ;  /* 0x0000000409007c0c */ /* 0x000fda000bfa6270 */
[----:B------:R-:W-:Y:S01]  /*4e80*/  @P5 CALL.REL.NOINC `(.L_x_2936) ;  /* 0x0000001000005944 */ /* 0x000fe20003c00000 */
[----:B------:R-:W-:Y:S05]  /*4e90*/  BRA `(.L_x_2937) ;  /* 0xffffb6b000007947 */ /* 0x000fea000383ffff */
.L_x_2936:
[----:B------:R-:W-:Y:S05]  /*4ea0*/  EXIT ;  /* 0x000000000000794d */ /* 0x000fea0003800000 */
.L_x_2938:
        /* <DEDUP_REMOVED lines=13> */
.L_x_3287:


//--------------------- .text._Z35group_norm_nhwc_fwd_one_pass_kernelI11Fp32IOBf16WLi64ELi8ELi128EEv26Group_norm_nhwc_fwd_params --------------------------
	.section	.text._Z35group_norm_nhwc_fwd_one_pass_kernelI11Fp32IOBf16WLi64ELi8ELi128EEv26Group_norm_nhwc_fwd_params,"ax",@progbits
	.sectioninfo	@"SHI_REGISTERS=32"
	.align	128
        .global         _Z35group_norm_nhwc_fwd_one_pass_kernelI11Fp32IOBf16WLi64ELi8ELi128EEv26Group_norm_nhwc_fwd_params
        .type           _Z35group_norm_nhwc_fwd_one_pass_kernelI11Fp32IOBf16WLi64ELi8ELi128EEv26Group_norm_nhwc_fwd_params,@function
        .size           _Z35group_norm_nhwc_fwd_one_pass_kernelI11Fp32IOBf16WLi64ELi8ELi128EEv26Group_norm_nhwc_fwd_params,(.L_x_3288 - _Z35group_norm_nhwc_fwd_one_pass_kernelI11Fp32IOBf16WLi64ELi8ELi128EEv26Group_norm_nhwc_fwd_params)
        .other          _Z35group_norm_nhwc_fwd_one_pass_kernelI11Fp32IOBf16WLi64ELi8ELi128EEv26Group_norm_nhwc_fwd_params,@"STO_CUDA_ENTRY STV_DEFAULT"
_Z35group_norm_nhwc_fwd_one_pass_kernelI11Fp32IOBf16WLi64ELi8ELi128EEv26Group_norm_nhwc_fwd_params:
.text._Z35group_norm_nhwc_fwd_one_pass_kernelI11Fp32IOBf16WLi64ELi8ELi128EEv26Group_norm_nhwc_fwd_params:
        /* <DEDUP_REMOVED lines=24> */
.L_x_2956:
[----:B------:R-:W-:-:S04]  /*0180*/  IABS R13, c[0x0][0x1d8] ;  /* 0x00007600000d7a13 */ /* 0x000fc80000000000 */
[----:B------:R-:W1:Y:S08]  /*0190*/  I2F.RP R8, R13 ;  /* 0x0000000d00087306 */ /* 0x000e700000209400 */
[----:B-1----:R-:W1:Y:S02]  /*01a0*/  MUFU.RCP R8, R8 ;  /* 0x0000000800087308 */ /* 0x002e640000001000 */
[----:B01----:R-:W-:-:S06]  /*01b0*/  IADD3 R10, R8, 0xffffffe, RZ ;  /* 0x0ffffffe080a7810 */ /* 0x003fcc0007ffe0ff */
[----:B------:R1:W2:Y:S02]  /*01c0*/  F2I.FTZ.U32.TRUNC.NTZ R11, R10 ;  /* 0x0000000a000b7305 */ /* 0x0002a4000021f000 */
[----:B-1----:R-:W-:Y:S02]  /*01d0*/  MOV R10, RZ ;  /* 0x000000ff000a7202 */ /* 0x002fe40000000f00 */
[----:B--2---:R-:W-:-:S05]  /*01e0*/  IADD3 R14, RZ, -R11, RZ ;  /* 0x8000000bff0e7210 */ /* 0x004fca0007ffe0ff */
[----:B------:R-:W-:Y:S01]  /*01f0*/  IMAD R15, R14, R13, RZ ;  /* 0x0000000d0e0f7224 */ /* 0x000fe200078e02ff */
[----:B------:R-:W-:-:S03]  /*0200*/  IABS R14, R7 ;  /* 0x00000007000e7213 */ /* 0x000fc60000000000 */
[----:B------:R-:W-:-:S06]  /*0210*/  IMAD.HI.U32 R11, R11, R15, R10 ;  /* 0x0000000f0b0b7227 */ /* 0x000fcc00078e000a */
[----:B------:R-:W-:-:S05]  /*0220*/  IMAD.HI.U32 R11, R11, R14, RZ ;  /* 0x0000000e0b0b7227 */ /* 0x000fca00078e00ff */
[----:B------:R-:W-:-:S05]  /*0230*/  IADD3 R8, -R11, RZ, RZ ;  /* 0x000000ff0b087210 */ /* 0x000fca0007ffe1ff */
[----:B------:R-:W-:-:S05]  /*0240*/  IMAD R8, R13, R8, R14 ;  /* 0x000000080d087224 */ /* 0x000fca00078e020e */
[----:B------:R-:W-:-:S13]  /*0250*/  ISETP.GT.U32.AND P2, PT, R13, R8, PT ;  /* 0x000000080d00720c */ /* 0x000fda0003f44070 */
[-C--:B------:R-:W-:Y:S02]  /*0260*/  @!P2 IADD3 R8, R8, -R13.reuse, RZ ;  /* 0x8000000d0808a210 */ /* 0x080fe40007ffe0ff */
[----:B------:R-:W-:Y:S02]  /*0270*/  @!P2 IADD3 R11, R11, 0x1, RZ ;  /* 0x000000010b0ba810 */ /* 0x000fe40007ffe0ff */
[----:B------:R-:W-:Y:S02]  /*0280*/  ISETP.GE.U32.AND P0, PT, R8, R13, PT ;  /* 0x0000000d0800720c */ /* 0x000fe40003f06070 */
[----:B------:R-:W-:Y:S02]  /*0290*/  LOP3.LUT R8, R7, c[0x0][0x1d8], RZ, 0x3c, !PT ;  /* 0x0000760007087a12 */ /* 0x000fe400078e3cff */
[----:B------:R-:W-:Y:S02]  /*02a0*/  ISETP.NE.AND P2, PT, RZ, c[0x0][0x1d8], PT ;  /* 0x00007600ff007a0c */ /* 0x000fe40003f45270 */
[----:B------:R-:W-:-:S02]  /*02b0*/  ISETP.GE.AND P3, PT, R8, RZ, PT ;  /* 0x000000ff0800720c */ /* 0x000fc40003f66270 */
[----:B------:R-:W-:-:S05]  /*02c0*/  SHF.R.U32.HI R8, RZ, 0x2, R2 ;  /* 0x00000002ff087819 */ /* 0x000fca0000011602 */
[----:B------:R-:W-:Y:S01]  /*02d0*/  @P0 IADD3 R11, R11, 0x1, RZ ;  /* 0x000000010b0b0810 */ /* 0x000fe20007ffe0ff */
[----:B------:R-:W-:Y:S01]  /*02e0*/  IMAD R13, R3, c[0x0][0x1e4], R8 ;  /* 0x00007900030d7a24 */ /* 0x000fe200078e0208 */
[----:B------:R-:W-:Y:S02]  /*02f0*/  SHF.L.U32 R8, R2, 0x1, RZ ;  /* 0x0000000102087819 */ /* 0x000fe400000006ff */
[----:B------:R-:W-:Y:S02]  /*0300*/  MOV R23, R11 ;  /* 0x0000000b00177202 */ /* 0x000fe40000000f00 */
[----:B------:R-:W-:Y:S02]  /*0310*/  IADD3 R11, R13, 0x20, RZ ;  /* 0x000000200d0b7810 */ /* 0x000fe40007ffe0ff */
[----:B------:R-:W-:Y:S02]  /*0320*/  @!P3 IADD3 R23, -R23, RZ, RZ ;  /* 0x000000ff1717b210 */ /* 0x000fe40007ffe1ff */
[----:B------:R-:W-:-:S02]  /*0330*/  @!P2 LOP3.LUT R23, RZ, c[0x0][0x1d8], RZ, 0x33, !PT ;  /* 0x00007600ff17aa12 */ /* 0x000fc400078e33ff */
[----:B------:R-:W-:Y:S02]  /*0340*/  LOP3.LUT R27, R8, 0x6, RZ, 0xc0, !PT ;  /* 0x00000006081b7812 */ /* 0x000fe400078ec0ff */
[----:B------:R-:W-:Y:S02]  /*0350*/  IADD3 R26, -R23, RZ, RZ ;  /* 0x000000ff171a7210 */ /* 0x000fe40007ffe1ff */
[----:B------:R-:W-:Y:S02]  /*0360*/  ISETP.GE.U32.AND P0, PT, R11, c[0x0][0x1c8], PT ;  /* 0x000072000b007a0c */ /* 0x000fe40003f06070 */
[----:B------:R-:W-:Y:S01]  /*0370*/  SHF.R.S32.HI R8, RZ, 0x1f, R11 ;  /* 0x0000001fff087819 */ /* 0x000fe2000001140b */
[----:B------:R-:W-:Y:S01]  /*0380*/  IMAD R26, R26, c[0x0][0x1d8], R7 ;  /* 0x000076001a1a7a24 */ /* 0x000fe200078e0207 */
[----:B------:R-:W-:Y:S02]  /*0390*/  SHF.R.S32.HI R10, RZ, 0x1f, R23 ;  /* 0x0000001fff0a7819 */ /* 0x000fe40000011417 */
[----:B------:R-:W-:-:S02]  /*03a0*/  ISETP.GE.AND.EX P0, PT, R8, c[0x0][0x1cc], PT, P0 ;  /* 0x0000730008007a0c */ /* 0x000fc40003f06300 */
[----:B------:R-:W-:Y:S01]  /*03b0*/  LEA R26, R26, R27, 0x3 ;  /* 0x0000001b1a1a7211 */ /* 0x000fe200078e18ff */
[----:B------:R-:W-:Y:S01]  /*03c0*/  IMAD R10, R10, c[0x0][0x1d0], RZ ;  /* 0x000074000a0a7a24 */ /* 0x000fe200078e02ff */
[----:B------:R-:W-:Y:S02]  /*03d0*/  ISETP.LT.U32.AND P0, PT, R2, 0x80, !P0 ;  /* 0x000000800200780c */ /* 0x000fe40004701070 */
[----:B------:R-:W-:Y:S01]  /*03e0*/  SHF.R.S32.HI R27, RZ, 0x1f, R26 ;  /* 0x0000001fff1b7819 */ /* 0x000fe2000001141a */
[----:B------:R-:W-:Y:S02]  /*03f0*/  IMAD R25, R23, c[0x0][0x1d4], R10 ;  /* 0x0000750017197a24 */ /* 0x000fe400078e020a */
[----:B------:R-:W-:Y:S02]  /*0400*/  @P1 IMAD R10, R5, c[0x0][0x1c0], RZ ;  /* 0x00007000050a1a24 */ /* 0x000fe400078e02ff */
        /* <DEDUP_REMOVED lines=8> */
[C---:B------:R-:W-:Y:S01]  /*0490*/  @P0 IMAD R9, R11.reuse, c[0x0][0x1c4], R8 ;  /* 0x000071000b090a24 */ /* 0x040fe200078e0208 */
[----:B------:R-:W-:Y:S01]  /*04a0*/  @P1 LEA R10, P2, R14, c[0x0][0x170], 0x2 ;  /* 0x00005c000e0a1a11 */ /* 0x000fe200078410ff */
[----:B------:R-:W-:Y:S01]  /*04b0*/  @P0 IMAD.WIDE.U32 R16, R11, c[0x0][0x1c0], R16 ;  /* 0x000070000b100a25 */ /* 0x000fe200078e0010 */
[----:B------:R-:W-:-:S04]  /*04c0*/  @P1 IADD3 R11, R15, R19, RZ ;  /* 0x000000130f0b1210 */ /* 0x000fc80007ffe0ff */
        /* <DEDUP_REMOVED lines=81> */
.L_x_2941:
[----:B------:R-:W2:Y:S01]  /*09e0*/  LDG.E.STRONG.GPU R11, [R8.64] ;  /* 0x00000006080b7981 */ /* 0x000ea2000c1ef900 */
[----:B------:R-:W-:Y:S01]  /*09f0*/  YIELD ;  /* 0x0000000000007946 */ /* 0x000fe20003800000 */
[----:B--2---:R-:W-:Y:S01]  /*0a00*/  ISETP.NE.AND P0, PT, R11, R28, PT ;  /* 0x0000001c0b00720c */ /* 0x004fe20003f05270 */
[----:B------:R-:W-:-:S12]  /*0a10*/  CCTL.IVALL ;  /* 0x00000000ff00798f */ /* 0x000fd80002000000 */
[----:B------:R-:W-:Y:S05]  /*0a20*/  @P0 BRA `(.L_x_2941) ;  /* 0xffffffb000000947 */ /* 0x000fea000383ffff */
.L_x_2940:
        /* <DEDUP_REMOVED lines=17> */
.L_x_2945:
        /* <DEDUP_REMOVED lines=115> */
.L_x_2944:
        /* <DEDUP_REMOVED lines=61> */
.L_x_2946:
[----:B------:R-:W-:-:S13]  /*1640*/  ISETP.NE.OR P0, PT, R8, RZ, P0 ;  /* 0x000000ff0800720c */ /* 0x000fda0000705670 */
[----:B------:R-:W-:Y:S05]  /*1650*/  @!P0 BRA `(.L_x_2942) ;  /* 0x000001f000008947 */ /* 0x000fea0003800000 */
.L_x_2943:
        /* <DEDUP_REMOVED lines=31> */
.L_x_2942:
        /* <DEDUP_REMOVED lines=12> */
.L_x_2948:
[----:B------:R-:W-:Y:S05]  /*1910*/  BSYNC B0 ;  /* 0x0000000000007941 */ /* 0x000fea0003800000 */
.L_x_2947:
        /* <DEDUP_REMOVED lines=16> */
.L_x_2939:
        /* <DEDUP_REMOVED lines=16> */
[----:B0-----:R0:W2:Y:S04]  /*1b20*/  LDG.E.U16 R26, [R10.64] ;  /* 0x000000060a1a7981 */ /* 0x0010a8000c1e1500 */
[----:B------:R1:W3:Y:S04]  /*1b30*/  LDG.E.U16 R21, [R8.64] ;  /* 0x0000000608157981 */ /* 0x0002e8000c1e1500 */
[----:B------:R1:W4:Y:S04]  /*1b40*/  LDG.E.U16 R20, [R8.64+0x2] ;  /* 0x0000020608147981 */ /* 0x000328000c1e1500 */
[----:B0-----:R0:W5:Y:S04]  /*1b50*/  LDG.E.U16 R10, [R10.64+0x2] ;  /* 0x000002060a0a7981 */ /* 0x001168000c1e1500 */
[----:B-1----:R-:W1:Y:S01]  /*1b60*/  LDS.64 R8, [0x30] ;  /* 0x00003000ff087984 */ /* 0x002e620000000a00 */
[----:B------:R-:W-:Y:S01]  /*1b70*/  HFMA2.MMA R27, -RZ, RZ, 1.875, 0 ;  /* 0x3f800000ff1b7435 */ /* 0x000fe200000001ff */
[----:B------:R-:W-:Y:S01]  /*1b80*/  SHF.R.U32.HI R29, RZ, 0x2, R2 ;  /* 0x00000002ff1d7819 */ /* 0x000fe20000011602 */
[----:B-1----:R-:W-:-:S04]  /*1b90*/  FMUL.FTZ R19, R8, c[0x0][0x1f4] ;  /* 0x00007d0008137a20 */ /* 0x002fc80000410000 */
[----:B------:R-:W-:-:S04]  /*1ba0*/  FMUL.FTZ R18, R19, R19 ;  /* 0x0000001313127220 */ /* 0x000fc80000410000 */
[----:B------:R-:W-:-:S05]  /*1bb0*/  FFMA.FTZ R18, R9, c[0x0][0x1f4], -R18 ;  /* 0x00007d0009127a23 */ /* 0x000fca0000010812 */
[----:B------:R-:W-:Y:S01]  /*1bc0*/  FSETP.GTU.FTZ.AND P0, PT, R18, RZ, PT ;  /* 0x000000ff1200720b */ /* 0x000fe20003f1c000 */
[----:B------:R-:W-:-:S12]  /*1bd0*/  IMAD R9, R3, c[0x0][0x1e4], R29 ;  /* 0x0000790003097a24 */ /* 0x000fd800078e021d */
[----:B------:R-:W-:-:S04]  /*1be0*/  @P0 FADD.FTZ R28, R18, c[0x0][0x188] ;  /* 0x00006200121c0621 */ /* 0x000fc80000010000 */
[----:B------:R-:W1:Y:S01]  /*1bf0*/  @P0 MUFU.RSQ R27, R28 ;  /* 0x0000001c001b0308 */ /* 0x000e620000001400 */
[----:B------:R-:W-:Y:S01]  /*1c00*/  ISETP.NE.AND P2, PT, RZ, UR5, PT ;  /* 0x00000005ff007c0c */ /* 0x000fe2000bf45270 */
[----:B------:R-:W-:Y:S01]  /*1c10*/  FADD.FTZ R16, -R19, R16 ;  /* 0x0000001013107221 */ /* 0x000fe20000010100 */
[----:B------:R-:W-:Y:S01]  /*1c20*/  IADD3 R18, R9, 0x20, RZ ;  /* 0x0000002009127810 */ /* 0x000fe20007ffe0ff */
[C---:B------:R-:W-:Y:S02]  /*1c30*/  FADD.FTZ R17, -R19.reuse, R17 ;  /* 0x0000001113117221 */ /* 0x040fe40000010100 */
[C---:B------:R-:W-:Y:S01]  /*1c40*/  FADD.FTZ R14, -R19.reuse, R14 ;  /* 0x0000000e130e7221 */ /* 0x040fe20000010100 */
[----:B------:R-:W-:Y:S01]  /*1c50*/  ISETP.GE.U32.AND P0, PT, R18, c[0x0][0x1c8], PT ;  /* 0x0000720012007a0c */ /* 0x000fe20003f06070 */
[----:B0-----:R-:W-:Y:S01]  /*1c60*/  FADD.FTZ R11, -R19, R15 ;  /* 0x0000000f130b7221 */ /* 0x001fe20000010100 */
[----:B------:R-:W-:-:S04]  /*1c70*/  SHF.R.S32.HI R8, RZ, 0x1f, R18 ;  /* 0x0000001fff087819 */ /* 0x000fc80000011412 */
[----:B------:R-:W-:Y:S01]  /*1c80*/  ISETP.GE.AND.EX P0, PT, R8, c[0x0][0x1cc], PT, P0 ;  /* 0x0000730008007a0c */ /* 0x000fe20003f06300 */
[-C--:B-1----:R-:W-:Y:S02]  /*1c90*/  FMUL.FTZ R19, R16, R27.reuse ;  /* 0x0000001b10137220 */ /* 0x082fe40000410000 */
[-C--:B------:R-:W-:Y:S02]  /*1ca0*/  FMUL.FTZ R16, R17, R27.reuse ;  /* 0x0000001b11107220 */ /* 0x080fe40000410000 */
[-C--:B------:R-:W-:Y:S02]  /*1cb0*/  FMUL.FTZ R14, R14, R27.reuse ;  /* 0x0000001b0e0e7220 */ /* 0x080fe40000410000 */
[----:B------:R-:W-:Y:S01]  /*1cc0*/  FMUL.FTZ R11, R11, R27 ;  /* 0x0000001b0b0b7220 */ /* 0x000fe20000410000 */
[----:B------:R-:W-:Y:S02]  /*1cd0*/  ISETP.LT.U32.AND P0, PT, R2, 0x80, !P0 ;  /* 0x000000800200780c */ /* 0x000fe40004701070 */
[----:B--2---:R-:W-:-:S02]  /*1ce0*/  PRMT R26, RZ, 0x5410, R26 ;  /* 0x00005410ff1a7816 */ /* 0x004fc4000000001a */
[----:B---3--:R-:W-:Y:S02]  /*1cf0*/  PRMT R21, RZ, 0x5410, R21 ;  /* 0x00005410ff157816 */ /* 0x008fe40000000015 */
[----:B----4-:R-:W-:Y:S02]  /*1d00*/  PRMT R20, RZ, 0x5410, R20 ;  /* 0x00005410ff147816 */ /* 0x010fe40000000014 */
[----:B-----5:R-:W-:Y:S01]  /*1d10*/  PRMT R17, RZ, 0x5410, R10 ;  /* 0x00005410ff117816 */ /* 0x020fe2000000000a */
[----:B------:R-:W-:-:S04]  /*1d20*/  FFMA.FTZ R10, R26, R14, R21 ;  /* 0x0000000e1a0a7223 */ /* 0x000fc80000010015 */
        /* <DEDUP_REMOVED lines=12> */
.L_x_2949:
[----:B------:R-:W-:Y:S01]  /*1df0*/  BSSY B0, `(.L_x_2950) ;  /* 0x000000b000007945 */ /* 0x000fe20003800000 */
[----:B------:R-:W-:Y:S05]  /*1e00*/  @!P1 BRA `(.L_x_2951) ;  /* 0x0000009000009947 */ /* 0x000fea0003800000 */
[----:B------:R-:W-:Y:S01]  /*1e10*/  IMAD R14, R5, c[0x0][0x1c0], RZ ;  /* 0x00007000050e7a24 */ /* 0x000fe200078e02ff */
[----:B------:R-:W-:-:S03]  /*1e20*/  MOV R15, R25 ;  /* 0x00000019000f7202 */ /* 0x000fc60000000f00 */
[----:B------:R-:W-:Y:S01]  /*1e30*/  IMAD R27, R13, c[0x0][0x1c4], R14 ;  /* 0x000071000d1b7a24 */ /* 0x000fe200078e020e */
[----:B------:R-:W-:-:S05]  /*1e40*/  MOV R14, R22 ;  /* 0x00000016000e7202 */ /* 0x000fca0000000f00 */
[----:B------:R-:W-:-:S05]  /*1e50*/  IMAD.WIDE.U32 R14, R13, c[0x0][0x1c0], R14 ;  /* 0x000070000d0e7a25 */ /* 0x000fca00078e000e */
[----:B------:R-:W-:Y:S02]  /*1e60*/  IADD3 R27, R15, R27, RZ ;  /* 0x0000001b0f1b7210 */ /* 0x000fe40007ffe0ff */
[----:B------:R-:W-:-:S04]  /*1e70*/  LEA R28, P3, R14, c[0x0][0x160], 0x2 ;  /* 0x000058000e1c7a11 */ /* 0x000fc800078610ff */
[----:B------:R-:W-:-:S05]  /*1e80*/  LEA.HI.X R29, R14, c[0x0][0x164], R27, 0x2, P3 ;  /* 0x000059000e1d7a11 */ /* 0x000fca00018f141b */
[----:B------:R0:W-:Y:S04]  /*1e90*/  STG.E.64 [R28.64], R10 ;  /* 0x0000000a1c007986 */ /* 0x0001e8000c101b06 */
.L_x_2951:
[----:B------:R-:W-:Y:S05]  /*1ea0*/  BSYNC B0 ;  /* 0x0000000000007941 */ /* 0x000fea0003800000 */
.L_x_2950:
        /* <DEDUP_REMOVED lines=13> */
.L_x_2952:
        /* <DEDUP_REMOVED lines=11> */
.L_x_2954:
[----:B------:R-:W-:Y:S05]  /*2030*/  BSYNC B0 ;  /* 0x0000000000007941 */ /* 0x000fea0003800000 */
.L_x_2953:
[----:B------:R-:W-:Y:S02]  /*2040*/  IADD3 R7, R7, c[0x0][0x10], RZ ;  /* 0x0000040007077a10 */ /* 0x000fe40007ffe0ff */
[----:B------:R-:W-:Y:S02]  /*2050*/  IADD3 R6, R6, 0x1, RZ ;  /* 0x0000000106067810 */ /* 0x000fe40007ffe0ff */
[----:B------:R-:W-:-:S13]  /*2060*/  ISETP.GE.AND P0, PT, R7, UR4, PT ;  /* 0x0000000407007c0c */ /* 0x000fda000bf06270 */
[----:B------:R-:W-:Y:S01]  /*2070*/  @P0 CALL.REL.NOINC `(.L_x_2955) ;  /* 0x0000001000000944 */ /* 0x000fe20003c00000 */
[----:B------:R-:W-:Y:S05]  /*2080*/  BRA `(.L_x_2956) ;  /* 0xffffe0f000007947 */ /* 0x000fea000383ffff */
.L_x_2955:
[----:B------:R-:W-:Y:S05]  /*2090*/  EXIT ;  /* 0x000000000000794d */ /* 0x000fea0003800000 */
.L_x_2957:
        /* <DEDUP_REMOVED lines=14> */
.L_x_3288:


//--------------------- .text._Z35group_norm_nhwc_fwd_one_pass_kernelI11Fp32IOBf16WLi128ELi8ELi128EEv26Group_norm_nhwc_fwd_params --------------------------
	.section	.text._Z35group_norm_nhwc_fwd_one_pass_kernelI11Fp32IOBf16WLi128ELi8ELi128EEv26Group_norm_nhwc_fwd_params,"ax",@progbits
	.sectioninfo	@"SHI_REGISTERS=40"
	.align	128
        .global         _Z35group_norm_nhwc_fwd_one_pass_kernelI11Fp32IOBf16WLi128ELi8ELi128EEv26Group_norm_nhwc_fwd_params
        .type           _Z35group_norm_nhwc_fwd_one_pass_kernelI11Fp32IOBf16WLi128ELi8ELi128EEv26Group_norm_nhwc_fwd_params,@function
        .size           _Z35group_norm_nhwc_fwd_one_pass_kernelI11Fp32IOBf16WLi128ELi8ELi128EEv26Group_norm_nhwc_fwd_params,(.L_x_3289 - _Z35group_norm_nhwc_fwd_one_pass_kernelI11Fp32IOBf16WLi128ELi8ELi128EEv26Group_norm_nhwc_fwd_params)
        .other          _Z35group_norm_nhwc_fwd_one_pass_kernelI11Fp32IOBf16WLi128ELi8ELi128EEv26Group_norm_nhwc_fwd_params,@"STO_CUDA_ENTRY STV_DEFAULT"
_Z35group_norm_nhwc_fwd_one_pass_kernelI11Fp32IOBf16WLi128ELi8ELi128EEv26Group_norm_nhwc_fwd_params:
.text._Z35group_norm_nhwc_fwd_one_pass_kernelI11Fp32IOBf16WLi128ELi8ELi128EEv26Group_norm_nhwc_fwd_params:
        /* <DEDUP_REMOVED lines=14> */
[----:B0-----:R-:W-:-:S04]  /*00e0*/  SHF.R.S32.HI R5, RZ, 0x1f, R2 ;  /* 0x0000001fff057819 */ /* 0x001fc80000011402 */
[----:B------:R-:W-:Y:S01]  /*00f0*/  LEA.HI R7, R5, R2, RZ, 0x5 ;  /* 0x0000000205077211 */ /* 0x000fe200078f28ff */
[----:B------:R-:W-:-:S03]  /*0100*/  HFMA2.MMA R5, -RZ, RZ, 0, 0 ;  /* 0x00000000ff057435 */ /* 0x000fc600000001ff */
[----:B-12---:R-:W-:Y:S02]  /*0110*/  SHF.R.S32.HI R7, RZ, 0x5, R7 ;  /* 0x00000005ff077819 */ /* 0x006fe40000011407 */
.L_x_2981:
        /* <DEDUP_REMOVED lines=25> */
[----:B------:R-:W-:Y:S02]  /*02b0*/  ISETP.GE.U32.AND P0, PT, R15, c[0x0][0x1c8], PT ;  /* 0x000072000f007a0c */ /* 0x000fe40003f06070 */
[----:B------:R-:W-:Y:S02]  /*02c0*/  @!P2 IADD3 R9, -R9, RZ, RZ ;  /* 0x000000ff0909a210 */ /* 0x000fe40007ffe1ff */
[----:B------:R-:W-:Y:S02]  /*02d0*/  @!P1 LOP3.LUT R9, RZ, c[0x0][0x1d8], RZ, 0x33, !PT ;  /* 0x00007600ff099a12 */ /* 0x000fe400078e33ff */
[----:B------:R-:W-:Y:S02]  /*02e0*/  SHF.R.S32.HI R12, RZ, 0x1f, R15 ;  /* 0x0000001fff0c7819 */ /* 0x000fe4000001140f */
[----:B------:R-:W-:-:S02]  /*02f0*/  IADD3 R11, -R9, RZ, RZ ;  /* 0x000000ff090b7210 */ /* 0x000fc40007ffe1ff */
[C---:B------:R-:W-:Y:S02]  /*0300*/  IADD3 R13, R15.reuse, 0x40, RZ ;  /* 0x000000400f0d7810 */ /* 0x040fe40007ffe0ff */
[----:B------:R-:W-:Y:S01]  /*0310*/  IADD3 R19, R15, 0x20, RZ ;  /* 0x000000200f137810 */ /* 0x000fe20007ffe0ff */
[----:B------:R-:W-:Y:S01]  /*0320*/  IMAD R32, R11, c[0x0][0x1d8], R6 ;  /* 0x000076000b207a24 */ /* 0x000fe200078e0206 */
[----:B------:R-:W-:Y:S02]  /*0330*/  ISETP.GE.AND.EX P0, PT, R12, c[0x0][0x1cc], PT, P0 ;  /* 0x000073000c007a0c */ /* 0x000fe40003f06300 */
[----:B------:R-:W-:Y:S02]  /*0340*/  ISETP.GE.U32.AND P3, PT, R13, c[0x0][0x1c8], PT ;  /* 0x000072000d007a0c */ /* 0x000fe40003f66070 */
[----:B------:R-:W-:Y:S02]  /*0350*/  SHF.R.S32.HI R16, RZ, 0x1f, R13 ;  /* 0x0000001fff107819 */ /* 0x000fe4000001140d */
[----:B------:R-:W-:-:S02]  /*0360*/  ISETP.GE.U32.AND P2, PT, R19, c[0x0][0x1c8], PT ;  /* 0x0000720013007a0c */ /* 0x000fc40003f46070 */
[----:B------:R-:W-:Y:S02]  /*0370*/  SHF.R.S32.HI R14, RZ, 0x1f, R19 ;  /* 0x0000001fff0e7819 */ /* 0x000fe40000011413 */
[----:B------:R-:W-:Y:S02]  /*0380*/  ISETP.GT.U32.OR P0, PT, R2, 0x7f, P0 ;  /* 0x0000007f0200780c */ /* 0x000fe40000704470 */
[----:B------:R-:W-:Y:S02]  /*0390*/  LEA R32, R32, R33, 0x3 ;  /* 0x0000002120207211 */ /* 0x000fe400078e18ff */
[----:B------:R-:W-:Y:S02]  /*03a0*/  SHF.R.S32.HI R8, RZ, 0x1f, R9 ;  /* 0x0000001fff087819 */ /* 0x000fe40000011409 */
[----:B------:R-:W-:Y:S02]  /*03b0*/  ISETP.GE.AND.EX P3, PT, R16, c[0x0][0x1cc], PT, P3 ;  /* 0x0000730010007a0c */ /* 0x000fe40003f66330 */
[----:B------:R-:W-:Y:S01]  /*03c0*/  ISETP.GE.AND.EX P2, PT, R14, c[0x0][0x1cc], PT, P2 ;  /* 0x000073000e007a0c */ /* 0x000fe20003f46320 */
[----:B------:R-:W-:Y:S01]  /*03d0*/  IMAD R8, R8, c[0x0][0x1d0], RZ ;  /* 0x0000740008087a24 */ /* 0x000fe200078e02ff */
[----:B------:R-:W-:-:S02]  /*03e0*/  IADD3 R11, R15, 0x60, RZ ;  /* 0x000000600f0b7810 */ /* 0x000fc40007ffe0ff */
[----:B------:R-:W-:Y:S01]  /*03f0*/  SHF.R.S32.HI R33, RZ, 0x1f, R32 ;  /* 0x0000001fff217819 */ /* 0x000fe20000011420 */
[C---:B------:R-:W-:Y:S01]  /*0400*/  IMAD R31, R9.reuse, c[0x0][0x1d4], R8 ;  /* 0x00007500091f7a24 */ /* 0x040fe200078e0208 */
[----:B------:R-:W-:Y:S01]  /*0410*/  ISETP.GT.U32.OR P3, PT, R2, 0x7f, P3 ;  /* 0x0000007f0200780c */ /* 0x000fe20001f64470 */
[----:B------:R-:W-:Y:S01]  /*0420*/  @!P0 IMAD R12, R12, c[0x0][0x1c0], RZ ;  /* 0x000070000c0c8a24 */ /* 0x000fe200078e02ff */
[----:B------:R-:W-:Y:S01]  /*0430*/  ISETP.GT.U32.OR P2, PT, R2, 0x7f, P2 ;  /* 0x0000007f0200780c */ /* 0x000fe20001744470 */
[----:B------:R-:W-:Y:S01]  /*0440*/  IMAD.WIDE.U32 R28, R9, c[0x0][0x1d0], R32 ;  /* 0x00007400091c7a25 */ /* 0x000fe200078e0020 */
[----:B------:R-:W-:Y:S02]  /*0450*/  ISETP.GE.U32.AND P1, PT, R11, c[0x0][0x1c8], PT ;  /* 0x000072000b007a0c */ /* 0x000fe40003f26070 */
[----:B------:R-:W-:Y:S01]  /*0460*/  SHF.R.S32.HI R10, RZ, 0x1f, R11 ;  /* 0x0000001fff0a7819 */ /* 0x000fe2000001140b */
[----:B------:R-:W-:Y:S01]  /*0470*/  @!P0 IMAD R21, R15, c[0x0][0x1c4], R12 ;  /* 0x000071000f158a24 */ /* 0x000fe200078e020c */
[----:B------:R-:W-:-:S02]  /*0480*/  IADD3 R31, R29, R31, RZ ;  /* 0x0000001f1d1f7210 */ /* 0x000fc40007ffe0ff */
[----:B------:R-:W-:Y:S02]  /*0490*/  ISETP.GE.AND.EX P1, PT, R10, c[0x0][0x1cc], PT, P1 ;  /* 0x000073000a007a0c */ /* 0x000fe40003f26310 */
[-C--:B------:R-:W-:Y:S01]  /*04a0*/  @!P0 MOV R30, R28.reuse ;  /* 0x0000001c001e8202 */ /* 0x080fe20000000f00 */
[----:B------:R-:W-:Y:S01]  /*04b0*/  @!P3 IMAD R12, R16, c[0x0][0x1c0], RZ ;  /* 0x00007000100cba24 */ /* 0x000fe200078e02ff */
[----:B------:R-:W-:Y:S01]  /*04c0*/  ISETP.GT.U32.OR P1, PT, R2, 0x7f, P1 ;  /* 0x0000007f0200780c */ /* 0x000fe20000f24470 */
[----:B------:R-:W-:Y:S01]  /*04d0*/  @!P2 IMAD R14, R14, c[0x0][0x1c0], RZ ;  /* 0x000070000e0eaa24 */ /* 0x000fe200078e02ff */
[-C--:B------:R-:W-:Y:S01]  /*04e0*/  @!P2 MOV R16, R28.reuse ;  /* 0x0000001c0010a202 */ /* 0x080fe20000000f00 */
[----:B------:R-:W-:Y:S01]  /*04f0*/  @!P0 IMAD.WIDE.U32 R8, R15, c[0x0][0x1c0], R30 ;  /* 0x000070000f088a25 */ /* 0x000fe200078e001e */
[----:B------:R-:W-:Y:S02]  /*0500*/  @!P2 MOV R17, R31 ;  /* 0x0000001f0011a202 */ /* 0x000fe40000000f00 */
[-C--:B------:R-:W-:Y:S01]  /*0510*/  @!P3 MOV R18, R28.reuse ;  /* 0x0000001c0012b202 */ /* 0x080fe20000000f00 */
[----:B------:R-:W-:Y:S01]  /*0520*/  @!P2 IMAD R25, R19, c[0x0][0x1c4], R14 ;  /* 0x000071001319aa24 */ /* 0x000fe200078e020e */
[----:B------:R-:W-:Y:S01]  /*0530*/  @!P0 IADD3 R9, R9, R21, RZ ;  /* 0x0000001509098210 */ /* 0x000fe20007ffe0ff */
[----:B------:R-:W-:Y:S01]  /*0540*/  @!P2 IMAD.WIDE.U32 R16, R19, c[0x0][0x1c0], R16 ;  /* 0x000070001310aa25 */ /* 0x000fe200078e0010 */
[-C--:B------:R-:W-:Y:S01]  /*0550*/  @!P3 MOV R19, R31.reuse ;  /* 0x0000001f0013b202 */ /* 0x080fe20000000f00 */
[----:B------:R-:W-:Y:S01]  /*0560*/  CS2R R14, SRZ ;  /* 0x00000000000e7805 */ /* 0x000fe2000001ff00 */
[----:B------:R-:W-:Y:S01]  /*0570*/  @!P0 LEA R22, P4, R8, c[0x0][0x170], 0x2 ;  /* 0x00005c0008168a11 */ /* 0x000fe200078810ff */
[C---:B------:R-:W-:Y:S01]  /*0580*/  @!P3 IMAD R27, R13.reuse, c[0x0][0x1c4], R12 ;  /* 0x000071000d1bba24 */ /* 0x040fe200078e020c */
[----:B------:R-:W-:Y:S01]  /*0590*/  @!P1 MOV R12, R28 ;  /* 0x0000001c000c9202 */ /* 0x000fe20000000f00 */
[----:B------:R-:W-:Y:S01]  /*05a0*/  @!P3 IMAD.WIDE.U32 R18, R13, c[0x0][0x1c0], R18 ;  /* 0x000070000d12ba25 */ /* 0x000fe200078e0012 */
[----:B------:R-:W-:-:S02]  /*05b0*/  @!P1 MOV R13, R31 ;  /* 0x0000001f000d9202 */ /* 0x000fc40000000f00 */
[----:B------:R-:W-:Y:S01]  /*05c0*/  @!P0 LEA.HI.X R23, R8, c[0x0][0x174], R9, 0x2, P4 ;  /* 0x00005d0008178a11 */ /* 0x000fe200020f1409 */
[----:B------:R-:W-:Y:S01]  /*05d0*/  @!P1 IMAD R10, R10, c[0x0][0x1c0], RZ ;  /* 0x000070000a0a9a24 */ /* 0x000fe200078e02ff */
[----:B------:R-:W-:Y:S01]  /*05e0*/  @!P2 IADD3 R25, R17, R25, RZ ;  /* 0x000000191119a210 */ /* 0x000fe20007ffe0ff */
[----:B------:R-:W-:Y:S01]  /*05f0*/  @!P1 IMAD.WIDE.U32 R12, R11, c[0x0][0x1c0], R12 ;  /* 0x000070000b0c9a25 */ /* 0x000fe200078e000c */
[----:B------:R-:W-:Y:S01]  /*0600*/  @!P3 IADD3 R17, R19, R27, RZ ;  /* 0x0000001b1311b210 */ /* 0x000fe20007ffe0ff */
[----:B------:R-:W2:Y:S01]  /*0610*/  @!P0 LDG.E.64 R14, [R22.64] ;  /* 0x00000006160e8981 */ /* 0x000ea2000c1e1b00 */
[----:B------:R-:W-:Y:S01]  /*0620*/  @!P2 LEA R8, P4, R16, c[0x0][0x170], 0x2 ;  /* 0x00005c001008aa11 */ /* 0x000fe200078810ff */
[----:B------:R-:W-:Y:S01]  /*0630*/  @!P1 IMAD R21, R11, c[0x0][0x1c4], R10 ;  /* 0x000071000b159a24 */ /* 0x000fe200078e020a */
[----:B------:R-:W-:Y:S02]  /*0640*/  @!P3 LEA R10, P5, R18, c[0x0][0x170], 0x2 ;  /* 0x00005c00120aba11 */ /* 0x000fe400078a10ff */
[----:B------:R-:W-:-:S02]  /*0650*/  @!P2 LEA.HI.X R9, R16, c[0x0][0x174], R25, 0x2, P4 ;  /* 0x00005d001009aa11 */ /* 0x000fc400020f1419 */
[----:B------:R-:W-:Y:S02]  /*0660*/  @!P3 LEA.HI.X R11, R18, c[0x0][0x174], R17, 0x2, P5 ;  /* 0x00005d00120bba11 */ /* 0x000fe400028f1411 */
[----:B------:R-:W-:Y:S01]  /*0670*/  CS2R R16, SRZ ;  /* 0x0000000000107805 */ /* 0x000fe2000001ff00 */
[----:B------:R-:W-:Y:S01]  /*0680*/  CS2R R18, SRZ ;  /* 0x0000000000127805 */ /* 0x000fe2000001ff00 */
[----:B------:R-:W-:Y:S02]  /*0690*/  @!P1 IADD3 R21, R13, R21, RZ ;  /* 0x000000150d159210 */ /* 0x000fe40007ffe0ff */
[C---:B------:R-:W-:Y:S02]  /*06a0*/  @!P1 LEA R24, P0, R12.reuse, c[0x0][0x170], 0x2 ;  /* 0x00005c000c189a11 */ /* 0x040fe400078010ff */
[----:B------:R-:W3:Y:S02]  /*06b0*/  @!P2 LDG.E.64 R16, [R8.64] ;  /* 0x000000060810a981 */ /* 0x000ee4000c1e1b00 */
[----:B------:R-:W-:-:S02]  /*06c0*/  @!P1 LEA.HI.X R25, R12, c[0x0][0x174], R21, 0x2, P0 ;  /* 0x00005d000c199a11 */ /* 0x000fc400000f1415 */
[----:B------:R-:W-:Y:S01]  /*06d0*/  CS2R R20, SRZ ;  /* 0x0000000000147805 */ /* 0x000fe2000001ff00 */
[----:B------:R-:W4:Y:S05]  /*06e0*/  @!P3 LDG.E.64 R18, [R10.64] ;  /* 0x000000060a12b981 */ /* 0x000f2a000c1e1b00 */
[----:B------:R0:W5:Y:S01]  /*06f0*/  @!P1 LDG.E.64 R20, [R24.64] ;  /* 0x0000000618149981 */ /* 0x000162000c1e1b00 */
[C---:B------:R-:W-:Y:S02]  /*0700*/  ISETP.GT.AND P0, PT, R4.reuse, 0x1e, PT ;  /* 0x0000001e0400780c */ /* 0x040fe40003f04270 */
[----:B------:R-:W-:Y:S02]  /*0710*/  ISETP.NE.AND P2, PT, R4, RZ, PT ;  /* 0x000000ff0400720c */ /* 0x000fe40003f45270 */
[----:B------:R-:W-:-:S02]  /*0720*/  ISETP.NE.AND P1, PT, R2, RZ, PT ;  /* 0x000000ff0200720c */ /* 0x000fc40003f25270 */
[----:B0-----:R-:W-:Y:S01]  /*0730*/  MOV R24, c[0x0][0xc] ;  /* 0x0000030000187a02 */ /* 0x001fe20000000f00 */
[----:B--2---:R-:W-:Y:S02]  /*0740*/  FMUL.FTZ R13, R15, R15 ;  /* 0x0000000f0f0d7220 */ /* 0x004fe40000410000 */
[C---:B------:R-:W-:Y:S02]  /*0750*/  FADD.FTZ R12, R14.reuse, R15 ;  /* 0x0000000f0e0c7221 */ /* 0x040fe40000010000 */
[----:B------:R-:W-:Y:S02]  /*0760*/  FFMA.FTZ R13, R14, R14, R13 ;  /* 0x0000000e0e0d7223 */ /* 0x000fe4000001000d */
[----:B------:R-:W-:Y:S02]  /*0770*/  FADD.FTZ R12, RZ, R12 ;  /* 0x0000000cff0c7221 */ /* 0x000fe40000010000 */
[----:B------:R-:W-:Y:S02]  /*0780*/  FADD.FTZ R13, RZ, R13 ;  /* 0x0000000dff0d7221 */ /* 0x000fe40000010000 */
[----:B---3--:R-:W-:-:S02]  /*0790*/  FMUL.FTZ R27, R17, R17 ;  /* 0x00000011111b7220 */ /* 0x008fc40000410000 */
[C---:B------:R-:W-:Y:S02]  /*07a0*/  FADD.FTZ R23, R16.reuse, R17 ;  /* 0x0000001110177221 */ /* 0x040fe40000010000 */
[----:B------:R-:W-:Y:S02]  /*07b0*/  FFMA.FTZ R8, R16, R16, R27 ;  /* 0x0000001010087223 */ /* 0x000fe4000001001b */
[----:B----4-:R-:W-:Y:S02]  /*07c0*/  FMUL.FTZ R11, R19, R19 ;  /* 0x00000013130b7220 */ /* 0x010fe40000410000 */
[----:B------:R-:W-:Y:S02]  /*07d0*/  FADD.FTZ R12, R12, R23 ;  /* 0x000000170c0c7221 */ /* 0x000fe40000010000 */
[----:B------:R-:W-:Y:S02]  /*07e0*/  FADD.FTZ R9, R18, R19 ;  /* 0x0000001312097221 */ /* 0x000fe40000010000 */
[----:B------:R-:W-:-:S02]  /*07f0*/  FADD.FTZ R8, R13, R8 ;  /* 0x000000080d087221 */ /* 0x000fc40000010000 */
[----:B------:R-:W-:Y:S02]  /*0800*/  FFMA.FTZ R11, R18, R18, R11 ;  /* 0x00000012120b7223 */ /* 0x000fe4000001000b */
[----:B-----5:R-:W-:Y:S02]  /*0810*/  FMUL.FTZ R13, R21, R21 ;  /* 0x00000015150d7220 */ /* 0x020fe40000410000 */
[----:B------:R-:W-:Y:S02]  /*0820*/  FADD.FTZ R9, R12, R9 ;  /* 0x000000090c097221 */ /* 0x000fe40000010000 */
[----:B------:R-:W-:Y:S02]  /*0830*/  FADD.FTZ R10, R20, R21 ;  /* 0x00000015140a7221 */ /* 0x000fe40000010000 */
[----:B------:R-:W-:Y:S02]  /*0840*/  FADD.FTZ R8, R8, R11 ;  /* 0x0000000b08087221 */ /* 0x000fe40000010000 */
[----:B------:R-:W-:-:S02]  /*0850*/  FFMA.FTZ R13, R20, R20, R13 ;  /* 0x00000014140d7223 */ /* 0x000fc4000001000d */
        /* <DEDUP_REMOVED lines=26> */
[----:B------:R-:W-:-:S05]  /*0a00*/  MOV R12, R9 ;  /* 0x00000009000c7202 */ /* 0x000fca0000000f00 */
[----:B------:R-:W-:Y:S04]  /*0a10*/  @!P2 STS.64 [R7.X8+0x8], R12 ;  /* 0x0000080c0700a388 */ /* 0x000fe80000008a00 */
[----:B------:R-:W-:Y:S06]  /*0a20*/  BAR.SYNC.DEFER_BLOCKING 0x0 ;  /* 0x0000000000007b1d */ /* 0x000fec0000010000 */
[----:B------:R-:W0:Y:S04]  /*0a30*/  @!P1 LDS.128 R8, [0x10] ;  /* 0x00001000ff089984 */ /* 0x000e280000000c00 */
[----:B------:R-:W1:Y:S01]  /*0a40*/  @!P1 LDS.64 R22, [0x20] ;  /* 0x00002000ff169984 */ /* 0x000e620000000a00 */
[----:B------:R-:W-:Y:S01]  /*0a50*/  ISETP.GE.U32.AND P0, PT, R24, 0x2, PT ;  /* 0x000000021800780c */ /* 0x000fe20003f06070 */
        /* <DEDUP_REMOVED lines=30> */
.L_x_2960:
[----:B------:R-:W2:Y:S01]  /*0c40*/  LDG.E.STRONG.GPU R10, [R8.64] ;  /* 0x00000006080a7981 */ /* 0x000ea2000c1ef900 */
[----:B------:R-:W-:Y:S01]  /*0c50*/  YIELD ;  /* 0x0000000000007946 */ /* 0x000fe20003800000 */
[----:B--2---:R-:W-:Y:S01]  /*0c60*/  ISETP.NE.AND P0, PT, R10, R11, PT ;  /* 0x0000000b0a00720c */ /* 0x004fe20003f05270 */
[----:B------:R-:W-:-:S12]  /*0c70*/  CCTL.IVALL ;  /* 0x00000000ff00798f */ /* 0x000fd80002000000 */
[----:B------:R-:W-:Y:S05]  /*0c80*/  @P0 BRA `(.L_x_2960) ;  /* 0xffffffb000000947 */ /* 0x000fea000383ffff */
.L_x_2959:
        /* <DEDUP_REMOVED lines=17> */
.L_x_2964:
[C---:B------:R-:W-:Y:S02]  /*0da0*/  IADD3 R25, R9.reuse, 0x1, RZ ;  /* 0x0000000109197810 */ /* 0x040fe40007ffe0ff */
[-C--:B------:R-:W-:Y:S02]  /*0db0*/  ISETP.EQ.OR P3, PT, R9, R3.reuse, P1 ;  /* 0x000000030900720c */ /* 0x080fe40000f62670 */
[----:B------:R-:W-:Y:S02]  /*0dc0*/  ISETP.EQ.OR P5, PT, R25, R3, P1 ;  /* 0x000000031900720c */ /* 0x000fe40000fa2670 */
[----:B------:R-:W-:-:S04]  /*0dd0*/  IADD3 R10, R9, 0x2, RZ ;  /* 0x00000002090a7810 */ /* 0x000fc80007ffe0ff */
[----:B------:R-:W-:-:S05]  /*0de0*/  ISETP.EQ.OR P6, PT, R10, R3, P1 ;  /* 0x000000030a00720c */ /* 0x000fca0000fc2670 */
[--C-:B------:R-:W-:Y:S02]  /*0df0*/  @!P3 IMAD R23, R9, c[0x0][0x10], R0.reuse ;  /* 0x000004000917ba24 */ /* 0x100fe400078e0200 */
[----:B------:R-:W-:Y:S02]  /*0e00*/  @!P5 IMAD R25, R25, c[0x0][0x10], R0 ;  /* 0x000004001919da24 */ /* 0x000fe400078e0200 */
[----:B------:R-:W-:-:S04]  /*0e10*/  @!P3 IMAD.WIDE.U32 R22, R23, 0x8, R34 ;  /* 0x000000081716b825 */ /* 0x000fc800078e0022 */
[----:B------:R-:W-:Y:S02]  /*0e20*/  @!P5 IMAD.WIDE.U32 R24, R25, 0x8, R34 ;  /* 0x000000081918d825 */ /* 0x000fe400078e0022 */
[----:B------:R-:W2:Y:S04]  /*0e30*/  @!P3 LDG.E.64 R22, [R22.64] ;  /* 0x000000061616b981 */ /* 0x000ea8000c1e1b00 */
[----:B------:R-:W3:Y:S01]  /*0e40*/  @!P5 LDG.E.64 R24, [R24.64] ;  /* 0x000000061818d981 */ /* 0x000ee2000c1e1b00 */
[----:B------:R-:W-:Y:S01]  /*0e50*/  @!P6 IMAD R27, R10, c[0x0][0x10], R0 ;  /* 0x000004000a1bea24 */ /* 0x000fe200078e0200 */
[----:B------:R-:W-:-:S03]  /*0e60*/  IADD3 R11, R9, 0x3, RZ ;  /* 0x00000003090b7810 */ /* 0x000fc60007ffe0ff */
[----:B------:R-:W-:Y:S01]  /*0e70*/  @!P6 IMAD.WIDE.U32 R26, R27, 0x8, R34 ;  /* 0x000000081b1ae825 */ /* 0x000fe200078e0022 */
[----:B------:R-:W-:-:S05]  /*0e80*/  ISETP.EQ.OR P2, PT, R11, R3, P1 ;  /* 0x000000030b00720c */ /* 0x000fca0000f42670 */
[----:B------:R-:W4:Y:S08]  /*0e90*/  @!P6 LDG.E.64 R26, [R26.64] ;  /* 0x000000061a1ae981 */ /* 0x000f30000c1e1b00 */
[----:B------:R-:W-:-:S04]  /*0ea0*/  @!P2 IMAD R11, R11, c[0x0][0x10], R0 ;  /* 0x000004000b0baa24 */ /* 0x000fc800078e0200 */
[----:B------:R-:W-:-:S06]  /*0eb0*/  @!P2 IMAD.WIDE.U32 R10, R11, 0x8, R34 ;  /* 0x000000080b0aa825 */ /* 0x000fcc00078e0022 */
[----:B------:R-:W5:Y:S01]  /*0ec0*/  @!P2 LDG.E.64 R10, [R10.64] ;  /* 0x000000060a0aa981 */ /* 0x000f62000c1e1b00 */
[----:B------:R-:W-:Y:S01]  /*0ed0*/  IADD3 R36, R9, 0x7, RZ ;  /* 0x0000000709247810 */ /* 0x000fe20007ffe0ff */
[----:B--2---:R-:W-:Y:S02]  /*0ee0*/  @!P3 FADD.FTZ R12, R12, R22 ;  /* 0x000000160c0cb221 */ /* 0x004fe40000010000 */
[----:B------:R-:W-:Y:S01]  /*0ef0*/  @!P3 FADD.FTZ R13, R13, R23 ;  /* 0x000000170d0db221 */ /* 0x000fe20000010000 */
[C---:B------:R-:W-:Y:S01]  /*0f00*/  IADD3 R23, R9.reuse, 0x4, RZ ;  /* 0x0000000409177810 */ /* 0x040fe20007ffe0ff */
[----:B---3--:R-:W-:Y:S01]  /*0f10*/  @!P5 FADD.FTZ R12, R12, R24 ;  /* 0x000000180c0cd221 */ /* 0x008fe20000010000 */
[----:B------:R-:W-:Y:S01]  /*0f20*/  IADD3 R24, R9, 0x5, RZ ;  /* 0x0000000509187810 */ /* 0x000fe20007ffe0ff */
[----:B------:R-:W-:Y:S01]  /*0f30*/  @!P5 FADD.FTZ R13, R13, R25 ;  /* 0x000000190d0dd221 */ /* 0x000fe20000010000 */
[-C--:B------:R-:W-:Y:S02]  /*0f40*/  ISETP.EQ.OR P3, PT, R23, R3.reuse, P1 ;  /* 0x000000031700720c */ /* 0x080fe40000f62670 */
[----:B------:R-:W-:Y:S01]  /*0f50*/  ISETP.EQ.OR P4, PT, R24, R3, P1 ;  /* 0x000000031800720c */ /* 0x000fe20000f82670 */
[----:B----4-:R-:W-:Y:S01]  /*0f60*/  @!P6 FADD.FTZ R12, R12, R26 ;  /* 0x0000001a0c0ce221 */ /* 0x010fe20000010000 */
[----:B------:R-:W-:Y:S01]  /*0f70*/  IADD3 R26, R9, 0x6, RZ ;  /* 0x00000006091a7810 */ /* 0x000fe20007ffe0ff */
[----:B------:R-:W-:-:S08]  /*0f80*/  @!P6 FADD.FTZ R13, R13, R27 ;  /* 0x0000001b0d0de221 */ /* 0x000fd00000010000 */
[--C-:B------:R-:W-:Y:S01]  /*0f90*/  @!P3 IMAD R23, R23, c[0x0][0x10], R0.reuse ;  /* 0x000004001717ba24 */ /* 0x100fe200078e0200 */
[----:B------:R-:W-:Y:S01]  /*0fa0*/  ISETP.EQ.OR P6, PT, R26, R3, P1 ;  /* 0x000000031a00720c */ /* 0x000fe20000fc2670 */
[----:B------:R-:W-:Y:S02]  /*0fb0*/  @!P4 IMAD R25, R24, c[0x0][0x10], R0 ;  /* 0x000004001819ca24 */ /* 0x000fe400078e0200 */
[----:B------:R-:W-:-:S04]  /*0fc0*/  @!P3 IMAD.WIDE.U32 R22, R23, 0x8, R34 ;  /* 0x000000081716b825 */ /* 0x000fc800078e0022 */
[----:B------:R-:W-:Y:S02]  /*0fd0*/  @!P4 IMAD.WIDE.U32 R24, R25, 0x8, R34 ;  /* 0x000000081918c825 */ /* 0x000fe400078e0022 */
[----:B------:R-:W2:Y:S01]  /*0fe0*/  @!P3 LDG.E.64 R22, [R22.64] ;  /* 0x000000061616b981 */ /* 0x000ea2000c1e1b00 */
[----:B------:R-:W-:-:S03]  /*0ff0*/  ISETP.EQ.OR P5, PT, R36, R3, P1 ;  /* 0x000000032400720c */ /* 0x000fc60000fa2670 */
[----:B------:R-:W3:Y:S01]  /*1000*/  @!P4 LDG.E.64 R24, [R24.64] ;  /* 0x000000061818c981 */ /* 0x000ee2000c1e1b00 */
[----:B------:R-:W-:Y:S02]  /*1010*/  @!P6 IMAD R27, R26, c[0x0][0x10], R0 ;  /* 0x000004001a1bea24 */ /* 0x000fe400078e0200 */
[----:B-----5:R-:W-:Y:S02]  /*1020*/  @!P2 FADD.FTZ R13, R13, R11 ;  /* 0x0000000b0d0da221 */ /* 0x020fe40000010000 */
[----:B------:R-:W-:-:S04]  /*1030*/  @!P6 IMAD.WIDE.U32 R26, R27, 0x8, R34 ;  /* 0x000000081b1ae825 */ /* 0x000fc800078e0022 */
[----:B------:R-:W-:Y:S02]  /*1040*/  @!P2 FADD.FTZ R12, R12, R10 ;  /* 0x0000000a0c0ca221 */ /* 0x000fe40000010000 */
[----:B------:R-:W4:Y:S01]  /*1050*/  @!P6 LDG.E.64 R26, [R26.64] ;  /* 0x000000061a1ae981 */ /* 0x000f22000c1e1b00 */
[----:B------:R-:W-:-:S04]  /*1060*/  @!P5 IMAD R11, R36, c[0x0][0x10], R0 ;  /* 0x00000400240bda24 */ /* 0x000fc800078e0200 */
[----:B------:R-:W-:-:S06]  /*1070*/  @!P5 IMAD.WIDE.U32 R10, R11, 0x8, R34 ;  /* 0x000000080b0ad825 */ /* 0x000fcc00078e0022 */
[----:B------:R-:W5:Y:S01]  /*1080*/  @!P5 LDG.E.64 R10, [R10.64] ;  /* 0x000000060a0ad981 */ /* 0x000f62000c1e1b00 */
[----:B--2---:R-:W-:Y:S01]  /*1090*/  @!P3 FADD.FTZ R12, R12, R22 ;  /* 0x000000160c0cb221 */ /* 0x004fe20000010000 */
[----:B------:R-:W-:Y:S01]  /*10a0*/  IADD3 R22, R9, 0x8, RZ ;  /* 0x0000000809167810 */ /* 0x000fe20007ffe0ff */
[----:B------:R-:W-:Y:S02]  /*10b0*/  @!P3 FADD.FTZ R13, R13, R23 ;  /* 0x000000170d0db221 */ /* 0x000fe40000010000 */
[----:B---3--:R-:W-:Y:S02]  /*10c0*/  @!P4 FADD.FTZ R12, R12, R24 ;  /* 0x000000180c0cc221 */ /* 0x008fe40000010000 */
[----:B------:R-:W-:Y:S01]  /*10d0*/  @!P4 FADD.FTZ R13, R13, R25 ;  /* 0x000000190d0dc221 */ /* 0x000fe20000010000 */
[----:B------:R-:W-:Y:S02]  /*10e0*/  IADD3 R25, R9, 0x9, RZ ;  /* 0x0000000909197810 */ /* 0x000fe40007ffe0ff */
[----:B------:R-:W-:-:S02]  /*10f0*/  ISETP.EQ.OR P4, PT, R22, R3, P1 ;  /* 0x000000031600720c */ /* 0x000fc40000f82670 */
[----:B------:R-:W-:Y:S02]  /*1100*/  ISETP.EQ.OR P3, PT, R25, R3, P1 ;  /* 0x000000031900720c */ /* 0x000fe40000f62670 */
[----:B------:R-:W-:-:S04]  /*1110*/  IADD3 R23, R9, 0xa, RZ ;  /* 0x0000000a09177810 */ /* 0x000fc80007ffe0ff */
[----:B------:R-:W-:Y:S01]  /*1120*/  ISETP.EQ.OR P2, PT, R23, R3, P1 ;  /* 0x000000031700720c */ /* 0x000fe20000f42670 */
[----:B----4-:R-:W-:-:S04]  /*1130*/  @!P6 FADD.FTZ R13, R13, R27 ;  /* 0x0000001b0d0de221 */ /* 0x010fc80000010000 */
[----:B------:R-:W-:Y:S02]  /*1140*/  @!P4 IMAD R27, R22, c[0x0][0x10], R0 ;  /* 0x00000400161bca24 */ /* 0x000fe400078e0200 */
[----:B------:R-:W-:Y:S02]  /*1150*/  @!P6 FADD.FTZ R12, R12, R26 ;  /* 0x0000001a0c0ce221 */ /* 0x000fe40000010000 */
[----:B------:R-:W-:Y:S02]  /*1160*/  @!P3 IMAD R25, R25, c[0x0][0x10], R0 ;  /* 0x000004001919ba24 */ /* 0x000fe400078e0200 */
[----:B------:R-:W-:-:S04]  /*1170*/  @!P4 IMAD.WIDE.U32 R26, R27, 0x8, R34 ;  /* 0x000000081b1ac825 */ /* 0x000fc800078e0022 */
[----:B------:R-:W-:Y:S02]  /*1180*/  @!P3 IMAD.WIDE.U32 R24, R25, 0x8, R34 ;  /* 0x000000081918b825 */ /* 0x000fe400078e0022 */
[----:B------:R-:W2:Y:S02]  /*1190*/  @!P4 LDG.E.64 R26, [R26.64] ;  /* 0x000000061a1ac981 */ /* 0x000ea4000c1e1b00 */
[----:B------:R-:W-:Y:S02]  /*11a0*/  @!P2 IMAD R23, R23, c[0x0][0x10], R0 ;  /* 0x000004001717aa24 */ /* 0x000fe400078e0200 */
[----:B-----5:R-:W-:Y:S01]  /*11b0*/  @!P5 FADD.FTZ R12, R12, R10 ;  /* 0x0000000a0c0cd221 */ /* 0x020fe20000010000 */
[----:B------:R-:W-:Y:S01]  /*11c0*/  IADD3 R10, R9, 0xb, RZ ;  /* 0x0000000b090a7810 */ /* 0x000fe20007ffe0ff */
[----:B------:R-:W-:Y:S01]  /*11d0*/  @!P2 IMAD.WIDE.U32 R22, R23, 0x8, R34 ;  /* 0x000000081716a825 */ /* 0x000fe200078e0022 */
[----:B------:R-:W3:Y:S02]  /*11e0*/  @!P3 LDG.E.64 R24, [R24.64] ;  /* 0x000000061818b981 */ /* 0x000ee4000c1e1b00 */
[----:B------:R-:W-:-:S03]  /*11f0*/  ISETP.EQ.OR P6, PT, R10, R3, P1 ;  /* 0x000000030a00720c */ /* 0x000fc60000fc2670 */
[----:B------:R-:W4:Y:S01]  /*1200*/  @!P2 LDG.E.64 R22, [R22.64] ;  /* 0x000000061616a981 */ /* 0x000f22000c1e1b00 */
[----:B------:R-:W-:-:S09]  /*1210*/  @!P5 FADD.FTZ R13, R13, R11 ;  /* 0x0000000b0d0dd221 */ /* 0x000fd20000010000 */
[----:B------:R-:W-:-:S04]  /*1220*/  @!P6 IMAD R37, R10, c[0x0][0x10], R0 ;  /* 0x000004000a25ea24 */ /* 0x000fc800078e0200 */
[----:B------:R-:W-:-:S06]  /*1230*/  @!P6 IMAD.WIDE.U32 R10, R37, 0x8, R34 ;  /* 0x00000008250ae825 */ /* 0x000fcc00078e0022 */
[----:B------:R-:W5:Y:S01]  /*1240*/  @!P6 LDG.E.64 R10, [R10.64] ;  /* 0x000000060a0ae981 */ /* 0x000f62000c1e1b00 */
[----:B------:R-:W-:Y:S01]  /*1250*/  IADD3 R37, R9, 0xc, RZ ;  /* 0x0000000c09257810 */ /* 0x000fe20007ffe0ff */
[----:B--2---:R-:W-:Y:S02]  /*1260*/  @!P4 FADD.FTZ R12, R12, R26 ;  /* 0x0000001a0c0cc221 */ /* 0x004fe40000010000 */
[----:B------:R-:W-:Y:S01]  /*1270*/  @!P4 FADD.FTZ R13, R13, R27 ;  /* 0x0000001b0d0dc221 */ /* 0x000fe20000010000 */
[----:B------:R-:W-:Y:S01]  /*1280*/  ISETP.EQ.OR P4, PT, R37, R3, P1 ;  /* 0x000000032500720c */ /* 0x000fe20000f82670 */
[----:B---3--:R-:W-:Y:S01]  /*1290*/  @!P3 FADD.FTZ R12, R12, R24 ;  /* 0x000000180c0cb221 */ /* 0x008fe20000010000 */
[----:B------:R-:W-:Y:S01]  /*12a0*/  IADD3 R24, R9, 0xd, RZ ;  /* 0x0000000d09187810 */ /* 0x000fe20007ffe0ff */
[----:B------:R-:W-:Y:S02]  /*12b0*/  @!P3 FADD.FTZ R13, R13, R25 ;  /* 0x000000190d0db221 */ /* 0x000fe40000010000 */
[----:B----4-:R-:W-:Y:S01]  /*12c0*/  @!P2 FADD.FTZ R12, R12, R22 ;  /* 0x000000160c0ca221 */ /* 0x010fe20000010000 */
[----:B------:R-:W-:-:S02]  /*12d0*/  IADD3 R22, R9, 0xe, RZ ;  /* 0x0000000e09167810 */ /* 0x000fc40007ffe0ff */
[-C--:B------:R-:W-:Y:S02]  /*12e0*/  ISETP.EQ.OR P3, PT, R24, R3.reuse, P1 ;  /* 0x000000031800720c */ /* 0x080fe40000f62670 */
[----:B------:R-:W-:-:S03]  /*12f0*/  ISETP.EQ.OR P5, PT, R22, R3, P1 ;  /* 0x000000031600720c */ /* 0x000fc60000fa2670 */
[----:B------:R-:W-:Y:S01]  /*1300*/  @!P4 IMAD R37, R37, c[0x0][0x10], R0 ;  /* 0x000004002525ca24 */ /* 0x000fe200078e0200 */
[----:B------:R-:W-:Y:S01]  /*1310*/  IADD3 R27, R9, 0xf, RZ ;  /* 0x0000000f091b7810 */ /* 0x000fe20007ffe0ff */
[----:B------:R-:W-:Y:S02]  /*1320*/  @!P2 FADD.FTZ R13, R13, R23 ;  /* 0x000000170d0da221 */ /* 0x000fe40000010000 */
[----:B------:R-:W-:Y:S01]  /*1330*/  @!P4 IMAD.WIDE.U32 R36, R37, 0x8, R34 ;  /* 0x000000082524c825 */ /* 0x000fe200078e0022 */
[----:B------:R-:W-:-:S03]  /*1340*/  ISETP.EQ.OR P2, PT, R27, R3, P1 ;  /* 0x000000031b00720c */ /* 0x000fc60000f42670 */
[--C-:B------:R-:W-:Y:S02]  /*1350*/  @!P3 IMAD R23, R24, c[0x0][0x10], R0.reuse ;  /* 0x000004001817ba24 */ /* 0x100fe400078e0200 */
[----:B------:R-:W-:Y:S02]  /*1360*/  @!P5 IMAD R25, R22, c[0x0][0x10], R0 ;  /* 0x000004001619da24 */ /* 0x000fe400078e0200 */
[----:B------:R-:W-:-:S04]  /*1370*/  @!P3 IMAD.WIDE.U32 R22, R23, 0x8, R34 ;  /* 0x000000081716b825 */ /* 0x000fc800078e0022 */
[----:B-----5:R-:W-:Y:S02]  /*1380*/  @!P6 FADD.FTZ R12, R12, R10 ;  /* 0x0000000a0c0ce221 */ /* 0x020fe40000010000 */
[----:B------:R-:W-:Y:S01]  /*1390*/  @!P6 FADD.FTZ R13, R13, R11 ;  /* 0x0000000b0d0de221 */ /* 0x000fe20000010000 */
[----:B------:R-:W2:Y:S04]  /*13a0*/  @!P3 LDG.E.64 R22, [R22.64] ;  /* 0x000000061616b981 */ /* 0x000ea8000c1e1b00 */
[----:B------:R-:W3:Y:S01]  /*13b0*/  @!P4 LDG.E.64 R10, [R36.64] ;  /* 0x00000006240ac981 */ /* 0x000ee2000c1e1b00 */
[----:B------:R-:W-:Y:S02]  /*13c0*/  @!P2 IMAD R27, R27, c[0x0][0x10], R0 ;  /* 0x000004001b1baa24 */ /* 0x000fe400078e0200 */
[----:B------:R-:W-:-:S04]  /*13d0*/  @!P5 IMAD.WIDE.U32 R24, R25, 0x8, R34 ;  /* 0x000000081918d825 */ /* 0x000fc800078e0022 */
[----:B------:R-:W-:Y:S02]  /*13e0*/  @!P2 IMAD.WIDE.U32 R26, R27, 0x8, R34 ;  /* 0x000000081b1aa825 */ /* 0x000fe400078e0022 */
[----:B------:R-:W4:Y:S04]  /*13f0*/  @!P5 LDG.E.64 R24, [R24.64] ;  /* 0x000000061818d981 */ /* 0x000f28000c1e1b00 */
[----:B------:R-:W5:Y:S01]  /*1400*/  @!P2 LDG.E.64 R26, [R26.64] ;  /* 0x000000061a1aa981 */ /* 0x000f62000c1e1b00 */
[----:B------:R-:W-:Y:S02]  /*1410*/  IADD3 R8, R8, -0x10, RZ ;  /* 0xfffffff008087810 */ /* 0x000fe40007ffe0ff */
[----:B------:R-:W-:Y:S01]  /*1420*/  IADD3 R9, R9, 0x10, RZ ;  /* 0x0000001009097810 */ /* 0x000fe20007ffe0ff */
[----:B---3--:R-:W-:-:S02]  /*1430*/  @!P4 FADD.FTZ R12, R12, R10 ;  /* 0x0000000a0c0cc221 */ /* 0x008fc40000010000 */
[----:B------:R-:W-:Y:S02]  /*1440*/  @!P4 FADD.FTZ R13, R13, R11 ;  /* 0x0000000b0d0dc221 */ /* 0x000fe40000010000 */
[----:B--2---:R-:W-:Y:S02]  /*1450*/  @!P3 FADD.FTZ R12, R12, R22 ;  /* 0x000000160c0cb221 */ /* 0x004fe40000010000 */
[----:B------:R-:W-:Y:S01]  /*1460*/  @!P3 FADD.FTZ R13, R13, R23 ;  /* 0x000000170d0db221 */ /* 0x000fe20000010000 */
[----:B------:R-:W-:Y:S01]  /*1470*/  ISETP.GT.AND P3, PT, R8, 0xc, PT ;  /* 0x0000000c0800780c */ /* 0x000fe20003f64270 */
[----:B----4-:R-:W-:Y:S02]  /*1480*/  @!P5 FADD.FTZ R12, R12, R24 ;  /* 0x000000180c0cd221 */ /* 0x010fe40000010000 */
[----:B------:R-:W-:Y:S02]  /*1490*/  @!P5 FADD.FTZ R13, R13, R25 ;  /* 0x000000190d0dd221 */ /* 0x000fe40000010000 */
[----:B-----5:R-:W-:-:S02]  /*14a0*/  @!P2 FADD.FTZ R12, R12, R26 ;  /* 0x0000001a0c0ca221 */ /* 0x020fc40000010000 */
[----:B------:R-:W-:-:S06]  /*14b0*/  @!P2 FADD.FTZ R13, R13, R27 ;  /* 0x0000001b0d0da221 */ /* 0x000fcc0000010000 */
[----:B------:R-:W-:Y:S05]  /*14c0*/  @P3 BRA `(.L_x_2964) ;  /* 0xfffff8d000003947 */ /* 0x000fea000383ffff */
.L_x_2963:
[----:B------:R-:W-:-:S13]  /*14d0*/  ISETP.GT.AND P2, PT, R8, 0x4, PT ;  /* 0x000000040800780c */ /* 0x000fda0003f44270 */
[----:B------:R-:W-:Y:S05]  /*14e0*/  @!P2 BRA `(.L_x_2965) ;  /* 0x000003b00000a947 */ /* 0x000fea0003800000 */
[C---:B------:R-:W-:Y:S02]  /*14f0*/  IADD3 R23, R9.reuse, 0x1, RZ ;  /* 0x0000000109177810 */ /* 0x040fe40007ffe0ff */
[-C--:B------:R-:W-:Y:S02]  /*1500*/  ISETP.EQ.OR P3, PT, R9, R3.reuse, P1 ;  /* 0x000000030900720c */ /* 0x080fe40000f62670 */
[-C--:B------:R-:W-:Y:S02]  /*1510*/  ISETP.EQ.OR P4, PT, R23, R3.reuse, P1 ;  /* 0x000000031700720c */ /* 0x080fe40000f82670 */
[C---:B------:R-:W-:Y:S02]  /*1520*/  IADD3 R24, R9.reuse, 0x2, RZ ;  /* 0x0000000209187810 */ /* 0x040fe40007ffe0ff */
[----:B------:R-:W-:Y:S02]  /*1530*/  IADD3 R26, R9, 0x3, RZ ;  /* 0x00000003091a7810 */ /* 0x000fe40007ffe0ff */
[----:B------:R-:W-:-:S05]  /*1540*/  ISETP.EQ.OR P0, PT, R24, R3, P1 ;  /* 0x000000031800720c */ /* 0x000fca0000f02670 */
[--C-:B------:R-:W-:Y:S02]  /*1550*/  @!P3 IMAD R11, R9, c[0x0][0x10], R0.reuse ;  /* 0x00000400090bba24 */ /* 0x100fe400078e0200 */
[----:B------:R-:W-:Y:S02]  /*1560*/  @!P4 IMAD R23, R23, c[0x0][0x10], R0 ;  /* 0x000004001717ca24 */ /* 0x000fe400078e0200 */
[----:B------:R-:W-:-:S04]  /*1570*/  @!P3 IMAD.WIDE.U32 R10, R11, 0x8, R34 ;  /* 0x000000080b0ab825 */ /* 0x000fc800078e0022 */
[----:B------:R-:W-:Y:S02]  /*1580*/  @!P4 IMAD.WIDE.U32 R22, R23, 0x8, R34 ;  /* 0x000000081716c825 */ /* 0x000fe400078e0022 */
[----:B------:R-:W2:Y:S01]  /*1590*/  @!P3 LDG.E.64 R10, [R10.64] ;  /* 0x000000060a0ab981 */ /* 0x000ea2000c1e1b00 */
[----:B------:R-:W-:Y:S01]  /*15a0*/  ISETP.EQ.OR P2, PT, R26, R3, P1 ;  /* 0x000000031a00720c */ /* 0x000fe20000f42670 */
[----:B------:R-:W-:Y:S02]  /*15b0*/  @!P0 IMAD R25, R24, c[0x0][0x10], R0 ;  /* 0x0000040018198a24 */ /* 0x000fe400078e0200 */
[----:B------:R-:W3:Y:S02]  /*15c0*/  @!P4 LDG.E.64 R22, [R22.64] ;  /* 0x000000061616c981 */ /* 0x000ee4000c1e1b00 */
[----:B------:R-:W-:-:S06]  /*15d0*/  @!P0 IMAD.WIDE.U32 R24, R25, 0x8, R34 ;  /* 0x0000000819188825 */ /* 0x000fcc00078e0022 */
[----:B------:R-:W4:Y:S02]  /*15e0*/  @!P0 LDG.E.64 R24, [R24.64] ;  /* 0x0000000618188981 */ /* 0x000f24000c1e1b00 */
[----:B------:R-:W-:-:S04]  /*15f0*/  @!P2 IMAD R27, R26, c[0x0][0x10], R0 ;  /* 0x000004001a1baa24 */ /* 0x000fc800078e0200 */
[----:B------:R-:W-:-:S06]  /*1600*/  @!P2 IMAD.WIDE.U32 R26, R27, 0x8, R34 ;  /* 0x000000081b1aa825 */ /* 0x000fcc00078e0022 */
[----:B------:R-:W5:Y:S01]  /*1610*/  @!P2 LDG.E.64 R26, [R26.64] ;  /* 0x000000061a1aa981 */ /* 0x000f62000c1e1b00 */
[----:B------:R-:W-:Y:S01]  /*1620*/  IADD3 R9, R9, 0x4, RZ ;  /* 0x0000000409097810 */ /* 0x000fe20007ffe0ff */
[----:B--2---:R-:W-:Y:S02]  /*1630*/  @!P3 FADD.FTZ R12, R12, R10 ;  /* 0x0000000a0c0cb221 */ /* 0x004fe40000010000 */
[----:B------:R-:W-:Y:S02]  /*1640*/  @!P3 FADD.FTZ R13, R13, R11 ;  /* 0x0000000b0d0db221 */ /* 0x000fe40000010000 */
[----:B---3--:R-:W-:Y:S01]  /*1650*/  @!P4 FADD.FTZ R12, R12, R22 ;  /* 0x000000160c0cc221 */ /* 0x008fe20000010000 */
[----:B------:R-:W-:Y:S01]  /*1660*/  IADD3 R22, R9, 0x2, RZ ;  /* 0x0000000209167810 */ /* 0x000fe20007ffe0ff */
[----:B------:R-:W-:Y:S01]  /*1670*/  @!P4 FADD.FTZ R13, R13, R23 ;  /* 0x000000170d0dc221 */ /* 0x000fe20000010000 */
[C---:B------:R-:W-:Y:S02]  /*1680*/  IADD3 R23, R9.reuse, 0x1, RZ ;  /* 0x0000000109177810 */ /* 0x040fe40007ffe0ff */
[----:B------:R-:W-:-:S02]  /*1690*/  ISETP.EQ.OR P4, PT, R9, R3, P1 ;  /* 0x000000030900720c */ /* 0x000fc40000f82670 */
[-C--:B------:R-:W-:Y:S01]  /*16a0*/  ISETP.EQ.OR P5, PT, R23, R3.reuse, P1 ;  /* 0x000000031700720c */ /* 0x080fe20000fa2670 */
[----:B----4-:R-:W-:Y:S01]  /*16b0*/  @!P0 FADD.FTZ R12, R12, R24 ;  /* 0x000000180c0c8221 */ /* 0x010fe20000010000 */
[----:B------:R-:W-:Y:S01]  /*16c0*/  IADD3 R24, R9, 0x3, RZ ;  /* 0x0000000309187810 */ /* 0x000fe20007ffe0ff */
[----:B------:R-:W-:Y:S01]  /*16d0*/  @!P0 FADD.FTZ R13, R13, R25 ;  /* 0x000000190d0d8221 */ /* 0x000fe20000010000 */
[-C--:B------:R-:W-:Y:S02]  /*16e0*/  ISETP.EQ.OR P6, PT, R22, R3.reuse, P1 ;  /* 0x000000031600720c */ /* 0x080fe40000fc2670 */
[----:B------:R-:W-:-:S05]  /*16f0*/  ISETP.EQ.OR P3, PT, R24, R3, P1 ;  /* 0x000000031800720c */ /* 0x000fca0000f62670 */
[--C-:B------:R-:W-:Y:S02]  /*1700*/  @!P4 IMAD R11, R9, c[0x0][0x10], R0.reuse ;  /* 0x00000400090bca24 */ /* 0x100fe400078e0200 */
[----:B------:R-:W-:Y:S02]  /*1710*/  @!P5 IMAD R23, R23, c[0x0][0x10], R0 ;  /* 0x000004001717da24 */ /* 0x000fe400078e0200 */
[----:B------:R-:W-:-:S04]  /*1720*/  @!P4 IMAD.WIDE.U32 R10, R11, 0x8, R34 ;  /* 0x000000080b0ac825 */ /* 0x000fc800078e0022 */
[----:B------:R-:W-:Y:S02]  /*1730*/  @!P6 IMAD R25, R22, c[0x0][0x10], R0 ;  /* 0x000004001619ea24 */ /* 0x000fe400078e0200 */
[----:B------:R-:W-:Y:S01]  /*1740*/  @!P5 IMAD.WIDE.U32 R22, R23, 0x8, R34 ;  /* 0x000000081716d825 */ /* 0x000fe200078e0022 */
[----:B------:R-:W2:Y:S03]  /*1750*/  @!P4 LDG.E.64 R10, [R10.64] ;  /* 0x000000060a0ac981 */ /* 0x000ea6000c1e1b00 */
[----:B-----5:R-:W-:Y:S02]  /*1760*/  @!P2 FADD.FTZ R13, R13, R27 ;  /* 0x0000001b0d0da221 */ /* 0x020fe40000010000 */
[----:B------:R-:W-:Y:S01]  /*1770*/  @!P3 IMAD R27, R24, c[0x0][0x10], R0 ;  /* 0x00000400181bba24 */ /* 0x000fe200078e0200 */
[----:B------:R-:W3:Y:S01]  /*1780*/  @!P5 LDG.E.64 R22, [R22.64] ;  /* 0x000000061616d981 */ /* 0x000ee2000c1e1b00 */
[----:B------:R-:W-:-:S04]  /*1790*/  @!P6 IMAD.WIDE.U32 R24, R25, 0x8, R34 ;  /* 0x000000081918e825 */ /* 0x000fc800078e0022 */
[----:B------:R-:W-:Y:S02]  /*17a0*/  @!P2 FADD.FTZ R12, R12, R26 ;  /* 0x0000001a0c0ca221 */ /* 0x000fe40000010000 */
[----:B------:R-:W-:Y:S01]  /*17b0*/  @!P3 IMAD.WIDE.U32 R26, R27, 0x8, R34 ;  /* 0x000000081b1ab825 */ /* 0x000fe200078e0022 */
[----:B------:R-:W4:Y:S05]  /*17c0*/  @!P6 LDG.E.64 R24, [R24.64] ;  /* 0x000000061818e981 */ /* 0x000f2a000c1e1b00 */
[----:B------:R-:W5:Y:S01]  /*17d0*/  @!P3 LDG.E.64 R26, [R26.64] ;  /* 0x000000061a1ab981 */ /* 0x000f62000c1e1b00 */
[----:B------:R-:W-:Y:S02]  /*17e0*/  IADD3 R8, R8, -0x4, RZ ;  /* 0xfffffffc08087810 */ /* 0x000fe40007ffe0ff */
[----:B------:R-:W-:-:S02]  /*17f0*/  PLOP3.LUT P0, PT, PT, PT, PT, 0x8, 0x0 ;  /* 0x000000000000781c */ /* 0x000fc40003f0e170 */
[----:B------:R-:W-:Y:S02]  /*1800*/  IADD3 R8, R8, -0x4, RZ ;  /* 0xfffffffc08087810 */ /* 0x000fe40007ffe0ff */
[----:B------:R-:W-:Y:S01]  /*1810*/  IADD3 R9, R9, 0x4, RZ ;  /* 0x0000000409097810 */ /* 0x000fe20007ffe0ff */
[----:B--2---:R-:W-:Y:S02]  /*1820*/  @!P4 FADD.FTZ R12, R12, R10 ;  /* 0x0000000a0c0cc221 */ /* 0x004fe40000010000 */
[----:B------:R-:W-:Y:S02]  /*1830*/  @!P4 FADD.FTZ R13, R13, R11 ;  /* 0x0000000b0d0dc221 */ /* 0x000fe40000010000 */
[----:B---3--:R-:W-:Y:S02]  /*1840*/  @!P5 FADD.FTZ R12, R12, R22 ;  /* 0x000000160c0cd221 */ /* 0x008fe40000010000 */
[----:B------:R-:W-:Y:S02]  /*1850*/  @!P5 FADD.FTZ R13, R13, R23 ;  /* 0x000000170d0dd221 */ /* 0x000fe40000010000 */
[----:B----4-:R-:W-:-:S02]  /*1860*/  @!P6 FADD.FTZ R12, R12, R24 ;  /* 0x000000180c0ce221 */ /* 0x010fc40000010000 */
[----:B------:R-:W-:Y:S02]  /*1870*/  @!P6 FADD.FTZ R13, R13, R25 ;  /* 0x000000190d0de221 */ /* 0x000fe40000010000 */
[----:B-----5:R-:W-:Y:S02]  /*1880*/  @!P3 FADD.FTZ R12, R12, R26 ;  /* 0x0000001a0c0cb221 */ /* 0x020fe40000010000 */
[----:B------:R-:W-:Y:S02]  /*1890*/  @!P3 FADD.FTZ R13, R13, R27 ;  /* 0x0000001b0d0db221 */ /* 0x000fe40000010000 */
.L_x_2965:
[----:B------:R-:W-:-:S13]  /*18a0*/  ISETP.NE.OR P0, PT, R8, RZ, P0 ;  /* 0x000000ff0800720c */ /* 0x000fda0000705670 */
[----:B------:R-:W-:Y:S05]  /*18b0*/  @!P0 BRA `(.L_x_2961) ;  /* 0x000001f000008947 */ /* 0x000fea0003800000 */
.L_x_2962:
[CC--:B------:R-:W-:Y:S02]  /*18c0*/  ISETP.EQ.OR P0, PT, R9.reuse, R3.reuse, P1 ;  /* 0x000000030900720c */ /* 0x0c0fe40000f02670 */
[C---:B------:R-:W-:Y:S02]  /*18d0*/  IADD3 R23, R9.reuse, 0x1, RZ ;  /* 0x0000000109177810 */ /* 0x040fe40007ffe0ff */
[----:B------:R-:W-:Y:S02]  /*18e0*/  IADD3 R25, R9, 0x2, RZ ;  /* 0x0000000209197810 */ /* 0x000fe40007ffe0ff */
        /* <DEDUP_REMOVED lines=16> */
[----:B------:R-:W-:-:S02]  /*19f0*/  IADD3 R8, R8, -0x4, RZ ;  /* 0xfffffffc08087810 */ /* 0x000fc40007ffe0ff */
[----:B------:R-:W-:Y:S01]  /*1a00*/  IADD3 R9, R9, 0x4, RZ ;  /* 0x0000000409097810 */ /* 0x000fe20007ffe0ff */
[----:B--2---:R-:W-:Y:S02]  /*1a10*/  @!P0 FADD.FTZ R12, R12, R10 ;  /* 0x0000000a0c0c8221 */ /* 0x004fe40000010000 */
[----:B------:R-:W-:Y:S01]  /*1a20*/  @!P0 FADD.FTZ R13, R13, R11 ;  /* 0x0000000b0d0d8221 */ /* 0x000fe20000010000 */
[----:B------:R-:W-:Y:S01]  /*1a30*/  ISETP.NE.AND P0, PT, R8, RZ, PT ;  /* 0x000000ff0800720c */ /* 0x000fe20003f05270 */
[----:B---3--:R-:W-:Y:S02]  /*1a40*/  @!P2 FADD.FTZ R12, R12, R22 ;  /* 0x000000160c0ca221 */ /* 0x008fe40000010000 */
[----:B------:R-:W-:Y:S02]  /*1a50*/  @!P2 FADD.FTZ R13, R13, R23 ;  /* 0x000000170d0da221 */ /* 0x000fe40000010000 */
[----:B----4-:R-:W-:Y:S02]  /*1a60*/  @!P3 FADD.FTZ R12, R12, R24 ;  /* 0x000000180c0cb221 */ /* 0x010fe40000010000 */
[----:B------:R-:W-:-:S02]  /*1a70*/  @!P3 FADD.FTZ R13, R13, R25 ;  /* 0x000000190d0db221 */ /* 0x000fc40000010000 */
[----:B-----5:R-:W-:Y:S02]  /*1a80*/  @!P4 FADD.FTZ R12, R12, R26 ;  /* 0x0000001a0c0cc221 */ /* 0x020fe40000010000 */
[----:B------:R-:W-:Y:S02]  /*1a90*/  @!P4 FADD.FTZ R13, R13, R27 ;  /* 0x0000001b0d0dc221 */ /* 0x000fe40000010000 */
[----:B------:R-:W-:Y:S05]  /*1aa0*/  @P0 BRA `(.L_x_2962) ;  /* 0xfffffe1000000947 */ /* 0x000fea000383ffff */
.L_x_2961:
        /* <DEDUP_REMOVED lines=12> */
.L_x_2967:
[----:B------:R-:W-:Y:S05]  /*1b70*/  BSYNC B0 ;  /* 0x0000000000007941 */ /* 0x000fea0003800000 */
.L_x_2966:
        /* <DEDUP_REMOVED lines=16> */
.L_x_2958:
        /* <DEDUP_REMOVED lines=16> */
[----:B------:R1:W2:Y:S04]  /*1d80*/  LDG.E.U16 R8, [R24.64] ;  /* 0x0000000618087981 */ /* 0x0002a8000c1e1500 */
[----:B------:R1:W3:Y:S04]  /*1d90*/  LDG.E.U16 R9, [R24.64+0x2] ;  /* 0x0000020618097981 */ /* 0x0002e8000c1e1500 */
[----:B------:R4:W5:Y:S04]  /*1da0*/  LDG.E.U16 R10, [R22.64] ;  /* 0x00000006160a7981 */ /* 0x000968000c1e1500 */
[----:B------:R4:W5:Y:S01]  /*1db0*/  LDG.E.U16 R11, [R22.64+0x2] ;  /* 0x00000206160b7981 */ /* 0x000962000c1e1500 */
[----:B0-----:R-:W-:Y:S01]  /*1dc0*/  HFMA2.MMA R13, -RZ, RZ, 1.875, 0 ;  /* 0x3f800000ff0d7435 */ /* 0x001fe200000001ff */
[----:B------:R-:W-:-:S02]  /*1dd0*/  SHF.R.U32.HI R12, RZ, 0x2, R2 ;  /* 0x00000002ff0c7819 */ /* 0x000fc40000011602 */
[----:B------:R-:W0:Y:S01]  /*1de0*/  LDS.64 R26, [0x30] ;  /* 0x00003000ff1a7984 */ /* 0x000e220000000a00 */
[----:B------:R-:W-:Y:S02]  /*1df0*/  ISETP.NE.AND P4, PT, RZ, UR5, PT ;  /* 0x00000005ff007c0c */ /* 0x000fe4000bf85270 */
[----:B------:R-:W-:-:S05]  /*1e00*/  IMAD R12, R3, c[0x0][0x1e4], R12 ;  /* 0x00007900030c7a24 */ /* 0x000fca00078e020c */
[C---:B-1----:R-:W-:Y:S02]  /*1e10*/  IADD3 R25, R12.reuse, 0x60, RZ ;  /* 0x000000600c197810 */ /* 0x042fe40007ffe0ff */
[----:B------:R-:W-:Y:S02]  /*1e20*/  ISETP.GE.U32.AND P2, PT, R12, c[0x0][0x1c8], PT ;  /* 0x000072000c007a0c */ /* 0x000fe40003f46070 */
[----:B------:R-:W-:Y:S02]  /*1e30*/  SHF.R.S32.HI R24, RZ, 0x1f, R12 ;  /* 0x0000001fff187819 */ /* 0x000fe4000001140c */
[----:B------:R-:W-:Y:S02]  /*1e40*/  ISETP.GE.U32.AND P1, PT, R25, c[0x0][0x1c8], PT ;  /* 0x0000720019007a0c */ /* 0x000fe40003f26070 */
[----:B------:R-:W-:-:S04]  /*1e50*/  ISETP.GE.AND.EX P2, PT, R24, c[0x0][0x1cc], PT, P2 ;  /* 0x0000730018007a0c */ /* 0x000fc80003f46320 */
[----:B------:R-:W-:Y:S01]  /*1e60*/  ISETP.GT.U32.OR P2, PT, R2, 0x7f, P2 ;  /* 0x0000007f0200780c */ /* 0x000fe20001744470 */
[----:B0-----:R-:W-:-:S04]  /*1e70*/  FMUL.FTZ R26, R26, c[0x0][0x1f4] ;  /* 0x00007d001a1a7a20 */ /* 0x001fc80000410000 */
[C---:B------:R-:W-:Y:S02]  /*1e80*/  FMUL.FTZ R36, R26.reuse, R26 ;  /* 0x0000001a1a247220 */ /* 0x040fe40000410000 */
[C---:B------:R-:W-:Y:S02]  /*1e90*/  FADD.FTZ R14, -R26.reuse, R14 ;  /* 0x0000000e1a0e7221 */ /* 0x040fe40000010100 */
[----:B------:R-:W-:Y:S02]  /*1ea0*/  FFMA.FTZ R27, R27, c[0x0][0x1f4], -R36 ;  /* 0x00007d001b1b7a23 */ /* 0x000fe40000010824 */
        /* <DEDUP_REMOVED lines=8> */
[C---:B------:R-:W-:Y:S02]  /*1f30*/  IADD3 R26, R12.reuse, 0x40, RZ ;  /* 0x000000400c1a7810 */ /* 0x040fe40007ffe0ff */
[----:B------:R-:W-:Y:S01]  /*1f40*/  SHF.R.S32.HI R21, RZ, 0x1f, R25 ;  /* 0x0000001fff157819 */ /* 0x000fe20000011419 */
[----:B----4-:R-:W-:Y:S01]  /*1f50*/  @P0 FADD.FTZ R22, R27, c[0x0][0x188] ;  /* 0x000062001b160621 */ /* 0x010fe20000010000 */
[----:B------:R-:W-:-:S02]  /*1f60*/  IADD3 R27, R12, 0x20, RZ ;  /* 0x000000200c1b7810 */ /* 0x000fc40007ffe0ff */
[----:B------:R-:W-:Y:S01]  /*1f70*/  ISETP.GE.AND.EX P1, PT, R21, c[0x0][0x1cc], PT, P1 ;  /* 0x0000730015007a0c */ /* 0x000fe20003f26310 */
[----:B------:R0:W1:Y:S01]  /*1f80*/  @P0 MUFU.RSQ R13, R22 ;  /* 0x00000016000d0308 */ /* 0x0000620000001400 */
[----:B------:R-:W-:Y:S02]  /*1f90*/  ISETP.GE.U32.AND P3, PT, R27, c[0x0][0x1c8], PT ;  /* 0x000072001b007a0c */ /* 0x000fe40003f66070 */
[----:B------:R-:W-:Y:S02]  /*1fa0*/  ISETP.GE.U32.AND P0, PT, R26, c[0x0][0x1c8], PT ;  /* 0x000072001a007a0c */ /* 0x000fe40003f06070 */
[----:B------:R-:W-:Y:S02]  /*1fb0*/  SHF.R.S32.HI R23, RZ, 0x1f, R27 ;  /* 0x0000001fff177819 */ /* 0x000fe4000001141b */
[----:B------:R-:W-:Y:S02]  /*1fc0*/  ISETP.GT.U32.OR P1, PT, R2, 0x7f, P1 ;  /* 0x0000007f0200780c */ /* 0x000fe40000f24470 */
[----:B0-----:R-:W-:-:S02]  /*1fd0*/  SHF.R.S32.HI R22, RZ, 0x1f, R26 ;  /* 0x0000001fff167819 */ /* 0x001fc4000001141a */
[----:B------:R-:W-:Y:S02]  /*1fe0*/  ISETP.GE.AND.EX P3, PT, R23, c[0x0][0x1cc], PT, P3 ;  /* 0x0000730017007a0c */ /* 0x000fe40003f66330 */
[----:B------:R-:W-:Y:S02]  /*1ff0*/  ISETP.GE.AND.EX P0, PT, R22, c[0x0][0x1cc], PT, P0 ;  /* 0x0000730016007a0c */ /* 0x000fe40003f06300 */
[----:B------:R-:W-:Y:S01]  /*2000*/  ISETP.GT.U32.OR P3, PT, R2, 0x7f, P3 ;  /* 0x0000007f0200780c */ /* 0x000fe20001f64470 */
[-C--:B-1----:R-:W-:Y:S01]  /*2010*/  FMUL.FTZ R14, R14, R13.reuse ;  /* 0x0000000d0e0e7220 */ /* 0x082fe20000410000 */
[----:B------:R-:W-:Y:S01]  /*2020*/  ISETP.GT.U32.OR P0, PT, R2, 0x7f, P0 ;  /* 0x0000007f0200780c */ /* 0x000fe20000704470 */
[-C--:B------:R-:W-:Y:S02]  /*2030*/  FMUL.FTZ R15, R15, R13.reuse ;  /* 0x0000000d0f0f7220 */ /* 0x080fe40000410000 */
[-C--:B------:R-:W-:Y:S02]  /*2040*/  FMUL.FTZ R16, R16, R13.reuse ;  /* 0x0000000d10107220 */ /* 0x080fe40000410000 */
[----:B------:R-:W-:-:S02]  /*2050*/  FMUL.FTZ R17, R17, R13 ;  /* 0x0000000d11117220 */ /* 0x000fc40000410000 */
[-C--:B------:R-:W-:Y:S02]  /*2060*/  FMUL.FTZ R18, R18, R13.reuse ;  /* 0x0000000d12127220 */ /* 0x080fe40000410000 */
[-C--:B------:R-:W-:Y:S02]  /*2070*/  FMUL.FTZ R19, R19, R13.reuse ;  /* 0x0000000d13137220 */ /* 0x080fe40000410000 */
[-C--:B------:R-:W-:Y:S02]  /*2080*/  FMUL.FTZ R20, R20, R13.reuse ;  /* 0x0000000d14147220 */ /* 0x080fe40000410000 */
[----:B------:R-:W-:Y:S01]  /*2090*/  FMUL.FTZ R32, R32, R13 ;  /* 0x0000000d20207220 */ /* 0x000fe20000410000 */
[----:B--2---:R-:W-:Y:S02]  /*20a0*/  PRMT R13, RZ, 0x5410, R8 ;  /* 0x00005410ff0d7816 */ /* 0x004fe40000000008 */
[----:B---3--:R-:W-:Y:S02]  /*20b0*/  PRMT R34, RZ, 0x5410, R9 ;  /* 0x00005410ff227816 */ /* 0x008fe40000000009 */
[----:B-----5:R-:W-:-:S02]  /*20c0*/  PRMT R10, RZ, 0x5410, R10 ;  /* 0x00005410ff0a7816 */ /* 0x020fc4000000000a */
        /* <DEDUP_REMOVED lines=14> */
.L_x_2968:
[----:B------:R-:W-:Y:S01]  /*21b0*/  BSSY B0, `(.L_x_2969) ;  /* 0x000000b000007945 */ /* 0x000fe20003800000 */
[----:B------:R-:W-:Y:S05]  /*21c0*/  @P2 BRA `(.L_x_2970) ;  /* 0x0000009000002947 */ /* 0x000fea0003800000 */
        /* <DEDUP_REMOVED lines=9> */
.L_x_2970:
[----:B------:R-:W-:Y:S05]  /*2260*/  BSYNC B0 ;  /* 0x0000000000007941 */ /* 0x000fea0003800000 */
.L_x_2969:
        /* <DEDUP_REMOVED lines=13> */
.L_x_2971:
[----:B------:R-:W-:Y:S01]  /*2340*/  BSSY B0, `(.L_x_2972) ;  /* 0x000000b000007945 */ /* 0x000fe20003800000 */
[----:B------:R-:W-:Y:S05]  /*2350*/  @P3 BRA `(.L_x_2973) ;  /* 0x0000009000003947 */ /* 0x000fea0003800000 */
[----:B0-----:R-:W-:Y:S01]  /*2360*/  MOV R8, R28 ;  /* 0x0000001c00087202 */ /* 0x001fe20000000f00 */
        /* <DEDUP_REMOVED lines=8> */
.L_x_2973:
[----:B------:R-:W-:Y:S05]  /*23f0*/  BSYNC B0 ;  /* 0x0000000000007941 */ /* 0x000fea0003800000 */
.L_x_2972:
        /* <DEDUP_REMOVED lines=13> */
.L_x_2974:
        /* <DEDUP_REMOVED lines=11> */
.L_x_2976:
[----:B------:R-:W-:Y:S05]  /*2580*/  BSYNC B0 ;  /* 0x0000000000007941 */ /* 0x000fea0003800000 */
.L_x_2975:
        /* <DEDUP_REMOVED lines=13> */
.L_x_2977:
[----:B------:R-:W-:Y:S01]  /*2660*/  BSSY B0, `(.L_x_2978) ;  /* 0x000000a000007945 */ /* 0x000fe20003800000 */
[----:B------:R-:W-:Y:S05]  /*2670*/  @P1 BRA `(.L_x_2979) ;  /* 0x0000008000001947 */ /* 0x000fea0003800000 */
        /* <DEDUP_REMOVED lines=8> */
.L_x_2979:
[----:B------:R-:W-:Y:S05]  /*2700*/  BSYNC B0 ;  /* 0x0000000000007941 */ /* 0x000fea0003800000 */
.L_x_2978:
[----:B------:R-:W-:Y:S02]  /*2710*/  IADD3 R6, R6, c[0x0][0x10], RZ ;  /* 0x0000040006067a10 */ /* 0x000fe40007ffe0ff */
[----:B------:R-:W-:Y:S02]  /*2720*/  IADD3 R5, R5, 0x1, RZ ;  /* 0x0000000105057810 */ /* 0x000fe40007ffe0ff */
[----:B------:R-:W-:-:S13]  /*2730*/  ISETP.GE.AND P0, PT, R6, UR4, PT ;  /* 0x0000000406007c0c */ /* 0x000fda000bf06270 */
[----:B------:R-:W-:Y:S01]  /*2740*/  @P0 CALL.REL.NOINC `(.L_x_2980) ;  /* 0x0000001000000944 */ /* 0x000fe20003c00000 */
[----:B------:R-:W-:Y:S05]  /*2750*/  BRA `(.L_x_2981) ;  /* 0xffffd9c000007947 */ /* 0x000fea000383ffff */
.L_x_2980:
[----:B------:R-:W-:Y:S05]  /*2760*/  EXIT ;  /* 0x000000000000794d */ /* 0x000fea0003800000 */
.L_x_2982:
        /* <DEDUP_REMOVED lines=9> */
.L_x_3289:


//--------------------- .text._Z35group_norm_nhwc_fwd_one_pass_kernelI11Fp32IOBf16WLi256ELi8ELi128EEv26Group_norm_nhwc_fwd_params --------------------------
	.section	.text._Z35group_norm_nhwc_fwd_one_pass_kernelI11Fp32IOBf16WLi256ELi8ELi128EEv26Group_norm_nhwc_fwd_params,"ax",@progbits
	.sectioninfo	@"SHI_REGISTERS=56"
	.align	128
        .global         _Z35group_norm_nhwc_fwd_one_pass_kernelI11Fp32IOBf16WLi256ELi8ELi128EEv26Group_norm_nhwc_fwd_params
        .type           _Z35group_norm_nhwc_fwd_one_pass_kernelI11Fp32IOBf16WLi256ELi8ELi128EEv26Group_norm_nhwc_fwd_params,@function
        .size           _Z35group_norm_nhwc_fwd_one_pass_kernelI11Fp32IOBf16WLi256ELi8ELi128EEv26Group_norm_nhwc_fwd_params,(.L_x_3290 - _Z35group_norm_nhwc_fwd_one_pass_kernelI11Fp32IOBf16WLi256ELi8ELi128EEv26Group_norm_nhwc_fwd_params)
        .other          _Z35group_norm_nhwc_fwd_one_pass_kernelI11Fp32IOBf16WLi256ELi8ELi128EEv26Group_norm_nhwc_fwd_params,@"STO_CUDA_ENTRY STV_DEFAULT"
_Z35group_norm_nhwc_fwd_one_pass_kernelI11Fp32IOBf16WLi256ELi8ELi128EEv26Group_norm_nhwc_fwd_params:
.text._Z35group_norm_nhwc_fwd_one_pass_kernelI11Fp32IOBf16WLi256ELi8ELi128EEv26Group_norm_nhwc_fwd_params:
        /* <DEDUP_REMOVED lines=43> */
.L_x_3018:
        /* <DEDUP_REMOVED lines=232> */
.L_x_2985:
[----:B------:R-:W2:Y:S01]  /*1130*/  LDG.E.STRONG.GPU R19, [R10.64] ;  /* 0x000000060a137981 */ /* 0x000ea2000c1ef900 */
[----:B------:R-:W-:Y:S01]  /*1140*/  YIELD ;  /* 0x0000000000007946 */ /* 0x000fe20003800000 */
[----:B--2---:R-:W-:Y:S01]  /*1150*/  ISETP.NE.AND P0, PT, R19, R18, PT ;  /* 0x000000121300720c */ /* 0x004fe20003f05270 */
[----:B------:R-:W-:-:S12]  /*1160*/  CCTL.IVALL ;  /* 0x00000000ff00798f */ /* 0x000fd80002000000 */
[----:B------:R-:W-:Y:S05]  /*1170*/  @P0 BRA `(.L_x_2985) ;  /* 0xffffffb000000947 */ /* 0x000fea000383ffff */
.L_x_2984:
        /* <DEDUP_REMOVED lines=17> */
.L_x_2989:
        /* <DEDUP_REMOVED lines=115> */
.L_x_2988:
        /* <DEDUP_REMOVED lines=61> */
.L_x_2990:
[----:B------:R-:W-:-:S13]  /*1d90*/  ISETP.NE.OR P0, PT, R10, RZ, P0 ;  /* 0x000000ff0a00720c */ /* 0x000fda0000705670 */
[----:B------:R-:W-:Y:S05]  /*1da0*/  @!P0 BRA `(.L_x_2986) ;  /* 0x000001f000008947 */ /* 0x000fea0003800000 */
.L_x_2987:
        /* <DEDUP_REMOVED lines=31> */
.L_x_2986:
        /* <DEDUP_REMOVED lines=12> */
.L_x_2992:
[----:B------:R-:W-:Y:S05]  /*2060*/  BSYNC B0 ;  /* 0x0000000000007941 */ /* 0x000fea0003800000 */
.L_x_2991:
        /* <DEDUP_REMOVED lines=16> */
.L_x_2983:
[----:B------:R-:W-:Y:S01]  /*2170*/  LOP3.LUT P0, RZ, R2, R48, RZ, 0xfc, !PT ;  /* 0x0000003002ff7212 */ /* 0x000fe2000780fcff */
[----:B------:R-:W-:Y:S01]  /*2180*/  @!P5 STS.64 [0x30], R38 ;  /* 0x00003026ff00d388 */ /* 0x000fe20000000a00 */
        /* <DEDUP_REMOVED lines=12> */
[----:B------:R0:W-:Y:S04]  /*2250*/  @!P0 STG.E.64 [R18.64], R16 ;  /* 0x0000001012008986 */ /* 0x0001e8000c101b06 */
[----:B------:R-:W-:Y:S06]  /*2260*/  BAR.SYNC.DEFER_BLOCKING 0x0 ;  /* 0x0000000000007b1d */ /* 0x000fec0000010000 */
[----:B0-----:R0:W2:Y:S04]  /*2270*/  LDG.E.U16 R18, [R10.64+0x2] ;  /* 0x000002060a127981 */ /* 0x0010a8000c1e1500 */
[----:B------:R1:W3:Y:S04]  /*2280*/  LDG.E.U16 R16, [R12.64] ;  /* 0x000000060c107981 */ /* 0x0002e8000c1e1500 */
[----:B------:R1:W4:Y:S04]  /*2290*/  LDG.E.U16 R19, [R12.64+0x2] ;  /* 0x000002060c137981 */ /* 0x000328000c1e1500 */
[----:B------:R0:W5:Y:S04]  /*22a0*/  LDG.E.U16 R17, [R10.64] ;  /* 0x000000060a117981 */ /* 0x000168000c1e1500 */
[----:B-1----:R-:W1:Y:S01]  /*22b0*/  LDS.64 R12, [0x30] ;  /* 0x00003000ff0c7984 */ /* 0x002e620000000a00 */
[----:B0-----:R-:W-:Y:S01]  /*22c0*/  HFMA2.MMA R10, -RZ, RZ, 1.875, 0 ;  /* 0x3f800000ff0a7435 */ /* 0x001fe200000001ff */
[----:B-1----:R-:W-:-:S04]  /*22d0*/  FMUL.FTZ R11, R12, c[0x0][0x1f4] ;  /* 0x00007d000c0b7a20 */ /* 0x002fc80000410000 */
[----:B------:R-:W-:-:S04]  /*22e0*/  FMUL.FTZ R40, R11, R11 ;  /* 0x0000000b0b287220 */ /* 0x000fc80000410000 */
[----:B------:R-:W-:-:S05]  /*22f0*/  FFMA.FTZ R40, R13, c[0x0][0x1f4], -R40 ;  /* 0x00007d000d287a23 */ /* 0x000fca0000010828 */
[----:B------:R-:W-:Y:S02]  /*2300*/  FSETP.GTU.FTZ.AND P0, PT, R40, RZ, PT ;  /* 0x000000ff2800720b */ /* 0x000fe40003f1c000 */
[----:B------:R-:W-:-:S11]  /*2310*/  ISETP.NE.AND P6, PT, RZ, UR5, PT ;  /* 0x00000005ff007c0c */ /* 0x000fd6000bfc5270 */
[----:B------:R-:W-:-:S04]  /*2320*/  @P0 FADD.FTZ R40, R40, c[0x0][0x188] ;  /* 0x0000620028280621 */ /* 0x000fc80000010000 */
[----:B------:R-:W0:Y:S01]  /*2330*/  @P0 MUFU.RSQ R10, R40 ;  /* 0x00000028000a0308 */ /* 0x000e220000001400 */
[C---:B------:R-:W-:Y:S02]  /*2340*/  FADD.FTZ R25, -R11.reuse, R25 ;  /* 0x000000190b197221 */ /* 0x040fe40000010100 */
[C---:B------:R-:W-:Y:S02]  /*2350*/  FADD.FTZ R24, -R11.reuse, R24 ;  /* 0x000000180b187221 */ /* 0x040fe40000010100 */
[C---:B------:R-:W-:Y:S02]  /*2360*/  FADD.FTZ R39, -R11.reuse, R26 ;  /* 0x0000001a0b277221 */ /* 0x040fe40000010100 */
[----:B------:R-:W-:Y:S02]  /*2370*/  FADD.FTZ R38, -R11, R27 ;  /* 0x0000001b0b267221 */ /* 0x000fe40000010100 */
[-C--:B0-----:R-:W-:Y:S02]  /*2380*/  FMUL.FTZ R39, R39, R10.reuse ;  /* 0x0000000a27277220 */ /* 0x081fe40000410000 */
[----:B------:R-:W-:Y:S01]  /*2390*/  FMUL.FTZ R38, R38, R10 ;  /* 0x0000000a26267220 */ /* 0x000fe20000410000 */
[----:B--2---:R-:W-:-:S02]  /*23a0*/  PRMT R13, RZ, 0x5410, R18 ;  /* 0x00005410ff0d7816 */ /* 0x004fc40000000012 */
[----:B---3--:R-:W-:Y:S01]  /*23b0*/  PRMT R26, RZ, 0x5410, R16 ;  /* 0x00005410ff1a7816 */ /* 0x008fe20000000010 */
[-C--:B------:R-:W-:Y:S01]  /*23c0*/  FMUL.FTZ R16, R25, R10.reuse ;  /* 0x0000000a19107220 */ /* 0x080fe20000410000 */
[----:B----4-:R-:W-:Y:S01]  /*23d0*/  PRMT R27, RZ, 0x5410, R19 ;  /* 0x00005410ff1b7816 */ /* 0x010fe20000000013 */
[----:B------:R-:W-:Y:S01]  /*23e0*/  FMUL.FTZ R19, R24, R10 ;  /* 0x0000000a18137220 */ /* 0x000fe20000410000 */
[----:B-----5:R-:W-:-:S03]  /*23f0*/  PRMT R12, RZ, 0x5410, R17 ;  /* 0x00005410ff0c7816 */ /* 0x020fc60000000011 */
        /* <DEDUP_REMOVED lines=13> */
.L_x_2993:
        /* <DEDUP_REMOVED lines=12> */
.L_x_2995:
[----:B------:R-:W-:Y:S05]  /*2590*/  BSYNC B0 ;  /* 0x0000000000007941 */ /* 0x000fea0003800000 */
.L_x_2994:
        /* <DEDUP_REMOVED lines=15> */
.L_x_2996:
        /* <DEDUP_REMOVED lines=12> */
.L_x_2998:
[----:B------:R-:W-:Y:S05]  /*2750*/  BSYNC B0 ;  /* 0x0000000000007941 */ /* 0x000fea0003800000 */
.L_x_2997:
[-C--:B0-----:R-:W-:Y:S01]  /*2760*/  FMUL.FTZ R17, R28, R10.reuse ;  /* 0x0000000a1c117220 */ /* 0x081fe20000410000 */
[----:B------:R-:W-:Y:S01]  /*2770*/  ISETP.GE.U32.AND P0, PT, R6, c[0x0][0x1c8], PT ;  /* 0x0000720006007a0c */ /* 0x000fe20003f06070 */
[C---:B------:R-:W-:Y:S02]  /*2780*/  FADD.FTZ R19, -R11.reuse, R30 ;  /* 0x0000001e0b137221 */ /* 0x040fe40000010100 */
[----:B------:R-:W-:Y:S02]  /*2790*/  FADD.FTZ R31, -R11, R31 ;  /* 0x0000001f0b1f7221 */ /* 0x000fe40000010100 */
[-C--:B------:R-:W-:Y:S02]  /*27a0*/  FMUL.FTZ R18, R29, R10.reuse ;  /* 0x0000000a1d127220 */ /* 0x080fe40000410000 */
        /* <DEDUP_REMOVED lines=15> */
.L_x_2999:
        /* <DEDUP_REMOVED lines=12> */
.L_x_3001:
[----:B------:R-:W-:Y:S05]  /*2960*/  BSYNC B0 ;  /* 0x0000000000007941 */ /* 0x000fea0003800000 */
.L_x_3000:
        /* <DEDUP_REMOVED lines=13> */
.L_x_3002:
        /* <DEDUP_REMOVED lines=11> */
.L_x_3004:
[----:B------:R-:W-:Y:S05]  /*2af0*/  BSYNC B0 ;  /* 0x0000000000007941 */ /* 0x000fea0003800000 */
.L_x_3003:
[----:B0-----:R-:W-:Y:S01]  /*2b00*/  FADD.FTZ R17, -R11, R22 ;  /* 0x000000160b117221 */ /* 0x001fe20000010100 */
[----:B------:R-:W-:Y:S01]  /*2b10*/  ISETP.GE.U32.AND P5, PT, R7, c[0x0][0x1c8], PT ;  /* 0x0000720007007a0c */ /* 0x000fe20003fa6070 */
[----:B------:R-:W-:Y:S01]  /*2b20*/  FADD.FTZ R23, -R11, R23 ;  /* 0x000000170b177221 */ /* 0x000fe20000010100 */
        /* <DEDUP_REMOVED lines=19> */
.L_x_3005:
        /* <DEDUP_REMOVED lines=11> */
.L_x_3007:
[----:B------:R-:W-:Y:S05]  /*2d10*/  BSYNC B0 ;  /* 0x0000000000007941 */ /* 0x000fea0003800000 */
.L_x_3006:
[----:B------:R-:W-:Y:S01]  /*2d20*/  FADD.FTZ R33, -R11, R33 ;  /* 0x000000210b217221 */ /* 0x000fe20000010100 */
[----:B------:R-:W-:Y:S01]  /*2d30*/  ISETP.GE.U32.AND P0, PT, R8, c[0x0][0x1c8], PT ;  /* 0x0000720008007a0c */ /* 0x000fe20003f06070 */
[-C--:B------:R-:W-:Y:S01]  /*2d40*/  FMUL.FTZ R25, R25, R10.reuse ;  /* 0x0000000a19197220 */ /* 0x080fe20000410000 */
[----:B------:R-:W-:Y:S01]  /*2d50*/  ISETP.LT.U32.AND P5, PT, R48, 0x80, !P5 ;  /* 0x000000803000780c */ /* 0x000fe20006fa1070 */
[----:B------:R-:W-:Y:S02]  /*2d60*/  FMUL.FTZ R18, R33, R10 ;  /* 0x0000000a21127220 */ /* 0x000fe40000410000 */
[----:B0-----:R-:W-:Y:S02]  /*2d70*/  FFMA.FTZ R16, R12, R25, R26 ;  /* 0x000000190c107223 */ /* 0x001fe4000001001a */
        /* <DEDUP_REMOVED lines=12> */
.L_x_3008:
        /* <DEDUP_REMOVED lines=11> */
.L_x_3010:
[----:B------:R-:W-:Y:S05]  /*2ef0*/  BSYNC B0 ;  /* 0x0000000000007941 */ /* 0x000fea0003800000 */
.L_x_3009:
[----:B------:R-:W-:Y:S01]  /*2f00*/  ISETP.GE.U32.AND P5, PT, R9, c[0x0][0x1c8], PT ;  /* 0x0000720009007a0c */ /* 0x000fe20003fa6070 */
[----:B0-----:R-:W-:Y:S01]  /*2f10*/  FADD.FTZ R17, -R11, R34 ;  /* 0x000000220b117221 */ /* 0x001fe20000010100 */
[----:B------:R-:W-:Y:S01]  /*2f20*/  ISETP.GE.AND.EX P0, PT, R43, c[0x0][0x1cc], PT, P0 ;  /* 0x000073002b007a0c */ /* 0x000fe20003f06300 */
[----:B------:R-:W-:Y:S01]  /*2f30*/  FADD.FTZ R35, -R11, R35 ;  /* 0x000000230b237221 */ /* 0x000fe20000010100 */
[----:B------:R-:W-:Y:S01]  /*2f40*/  ISETP.GE.AND.EX P5, PT, R49, c[0x0][0x1cc], PT, P5 ;  /* 0x0000730031007a0c */ /* 0x000fe20003fa6350 */
[C---:B------:R-:W-:Y:S01]  /*2f50*/  FADD.FTZ R23, -R11.reuse, R36 ;  /* 0x000000240b177221 */ /* 0x040fe20000010100 */
[C---:B------:R-:W-:Y:S01]  /*2f60*/  ISETP.LT.U32.AND P0, PT, R48.reuse, 0x80, !P0 ;  /* 0x000000803000780c */ /* 0x040fe20004701070 */
[----:B------:R-:W-:Y:S01]  /*2f70*/  FADD.FTZ R11, -R11, R37 ;  /* 0x000000250b0b7221 */ /* 0x000fe20000010100 */
[----:B------:R-:W-:Y:S01]  /*2f80*/  ISETP.LT.U32.AND P5, PT, R48, 0x80, !P5 ;  /* 0x000000803000780c */ /* 0x000fe20006fa1070 */
        /* <DEDUP_REMOVED lines=17> */
.L_x_3011:
        /* <DEDUP_REMOVED lines=11> */
.L_x_3013:
[----:B------:R-:W-:Y:S05]  /*3150*/  BSYNC B0 ;  /* 0x0000000000007941 */ /* 0x000fea0003800000 */
.L_x_3012:
        /* <DEDUP_REMOVED lines=13> */
.L_x_3014:
[----:B------:R-:W-:Y:S01]  /*3230*/  BSSY B0, `(.L_x_3015) ;  /* 0x000000b000007945 */ /* 0x000fe20003800000 */
[----:B------:R-:W-:Y:S05]  /*3240*/  @!P5 BRA `(.L_x_3016) ;  /* 0x000000900000d947 */ /* 0x000fea0003800000 */
        /* <DEDUP_REMOVED lines=9> */
.L_x_3016:
[----:B------:R-:W-:Y:S05]  /*32e0*/  BSYNC B0 ;  /* 0x0000000000007941 */ /* 0x000fea0003800000 */
.L_x_3015:
[----:B------:R-:W-:Y:S02]  /*32f0*/  IADD3 R5, R5, c[0x0][0x10], RZ ;  /* 0x0000040005057a10 */ /* 0x000fe40007ffe0ff */
[----:B------:R-:W-:Y:S02]  /*3300*/  IADD3 R4, R4, 0x1, RZ ;  /* 0x0000000104047810 */ /* 0x000fe40007ffe0ff */
[----:B------:R-:W-:-:S13]  /*3310*/  ISETP.GE.AND P0, PT, R5, UR4, PT ;  /* 0x0000000405007c0c */ /* 0x000fda000bf06270 */
[----:B------:R-:W-:Y:S01]  /*3320*/  @P0 CALL.REL.NOINC `(.L_x_3017) ;  /* 0x0000001000000944 */ /* 0x000fe20003c00000 */
[----:B------:R-:W-:Y:S05]  /*3330*/  BRA `(.L_x_3018) ;  /* 0xffffcf7000007947 */ /* 0x000fea000383ffff */
.L_x_3017:
[----:B------:R-:W-:Y:S05]  /*3340*/  EXIT ;  /* 0x000000000000794d */ /* 0x000fea0003800000 */
.L_x_3019:
        /* <DEDUP_REMOVED lines=11> */
.L_x_3290:


//--------------------- .text._Z35group_norm_nhwc_fwd_one_pass_kernelI11Fp32IOBf16WLi512ELi8ELi128EEv26Group_norm_nhwc_fwd_params --------------------------
	.section	.text._Z35group_norm_nhwc_fwd_one_pass_kernelI11Fp32IOBf16WLi512ELi8ELi128EEv26Group_norm_nhwc_fwd_params,"ax",@progbits
	.sectioninfo	@"SHI_REGISTERS=96"
	.align	128
        .global         _Z35group_norm_nhwc_fwd_one_pass_kernelI11Fp32IOBf16WLi512ELi8ELi128EEv26Group_norm_nhwc_fwd_params
        .type           _Z35group_norm_nhwc_fwd_one_pass_kernelI11Fp32IOBf16WLi512ELi8ELi128EEv26Group_norm_nhwc_fwd_params,@function
        .size           _Z35group_norm_nhwc_fwd_one_pass_kernelI11Fp32IOBf16WLi512ELi8ELi128EEv26Group_norm_nhwc_fwd_params,(.L_x_3291 - _Z35group_norm_nhwc_fwd_one_pass_kernelI11Fp32IOBf16WLi512ELi8ELi128EEv26Group_norm_nhwc_fwd_params)
        .other          _Z35group_norm_nhwc_fwd_one_pass_kernelI11Fp32IOBf16WLi512ELi8ELi128EEv26Group_norm_nhwc_fwd_params,@"STO_CUDA_ENTRY STV_DEFAULT"
_Z35group_norm_nhwc_fwd_one_pass_kernelI11Fp32IOBf16WLi512ELi8ELi128EEv26Group_norm_nhwc_fwd_params:
.text._Z35group_norm_nhwc_fwd_one_pass_kernelI11Fp32IOBf16WLi512ELi8ELi128EEv26Group_norm_nhwc_fwd_params:
        /* <DEDUP_REMOVED lines=85> */
.L_x_3079:
[----:B------:R-:W-:Y:S01]  /*0550*/  IABS R28, c[0x0][0x1d8] ;  /* 0x00007600001c7a13 */ /* 0x000fe20000000000 */
[----:B0-----:R-:W0:Y:S01]  /*0560*/  S2R R56, SR_TID.X ;  /* 0x0000000000387919 */ /* 0x001e220000002100 */
        /* <DEDUP_REMOVED lines=388> */
.L_x_3022:
[----:B0-----:R-:W2:Y:S01]  /*1db0*/  LDG.E.STRONG.GPU R26, [R24.64] ;  /* 0x00000006181a7981 */ /* 0x001ea2000c1ef900 */
[----:B------:R-:W-:Y:S01]  /*1dc0*/  YIELD ;  /* 0x0000000000007946 */ /* 0x000fe20003800000 */
[----:B--2---:R-:W-:Y:S01]  /*1dd0*/  ISETP.NE.AND P6, PT, R26, R73, PT ;  /* 0x000000491a00720c */ /* 0x004fe20003fc5270 */
[----:B------:R-:W-:-:S12]  /*1de0*/  CCTL.IVALL ;  /* 0x00000000ff00798f */ /* 0x000fd80002000000 */
[----:B------:R-:W-:Y:S05]  /*1df0*/  @P6 BRA `(.L_x_3022) ;  /* 0xffffffb000006947 */ /* 0x000fea000383ffff */
.L_x_3021:
        /* <DEDUP_REMOVED lines=21> */
.L_x_3026:
        /* <DEDUP_REMOVED lines=115> */
.L_x_3025:
        /* <DEDUP_REMOVED lines=62> */
.L_x_3027:
[----:B------:R-:W-:-:S04]  /*2a60*/  ISETP.NE.AND P6, PT, R24, RZ, PT ;  /* 0x000000ff1800720c */ /* 0x000fc80003fc5270 */
[----:B------:R-:W-:-:S13]  /*2a70*/  ISETP.NE.OR P6, PT, R26, RZ, P6 ;  /* 0x000000ff1a00720c */ /* 0x000fda00037c5670 */
[----:B------:R-:W-:Y:S05]  /*2a80*/  @!P6 BRA `(.L_x_3023) ;  /* 0x000001f00000e947 */ /* 0x000fea0003800000 */
.L_x_3024:
        /* <DEDUP_REMOVED lines=31> */
.L_x_3023:
        /* <DEDUP_REMOVED lines=11> */
.L_x_3029:
[----:B------:R-:W-:Y:S05]  /*2d30*/  BSYNC B0 ;  /* 0x0000000000007941 */ /* 0x000fea0003800000 */
.L_x_3028:
        /* <DEDUP_REMOVED lines=17> */
.L_x_3020:
[----:B------:R-:W1:Y:S01]  /*2e50*/  S2R R69, SR_TID.X ;  /* 0x0000000000457919 */ /* 0x000e620000002100 */
[----:B------:R-:W-:Y:S02]  /*2e60*/  P2R R24, PR, RZ, 0x1 ;  /* 0x00000001ff187803 */ /* 0x000fe40000000000 */
[----:B------:R-:W-:Y:S01]  /*2e70*/  ISETP.EQ.U32.AND P0, PT, RZ, c[0x0][0x168], PT ;  /* 0x00005a00ff007a0c */ /* 0x000fe20003f02070 */
[----:B------:R2:W-:Y:S01]  /*2e80*/  @!P5 STS.64 [0x30], R22 ;  /* 0x00003016ff00d388 */ /* 0x0005e20000000a00 */
[C---:B------:R-:W-:Y:S02]  /*2e90*/  SHF.L.U32 R66, R64.reuse, 0x1, RZ ;  /* 0x0000000140427819 */ /* 0x040fe400000006ff */
[----:B------:R-:W-:-:S02]  /*2ea0*/  SHF.L.U64.HI R64, R64, 0x1, R65 ;  /* 0x0000000140407819 */ /* 0x000fc40000010241 */
        /* <DEDUP_REMOVED lines=13> */
[----:B------:R-:W0:Y:S04]  /*2f80*/  LDS.64 R26, [0x30] ;  /* 0x00003000ff1a7984 */ /* 0x000e280000000a00 */
[----:B------:R1:W2:Y:S04]  /*2f90*/  LDG.E.U16 R65, [R24.64] ;  /* 0x0000000618417981 */ /* 0x0002a8000c1e1500 */
[----:B-1----:R1:W3:Y:S01]  /*2fa0*/  LDG.E.U16 R24, [R24.64+0x2] ;  /* 0x0000020618187981 */ /* 0x0022e2000c1e1500 */
[----:B0-----:R-:W-:-:S04]  /*2fb0*/  FMUL.FTZ R26, R26, c[0x0][0x1f4] ;  /* 0x00007d001a1a7a20 */ /* 0x001fc80000410000 */
[----:B------:R-:W-:-:S04]  /*2fc0*/  FMUL.FTZ R64, R26, R26 ;  /* 0x0000001a1a407220 */ /* 0x000fc80000410000 */
[----:B------:R-:W-:Y:S01]  /*2fd0*/  FFMA.FTZ R64, R27, c[0x0][0x1f4], -R64 ;  /* 0x00007d001b407a23 */ /* 0x000fe20000010840 */
[----:B------:R-:W-:-:S04]  /*2fe0*/  HFMA2.MMA R27, -RZ, RZ, 1.875, 0 ;  /* 0x3f800000ff1b7435 */ /* 0x000fc800000001ff */
[----:B------:R-:W-:-:S13]  /*2ff0*/  FSETP.GTU.FTZ.AND P5, PT, R64, RZ, PT ;  /* 0x000000ff4000720b */ /* 0x000fda0003fbc000 */
[----:B------:R-:W-:Y:S02]  /*3000*/  @P5 FADD.FTZ R68, R64, c[0x0][0x188] ;  /* 0x0000620040445621 */ /* 0x000fe40000010000 */
[----:B------:R0:W4:Y:S02]  /*3010*/  LDG.E.U16 R64, [R22.64] ;  /* 0x0000000616407981 */ /* 0x000124000c1e1500 */
[----:B------:R-:W5:Y:S02]  /*3020*/  @P5 MUFU.RSQ R27, R68 ;  /* 0x00000044001b5308 */ /* 0x000f640000001400 */
[----:B0-----:R0:W4:Y:S01]  /*3030*/  LDG.E.U16 R22, [R22.64+0x2] ;  /* 0x0000020616167981 */ /* 0x001122000c1e1500 */
[----:B------:R-:W-:Y:S01]  /*3040*/  ISETP.NE.AND P6, PT, RZ, UR5, PT ;  /* 0x00000005ff007c0c */ /* 0x000fe2000bfc5270 */
[C---:B-1----:R-:W-:Y:S02]  /*3050*/  FADD.FTZ R25, -R26.reuse, R53 ;  /* 0x000000351a197221 */ /* 0x042fe40000010100 */
[----:B------:R-:W-:-:S02]  /*3060*/  FADD.FTZ R67, -R26, R50 ;  /* 0x000000321a437221 */ /* 0x000fc40000010100 */
[C---:B------:R-:W-:Y:S02]  /*3070*/  FADD.FTZ R66, -R26.reuse, R51 ;  /* 0x000000331a427221 */ /* 0x040fe40000010100 */
[----:B0-----:R-:W-:Y:S02]  /*3080*/  FADD.FTZ R23, -R26, R52 ;  /* 0x000000341a177221 */ /* 0x001fe40000010100 */
[-C--:B-----5:R-:W-:Y:S02]  /*3090*/  FMUL.FTZ R67, R67, R27.reuse ;  /* 0x0000001b43437220 */ /* 0x0a0fe40000410000 */
[-C--:B------:R-:W-:Y:S01]  /*30a0*/  FMUL.FTZ R66, R66, R27.reuse ;  /* 0x0000001b42427220 */ /* 0x080fe20000410000 */
[----:B--2---:R-:W-:Y:S02]  /*30b0*/  PRMT R52, RZ, 0x5410, R65 ;  /* 0x00005410ff347816 */ /* 0x004fe40000000041 */
[----:B---3--:R-:W-:Y:S01]  /*30c0*/  PRMT R53, RZ, 0x5410, R24 ;  /* 0x00005410ff357816 */ /* 0x008fe20000000018 */
[----:B------:R-:W-:-:S02]  /*30d0*/  FMUL.FTZ R24, R25, R27 ;  /* 0x0000001b19187220 */ /* 0x000fc40000410000 */
[----:B------:R-:W-:Y:S01]  /*30e0*/  FMUL.FTZ R25, R23, R27 ;  /* 0x0000001b17197220 */ /* 0x000fe20000410000 */
[----:B----4-:R-:W-:Y:S02]  /*30f0*/  PRMT R64, RZ, 0x5410, R64 ;  /* 0x00005410ff407816 */ /* 0x010fe40000000040 */
        /* <DEDUP_REMOVED lines=14> */
.L_x_3030:
        /* <DEDUP_REMOVED lines=13> */
.L_x_3032:
[----:B------:R-:W-:Y:S05]  /*32b0*/  BSYNC B0 ;  /* 0x0000000000007941 */ /* 0x000fea0003800000 */
.L_x_3031:
        /* <DEDUP_REMOVED lines=15> */
.L_x_3033:
        /* <DEDUP_REMOVED lines=12> */
.L_x_3035:
[----:B------:R-:W-:Y:S05]  /*3470*/  BSYNC B0 ;  /* 0x0000000000007941 */ /* 0x000fea0003800000 */
.L_x_3034:
        /* <DEDUP_REMOVED lines=19> */
.L_x_3036:
        /* <DEDUP_REMOVED lines=12> */
.L_x_3038:
[----:B------:R-:W-:Y:S05]  /*3670*/  BSYNC B0 ;  /* 0x0000000000007941 */ /* 0x000fea0003800000 */
.L_x_3037:
        /* <DEDUP_REMOVED lines=15> */
.L_x_3039:
        /* <DEDUP_REMOVED lines=12> */
.L_x_3041:
[----:B------:R-:W-:Y:S05]  /*3830*/  BSYNC B0 ;  /* 0x0000000000007941 */ /* 0x000fea0003800000 */
.L_x_3040:
        /* <DEDUP_REMOVED lines=19> */
.L_x_3042:
        /* <DEDUP_REMOVED lines=12> */
.L_x_3044:
[----:B------:R-:W-:Y:S05]  /*3a30*/  BSYNC B0 ;  /* 0x0000000000007941 */ /* 0x000fea0003800000 */
.L_x_3043:
        /* <DEDUP_REMOVED lines=15> */
.L_x_3045:
        /* <DEDUP_REMOVED lines=12> */
.L_x_3047:
[----:B------:R-:W-:Y:S05]  /*3bf0*/  BSYNC B0 ;  /* 0x0000000000007941 */ /* 0x000fea0003800000 */
.L_x_3046:
        /* <DEDUP_REMOVED lines=19> */
.L_x_3048:
        /* <DEDUP_REMOVED lines=12> */
.L_x_3050:
[----:B------:R-:W-:Y:S05]  /*3df0*/  BSYNC B0 ;  /* 0x0000000000007941 */ /* 0x000fea0003800000 */
.L_x_3049:
        /* <DEDUP_REMOVED lines=15> */
.L_x_3051:
        /* <DEDUP_REMOVED lines=12> */
.L_x_3053:
[----:B------:R-:W-:Y:S05]  /*3fb0*/  BSYNC B0 ;  /* 0x0000000000007941 */ /* 0x000fea0003800000 */
.L_x_3052:
        /* <DEDUP_REMOVED lines=19> */
.L_x_3054:
        /* <DEDUP_REMOVED lines=11> */
.L_x_3056:
[----:B------:R-:W-:Y:S05]  /*41a0*/  BSYNC B0 ;  /* 0x0000000000007941 */ /* 0x000fea0003800000 */
.L_x_3055:
        /* <DEDUP_REMOVED lines=15> */
.L_x_3057:
        /* <DEDUP_REMOVED lines=11> */
.L_x_3059:
[----:B------:R-:W-:Y:S05]  /*4350*/  BSYNC B0 ;  /* 0x0000000000007941 */ /* 0x000fea0003800000 */
.L_x_3058:
        /* <DEDUP_REMOVED lines=19> */
.L_x_3060:
        /* <DEDUP_REMOVED lines=11> */
.L_x_3062:
[----:B------:R-:W-:Y:S05]  /*4540*/  BSYNC B0 ;  /* 0x0000000000007941 */ /* 0x000fea0003800000 */
.L_x_3061:
        /* <DEDUP_REMOVED lines=15> */
.L_x_3063:
        /* <DEDUP_REMOVED lines=11> */
.L_x_3065:
[----:B------:R-:W-:Y:S05]  /*46f0*/  BSYNC B0 ;  /* 0x0000000000007941 */ /* 0x000fea0003800000 */
.L_x_3064:
        /* <DEDUP_REMOVED lines=21> */
.L_x_3066:
        /* <DEDUP_REMOVED lines=11> */
.L_x_3068:
[----:B------:R-:W-:Y:S05]  /*4900*/  BSYNC B0 ;  /* 0x0000000000007941 */ /* 0x000fea0003800000 */
.L_x_3067:
        /* <DEDUP_REMOVED lines=11> */
.L_x_3069:
        /* <DEDUP_REMOVED lines=20> */
.L_x_3071:
[----:B------:R-:W-:Y:S05]  /*4b00*/  BSYNC B0 ;  /* 0x0000000000007941 */ /* 0x000fea0003800000 */
.L_x_3070:
        /* <DEDUP_REMOVED lines=11> */
.L_x_3072:
        /* <DEDUP_REMOVED lines=20> */
.L_x_3074:
[----:B------:R-:W-:Y:S05]  /*4d00*/  BSYNC B0 ;  /* 0x0000000000007941 */ /* 0x000fea0003800000 */
.L_x_3073:
        /* <DEDUP_REMOVED lines=11> */
.L_x_3075:
        /* <DEDUP_REMOVED lines=14> */
.L_x_3077:
[----:B------:R-:W-:Y:S05]  /*4ea0*/  BSYNC B0 ;  /* 0x0000000000007941 */ /* 0x000fea0003800000 */
.L_x_3076:
[----:B------:R-:W-:Y:S02]  /*4eb0*/  IADD3 R9, R9, c[0x0][0x10], RZ ;  /* 0x0000040009097a10 */ /* 0x000fe40007ffe0ff */
[----:B------:R-:W-:Y:S02]  /*4ec0*/  IADD3 R8, R8, 0x1, RZ ;  /* 0x0000000108087810 */ /* 0x000fe40007ffe0ff */
[----:B------:R-:W-:-:S13]  /*4ed0*/  ISETP.GE.AND P5, PT, R9, UR4, PT ;  /* 0x0000000409007c0c */ /* 0x000fda000bfa6270 */
[----:B------:R-:W-:Y:S01]  /*4ee0*/  @P5 CALL.REL.NOINC `(.L_x_3078) ;  /* 0x0000001000005944 */ /* 0x000fe20003c00000 */
[----:B------:R-:W-:Y:S05]  /*4ef0*/  BRA `(.L_x_3079) ;  /* 0xffffb65000007947 */ /* 0x000fea000383ffff */
.L_x_3078:
[----:B------:R-:W-:Y:S05]  /*4f00*/  EXIT ;  /* 0x000000000000794d */ /* 0x000fea0003800000 */
.L_x_3080:
        /* <DEDUP_REMOVED lines=15> */
.L_x_3291:


//--------------------- .text._Z35group_norm_nhwc_fwd_one_pass_kernelI11Fp32IOFp16WLi64ELi8ELi128EEv26Group_norm_nhwc_fwd_params --------------------------
	.section	.text._Z35group_norm_nhwc_fwd_one_pass_kernelI11Fp32IOFp16WLi64ELi8ELi128EEv26Group_norm_nhwc_fwd_params,"ax",@progbits
	.sectioninfo	@"SHI_REGISTERS=32"
	.align	128
        .global         _Z35group_norm_nhwc_fwd_one_pass_kernelI11Fp32IOFp16WLi64ELi8ELi128EEv26Group_norm_nhwc_fwd_params
        .type           _Z35group_norm_nhwc_fwd_one_pass_kernelI11Fp32IOFp16WLi64ELi8ELi128EEv26Group_norm_nhwc_fwd_params,@function
        .size           _Z35group_norm_nhwc_fwd_one_pass_kernelI11Fp32IOFp16WLi64ELi8ELi128EEv26Group_norm_nhwc_fwd_params,(.L_x_3292 - _Z35group_norm_nhwc_fwd_one_pass_kernelI11Fp32IOFp16WLi64ELi8ELi128EEv26Group_norm_nhwc_fwd_params)
        .other          _Z35group_norm_nhwc_fwd_one_pass_kernelI11Fp32IOFp16WLi64ELi8ELi128EEv26Group_norm_nhwc_fwd_params,@"STO_CUDA_ENTRY STV_DEFAULT"
_Z35group_norm_nhwc_fwd_one_pass_kernelI11Fp32IOFp16WLi64ELi8ELi128EEv26Group_norm_nhwc_fwd_params:
.text._Z35group_norm_nhwc_fwd_one_pass_kernelI11Fp32IOFp16WLi64ELi8ELi128EEv26Group_norm_nhwc_fwd_params:
        /* <DEDUP_REMOVED lines=24> */
.L_x_3098:
        /* <DEDUP_REMOVED lines=134> */
.L_x_3083:
[----:B------:R-:W2:Y:S01]  /*09e0*/  LDG.E.STRONG.GPU R11, [R8.64] ;  /* 0x00000006080b7981 */ /* 0x000ea2000c1ef900 */
[----:B------:R-:W-:Y:S01]  /*09f0*/  YIELD ;  /* 0x0000000000007946 */ /* 0x000fe20003800000 */
[----:B--2---:R-:W-:Y:S01]  /*0a00*/  ISETP.NE.AND P0, PT, R11, R28, PT ;  /* 0x0000001c0b00720c */ /* 0x004fe20003f05270 */
[----:B------:R-:W-:-:S12]  /*0a10*/  CCTL.IVALL ;  /* 0x00000000ff00798f */ /* 0x000fd80002000000 */
[----:B------:R-:W-:Y:S05]  /*0a20*/  @P0 BRA `(.L_x_3083) ;  /* 0xffffffb000000947 */ /* 0x000fea000383ffff */
.L_x_3082:
        /* <DEDUP_REMOVED lines=17> */
.L_x_3087:
        /* <DEDUP_REMOVED lines=115> */
.L_x_3086:
        /* <DEDUP_REMOVED lines=61> */
.L_x_3088:
[----:B------:R-:W-:-:S13]  /*1640*/  ISETP.NE.OR P0, PT, R8, RZ, P0 ;  /* 0x000000ff0800720c */ /* 0x000fda0000705670 */
[----:B------:R-:W-:Y:S05]  /*1650*/  @!P0 BRA `(.L_x_3084) ;  /* 0x000001f000008947 */ /* 0x000fea0003800000 */
.L_x_3085:
        /* <DEDUP_REMOVED lines=31> */
.L_x_3084:
        /* <DEDUP_REMOVED lines=12> */
.L_x_3090:
[----:B------:R-:W-:Y:S05]  /*1910*/  BSYNC B0 ;  /* 0x0000000000007941 */ /* 0x000fea0003800000 */
.L_x_3089:
        /* <DEDUP_REMOVED lines=16> */
.L_x_3081:
        /* <DEDUP_REMOVED lines=16> */
[----:B------:R2:W3:Y:S04]  /*1b20*/  LDG.E.U16 R20, [R10.64] ;  /* 0x000000060a147981 */ /* 0x0004e8000c1e1500 */
[----:B0-----:R2:W4:Y:S04]  /*1b30*/  LDG.E.U16 R19, [R10.64+0x2] ;  /* 0x000002060a137981 */ /* 0x001528000c1e1500 */
[----:B------:R-:W0:Y:S04]  /*1b40*/  LDS.64 R8, [0x30] ;  /* 0x00003000ff087984 */ /* 0x000e280000000a00 */
[----:B--2---:R2:W5:Y:S04]  /*1b50*/  LDG.E.U16 R10, [R28.64] ;  /* 0x000000061c0a7981 */ /* 0x004568000c1e1500 */
[----:B------:R2:W5:Y:S01]  /*1b60*/  LDG.E.U16 R11, [R28.64+0x2] ;  /* 0x000002061c0b7981 */ /* 0x000562000c1e1500 */
[----:B-1----:R-:W-:Y:S01]  /*1b70*/  HFMA2.MMA R26, -RZ, RZ, 1.875, 0 ;  /* 0x3f800000ff1a7435 */ /* 0x002fe200000001ff */
[----:B------:R-:W-:Y:S01]  /*1b80*/  ISETP.NE.AND P2, PT, RZ, UR5, PT ;  /* 0x00000005ff007c0c */ /* 0x000fe2000bf45270 */
[----:B0-----:R-:W-:Y:S01]  /*1b90*/  FMUL.FTZ R21, R8, c[0x0][0x1f4] ;  /* 0x00007d0008157a20 */ /* 0x001fe20000410000 */
[----:B------:R-:W-:-:S03]  /*1ba0*/  SHF.R.U32.HI R8, RZ, 0x2, R2 ;  /* 0x00000002ff087819 */ /* 0x000fc60000011602 */
[C---:B------:R-:W-:Y:S02]  /*1bb0*/  FMUL.FTZ R18, R21.reuse, R21 ;  /* 0x0000001515127220 */ /* 0x040fe40000410000 */
[----:B------:R-:W-:Y:S02]  /*1bc0*/  FADD.FTZ R27, -R21, R14 ;  /* 0x0000000e151b7221 */ /* 0x000fe40000010100 */
[----:B------:R-:W-:Y:S02]  /*1bd0*/  FFMA.FTZ R18, R9, c[0x0][0x1f4], -R18 ;  /* 0x00007d0009127a23 */ /* 0x000fe40000010812 */
[----:B------:R-:W-:Y:S02]  /*1be0*/  IMAD R9, R3, c[0x0][0x1e4], R8 ;  /* 0x0000790003097a24 */ /* 0x000fe400078e0208 */
[C---:B------:R-:W-:Y:S01]  /*1bf0*/  FADD.FTZ R15, -R21.reuse, R15 ;  /* 0x0000000f150f7221 */ /* 0x040fe20000010100 */
[----:B------:R-:W-:Y:S01]  /*1c00*/  FSETP.GTU.FTZ.AND P0, PT, R18, RZ, PT ;  /* 0x000000ff1200720b */ /* 0x000fe20003f1c000 */
[----:B--2---:R-:W-:-:S02]  /*1c10*/  FADD.FTZ R29, -R21, R16 ;  /* 0x00000010151d7221 */ /* 0x004fc40000010100 */
[----:B------:R-:W-:-:S10]  /*1c20*/  FADD.FTZ R21, -R21, R17 ;  /* 0x0000001115157221 */ /* 0x000fd40000010100 */
[----:B------:R-:W-:Y:S01]  /*1c30*/  @P0 FADD.FTZ R8, R18, c[0x0][0x188] ;  /* 0x0000620012080621 */ /* 0x000fe20000010000 */
[----:B------:R-:W-:-:S03]  /*1c40*/  IADD3 R18, R9, 0x20, RZ ;  /* 0x0000002009127810 */ /* 0x000fc60007ffe0ff */
[----:B------:R0:W1:Y:S01]  /*1c50*/  @P0 MUFU.RSQ R26, R8 ;  /* 0x00000008001a0308 */ /* 0x0000620000001400 */
[----:B------:R-:W-:Y:S02]  /*1c60*/  ISETP.GE.U32.AND P0, PT, R18, c[0x0][0x1c8], PT ;  /* 0x0000720012007a0c */ /* 0x000fe40003f06070 */
[----:B0-----:R-:W-:-:S04]  /*1c70*/  SHF.R.S32.HI R8, RZ, 0x1f, R18 ;  /* 0x0000001fff087819 */ /* 0x001fc80000011412 */
[----:B------:R-:W-:Y:S01]  /*1c80*/  ISETP.GE.AND.EX P0, PT, R8, c[0x0][0x1cc], PT, P0 ;  /* 0x0000730008007a0c */ /* 0x000fe20003f06300 */
[----:B-1----:R-:W-:-:S03]  /*1c90*/  FMUL.FTZ R15, R15, R26 ;  /* 0x0000001a0f0f7220 */ /* 0x002fc60000410000 */
[----:B------:R-:W-:Y:S01]  /*1ca0*/  ISETP.LT.U32.AND P0, PT, R2, 0x80, !P0 ;  /* 0x000000800200780c */ /* 0x000fe20004701070 */
[-C--:B------:R-:W-:Y:S02]  /*1cb0*/  FMUL.FTZ R27, R27, R26.reuse ;  /* 0x0000001a1b1b7220 */ /* 0x080fe40000410000 */
[-C--:B------:R-:W-:Y:S02]  /*1cc0*/  FMUL.FTZ R29, R29, R26.reuse ;  /* 0x0000001a1d1d7220 */ /* 0x080fe40000410000 */
[----:B------:R-:W-:Y:S01]  /*1cd0*/  FMUL.FTZ R21, R21, R26 ;  /* 0x0000001a15157220 */ /* 0x000fe20000410000 */
[----:B---3--:R-:W-:Y:S02]  /*1ce0*/  HADD2.F32 R20, -RZ, R20.H0_H0 ;  /* 0x20000014ff147230 */ /* 0x008fe40000004100 */
[----:B----4-:R-:W-:Y:S02]  /*1cf0*/  HADD2.F32 R19, -RZ, R19.H0_H0 ;  /* 0x20000013ff137230 */ /* 0x010fe40000004100 */
[----:B-----5:R-:W-:-:S02]  /*1d00*/  HADD2.F32 R17, -RZ, R10.H0_H0 ;  /* 0x2000000aff117230 */ /* 0x020fc40000004100 */
        /* <DEDUP_REMOVED lines=14> */
.L_x_3091:
        /* <DEDUP_REMOVED lines=11> */
.L_x_3093:
[----:B------:R-:W-:Y:S05]  /*1ea0*/  BSYNC B0 ;  /* 0x0000000000007941 */ /* 0x000fea0003800000 */
.L_x_3092:
        /* <DEDUP_REMOVED lines=13> */
.L_x_3094:
        /* <DEDUP_REMOVED lines=11> */
.L_x_3096:
[----:B------:R-:W-:Y:S05]  /*2030*/  BSYNC B0 ;  /* 0x0000000000007941 */ /* 0x000fea0003800000 */
.L_x_3095:
[----:B------:R-:W-:Y:S02]  /*2040*/  IADD3 R7, R7, c[0x0][0x10], RZ ;  /* 0x0000040007077a10 */ /* 0x000fe40007ffe0ff */
[----:B------:R-:W-:Y:S02]  /*2050*/  IADD3 R6, R6, 0x1, RZ ;  /* 0x0000000106067810 */ /* 0x000fe40007ffe0ff */
[----:B------:R-:W-:-:S13]  /*2060*/  ISETP.GE.AND P0, PT, R7, UR4, PT ;  /* 0x0000000407007c0c */ /* 0x000fda000bf06270 */
[----:B------:R-:W-:Y:S01]  /*2070*/  @P0 CALL.REL.NOINC `(.L_x_3097) ;  /* 0x0000001000000944 */ /* 0x000fe20003c00000 */
[----:B------:R-:W-:Y:S05]  /*2080*/  BRA `(.L_x_3098) ;  /* 0xffffe0f000007947 */ /* 0x000fea000383ffff */
.L_x_3097:
[----:B------:R-:W-:Y:S05]  /*2090*/  EXIT ;  /* 0x000000000000794d */ /* 0x000fea0003800000 */
.L_x_3099:
        /* <DEDUP_REMOVED lines=14> */
.L_x_3292:


//--------------------- .text._Z35group_norm_nhwc_fwd_one_pass_kernelI11Fp32IOFp16WLi128ELi8ELi128EEv26Group_norm_nhwc_fwd_params --------------------------
	.section	.text._Z35group_norm_nhwc_fwd_one_pass_kernelI11Fp32IOFp16WLi128ELi8ELi128EEv26Group_norm_nhwc_fwd_params,"ax",@progbits
	.sectioninfo	@"SHI_REGISTERS=40"
	.align	128
        .global         _Z35group_norm_nhwc_fwd_one_pass_kernelI11Fp32IOFp16WLi128ELi8ELi128EEv26Group_norm_nhwc_fwd_params
        .type           _Z35group_norm_nhwc_fwd_one_pass_kernelI11Fp32IOFp16WLi128ELi8ELi128EEv26Group_norm_nhwc_fwd_params,@function
        .size           _Z35group_norm_nhwc_fwd_one_pass_kernelI11Fp32IOFp16WLi128ELi8ELi128EEv26Group_norm_nhwc_fwd_params,(.L_x_3293 - _Z35group_norm_nhwc_fwd_one_pass_kernelI11Fp32IOFp16WLi128ELi8ELi128EEv26Group_norm_nhwc_fwd_params)
        .other          _Z35group_norm_nhwc_fwd_one_pass_kernelI11Fp32IOFp16WLi128ELi8ELi128EEv26Group_norm_nhwc_fwd_params,@"STO_CUDA_ENTRY STV_DEFAULT"
_Z35group_norm_nhwc_fwd_one_pass_kernelI11Fp32IOFp16WLi128ELi8ELi128EEv26Group_norm_nhwc_fwd_params:
.text._Z35group_norm_nhwc_fwd_one_pass_kernelI11Fp32IOFp16WLi128ELi8ELi128EEv26Group_norm_nhwc_fwd_params:
        /* <DEDUP_REMOVED lines=18> */
.L_x_3123:
        /* <DEDUP_REMOVED lines=178> */
.L_x_3102:
[----:B------:R-:W2:Y:S01]  /*0c40*/  LDG.E.STRONG.GPU R10, [R8.64] ;  /* 0x00000006080a7981 */ /* 0x000ea2000c1ef900 */
[----:B------:R-:W-:Y:S01]  /*0c50*/  YIELD ;  /* 0x0000000000007946 */ /* 0x000fe20003800000 */
[----:B--2---:R-:W-:Y:S01]  /*0c60*/  ISETP.NE.AND P0, PT, R10, R11, PT ;  /* 0x0000000b0a00720c */ /* 0x004fe20003f05270 */
[----:B------:R-:W-:-:S12]  /*0c70*/  CCTL.IVALL ;  /* 0x00000000ff00798f */ /* 0x000fd80002000000 */
[----:B------:R-:W-:Y:S05]  /*0c80*/  @P0 BRA `(.L_x_3102) ;  /* 0xffffffb000000947 */ /* 0x000fea000383ffff */
.L_x_3101:
        /* <DEDUP_REMOVED lines=17> */
.L_x_3106:
        /* <DEDUP_REMOVED lines=115> */
.L_x_3105:
        /* <DEDUP_REMOVED lines=61> */
.L_x_3107:
[----:B------:R-:W-:-:S13]  /*18a0*/  ISETP.NE.OR P0, PT, R8, RZ, P0 ;  /* 0x000000ff0800720c */ /* 0x000fda0000705670 */
[----:B------:R-:W-:Y:S05]  /*18b0*/  @!P0 BRA `(.L_x_3103) ;  /* 0x000001f000008947 */ /* 0x000fea0003800000 */
.L_x_3104:
        /* <DEDUP_REMOVED lines=31> */
.L_x_3103:
        /* <DEDUP_REMOVED lines=12> */
.L_x_3109:
[----:B------:R-:W-:Y:S05]  /*1b70*/  BSYNC B0 ;  /* 0x0000000000007941 */ /* 0x000fea0003800000 */
.L_x_3108:
        /* <DEDUP_REMOVED lines=16> */
.L_x_3100:
        /* <DEDUP_REMOVED lines=26> */
[C---:B------:R-:W-:Y:S02]  /*1e20*/  IADD3 R24, R12.reuse, 0x40, RZ ;  /* 0x000000400c187810 */ /* 0x040fe40007ffe0ff */
[C---:B----4-:R-:W-:Y:S02]  /*1e30*/  IADD3 R23, R12.reuse, 0x60, RZ ;  /* 0x000000600c177810 */ /* 0x050fe40007ffe0ff */
[----:B------:R-:W-:Y:S02]  /*1e40*/  ISETP.GE.U32.AND P2, PT, R12, c[0x0][0x1c8], PT ;  /* 0x000072000c007a0c */ /* 0x000fe40003f46070 */
[----:B------:R-:W-:Y:S02]  /*1e50*/  ISETP.GE.U32.AND P3, PT, R25, c[0x0][0x1c8], PT ;  /* 0x0000720019007a0c */ /* 0x000fe40003f66070 */
[----:B------:R-:W-:Y:S01]  /*1e60*/  ISETP.GE.U32.AND P1, PT, R23, c[0x0][0x1c8], PT ;  /* 0x0000720017007a0c */ /* 0x000fe20003f26070 */
        /* <DEDUP_REMOVED lines=9> */
[C---:B------:R-:W-:Y:S01]  /*1f00*/  FADD.FTZ R22, -R26.reuse, R19 ;  /* 0x000000131a167221 */ /* 0x040fe20000010100 */
[----:B------:R-:W-:Y:S01]  /*1f10*/  SHF.R.S32.HI R19, RZ, 0x1f, R23 ;  /* 0x0000001fff137819 */ /* 0x000fe20000011417 */
[C---:B------:R-:W-:Y:S01]  /*1f20*/  FADD.FTZ R34, -R26.reuse, R20 ;  /* 0x000000141a227221 */ /* 0x040fe20000010100 */
[----:B------:R-:W-:Y:S01]  /*1f30*/  SHF.R.S32.HI R20, RZ, 0x1f, R24 ;  /* 0x0000001fff147819 */ /* 0x000fe20000011418 */
[----:B------:R-:W-:Y:S01]  /*1f40*/  FADD.FTZ R36, -R26, R21 ;  /* 0x000000151a247221 */ /* 0x000fe20000010100 */
[----:B------:R-:W-:Y:S02]  /*1f50*/  SHF.R.S32.HI R26, RZ, 0x1f, R12 ;  /* 0x0000001fff1a7819 */ /* 0x000fe4000001140c */
[----:B------:R-:W-:Y:S01]  /*1f60*/  SHF.R.S32.HI R21, RZ, 0x1f, R25 ;  /* 0x0000001fff157819 */ /* 0x000fe20000011419 */
[----:B------:R-:W-:Y:S01]  /*1f70*/  @P0 FADD.FTZ R27, R27, c[0x0][0x188] ;  /* 0x000062001b1b0621 */ /* 0x000fe20000010000 */
[----:B------:R-:W-:-:S02]  /*1f80*/  ISETP.GE.AND.EX P2, PT, R26, c[0x0][0x1cc], PT, P2 ;  /* 0x000073001a007a0c */ /* 0x000fc40003f46320 */
[----:B------:R-:W-:Y:S01]  /*1f90*/  ISETP.GE.AND.EX P3, PT, R21, c[0x0][0x1cc], PT, P3 ;  /* 0x0000730015007a0c */ /* 0x000fe20003f66330 */
[----:B------:R-:W0:Y:S01]  /*1fa0*/  @P0 MUFU.RSQ R13, R27 ;  /* 0x0000001b000d0308 */ /* 0x000e220000001400 */
[----:B------:R-:W-:Y:S02]  /*1fb0*/  ISETP.GE.U32.AND P0, PT, R24, c[0x0][0x1c8], PT ;  /* 0x0000720018007a0c */ /* 0x000fe40003f06070 */
[----:B------:R-:W-:Y:S02]  /*1fc0*/  ISETP.GE.AND.EX P1, PT, R19, c[0x0][0x1cc], PT, P1 ;  /* 0x0000730013007a0c */ /* 0x000fe40003f26310 */
[----:B------:R-:W-:Y:S02]  /*1fd0*/  ISETP.GE.AND.EX P0, PT, R20, c[0x0][0x1cc], PT, P0 ;  /* 0x0000730014007a0c */ /* 0x000fe40003f06300 */
[C---:B------:R-:W-:Y:S02]  /*1fe0*/  ISETP.GT.U32.OR P2, PT, R2.reuse, 0x7f, P2 ;  /* 0x0000007f0200780c */ /* 0x040fe40001744470 */
[----:B------:R-:W-:-:S02]  /*1ff0*/  ISETP.GT.U32.OR P3, PT, R2, 0x7f, P3 ;  /* 0x0000007f0200780c */ /* 0x000fc40001f64470 */
[C---:B------:R-:W-:Y:S02]  /*2000*/  ISETP.GT.U32.OR P0, PT, R2.reuse, 0x7f, P0 ;  /* 0x0000007f0200780c */ /* 0x040fe40000704470 */
[----:B------:R-:W-:Y:S01]  /*2010*/  ISETP.GT.U32.OR P1, PT, R2, 0x7f, P1 ;  /* 0x0000007f0200780c */ /* 0x000fe20000f24470 */
[-C--:B0-----:R-:W-:Y:S02]  /*2020*/  FMUL.FTZ R14, R14, R13.reuse ;  /* 0x0000000d0e0e7220 */ /* 0x081fe40000410000 */
[-C--:B------:R-:W-:Y:S02]  /*2030*/  FMUL.FTZ R15, R15, R13.reuse ;  /* 0x0000000d0f0f7220 */ /* 0x080fe40000410000 */
[-C--:B------:R-:W-:Y:S02]  /*2040*/  FMUL.FTZ R16, R16, R13.reuse ;  /* 0x0000000d10107220 */ /* 0x080fe40000410000 */
[-C--:B------:R-:W-:Y:S02]  /*2050*/  FMUL.FTZ R17, R17, R13.reuse ;  /* 0x0000000d11117220 */ /* 0x080fe40000410000 */
[----:B------:R-:W-:-:S02]  /*2060*/  FMUL.FTZ R18, R18, R13 ;  /* 0x0000000d12127220 */ /* 0x000fc40000410000 */
[-C--:B------:R-:W-:Y:S02]  /*2070*/  FMUL.FTZ R22, R22, R13.reuse ;  /* 0x0000000d16167220 */ /* 0x080fe40000410000 */
[-C--:B------:R-:W-:Y:S02]  /*2080*/  FMUL.FTZ R34, R34, R13.reuse ;  /* 0x0000000d22227220 */ /* 0x080fe40000410000 */
[----:B------:R-:W-:Y:S01]  /*2090*/  FMUL.FTZ R36, R36, R13 ;  /* 0x0000000d24247220 */ /* 0x000fe20000410000 */
[----:B--2---:R-:W-:Y:S02]  /*20a0*/  HADD2.F32 R27, -RZ, R8.H0_H0 ;  /* 0x20000008ff1b7230 */ /* 0x004fe40000004100 */
[----:B---3--:R-:W-:Y:S02]  /*20b0*/  HADD2.F32 R32, -RZ, R9.H0_H0 ;  /* 0x20000009ff207230 */ /* 0x008fe40000004100 */
[----:B-----5:R-:W-:Y:S02]  /*20c0*/  HADD2.F32 R10, -RZ, R10.H0_H0 ;  /* 0x2000000aff0a7230 */ /* 0x020fe40000004100 */
        /* <DEDUP_REMOVED lines=14> */
.L_x_3110:
        /* <DEDUP_REMOVED lines=11> */
.L_x_3112:
[----:B------:R-:W-:Y:S05]  /*2260*/  BSYNC B0 ;  /* 0x0000000000007941 */ /* 0x000fea0003800000 */
.L_x_3111:
        /* <DEDUP_REMOVED lines=13> */
.L_x_3113:
        /* <DEDUP_REMOVED lines=11> */
.L_x_3115:
[----:B------:R-:W-:Y:S05]  /*23f0*/  BSYNC B0 ;  /* 0x0000000000007941 */ /* 0x000fea0003800000 */
.L_x_3114:
        /* <DEDUP_REMOVED lines=13> */
.L_x_3116:
        /* <DEDUP_REMOVED lines=11> */
.L_x_3118:
[----:B------:R-:W-:Y:S05]  /*2580*/  BSYNC B0 ;  /* 0x0000000000007941 */ /* 0x000fea0003800000 */
.L_x_3117:
        /* <DEDUP_REMOVED lines=13> */
.L_x_3119:
        /* <DEDUP_REMOVED lines=10> */
.L_x_3121:
[----:B------:R-:W-:Y:S05]  /*2700*/  BSYNC B0 ;  /* 0x0000000000007941 */ /* 0x000fea0003800000 */
.L_x_3120:
[----:B------:R-:W-:Y:S02]  /*2710*/  IADD3 R6, R6, c[0x0][0x10], RZ ;  /* 0x0000040006067a10 */ /* 0x000fe40007ffe0ff */
[----:B------:R-:W-:Y:S02]  /*2720*/  IADD3 R5, R5, 0x1, RZ ;  /* 0x0000000105057810 */ /* 0x000fe40007ffe0ff */
[----:B------:R-:W-:-:S13]  /*2730*/  ISETP.GE.AND P0, PT, R6, UR4, PT ;  /* 0x0000000406007c0c */ /* 0x000fda000bf06270 */
[----:B------:R-:W-:Y:S01]  /*2740*/  @P0 CALL.REL.NOINC `(.L_x_3122) ;  /* 0x0000001000000944 */ /* 0x000fe20003c00000 */
[----:B------:R-:W-:Y:S05]  /*2750*/  BRA `(.L_x_3123) ;  /* 0xffffd9c000007947 */ /* 0x000fea000383ffff */
.L_x_3122:
[----:B------:R-:W-:Y:S05]  /*2760*/  EXIT ;  /* 0x000000000000794d */ /* 0x000fea0003800000 */
.L_x_3124:
        /* <DEDUP_REMOVED lines=9> */
.L_x_3293:


//--------------------- .text._Z35group_norm_nhwc_fwd_one_pass_kernelI11Fp32IOFp16WLi256ELi8ELi128EEv26Group_norm_nhwc_fwd_params --------------------------
	.section	.text._Z35group_norm_nhwc_fwd_one_pass_kernelI11Fp32IOFp16WLi256ELi8ELi128EEv26Group_norm_nhwc_fwd_params,"ax",@progbits
	.sectioninfo	@"SHI_REGISTERS=56"
	.align	128
        .global         _Z35group_norm_nhwc_fwd_one_pass_kernelI11Fp32IOFp16WLi256ELi8ELi128EEv26Group_norm_nhwc_fwd_params
        .type           _Z35group_norm_nhwc_fwd_one_pass_kernelI11Fp32IOFp16WLi256ELi8ELi128EEv26Group_norm_nhwc_fwd_params,@function
        .size           _Z35group_norm_nhwc_fwd_one_pass_kernelI11Fp32IOFp16WLi256ELi8ELi128EEv26Group_norm_nhwc_fwd_params,(.L_x_3294 - _Z35group_norm_nhwc_fwd_one_pass_kernelI11Fp32IOFp16WLi256ELi8ELi128EEv26Group_norm_nhwc_fwd_params)
        .other          _Z35group_norm_nhwc_fwd_one_pass_kernelI11Fp32IOFp16WLi256ELi8ELi128EEv26Group_norm_nhwc_fwd_params,@"STO_CUDA_ENTRY STV_DEFAULT"
_Z35group_norm_nhwc_fwd_one_pass_kernelI11Fp32IOFp16WLi256ELi8ELi128EEv26Group_norm_nhwc_fwd_params:
.text._Z35group_norm_nhwc_fwd_one_pass_kernelI11Fp32IOFp16WLi256ELi8ELi128EEv26Group_norm_nhwc_fwd_params:
        /* <DEDUP_REMOVED lines=43> */
.L_x_3160:
        /* <DEDUP_REMOVED lines=232> */
.L_x_3127:
[----:B------:R-:W2:Y:S01]  /*1130*/  LDG.E.STRONG.GPU R19, [R10.64] ;  /* 0x000000060a137981 */ /* 0x000ea2000c1ef900 */
[----:B------:R-:W-:Y:S01]  /*1140*/  YIELD ;  /* 0x0000000000007946 */ /* 0x000fe20003800000 */
[----:B--2---:R-:W-:Y:S01]  /*1150*/  ISETP.NE.AND P0, PT, R19, R18, PT ;  /* 0x000000121300720c */ /* 0x004fe20003f05270 */
[----:B------:R-:W-:-:S12]  /*1160*/  CCTL.IVALL ;  /* 0x00000000ff00798f */ /* 0x000fd80002000000 */
[----:B------:R-:W-:Y:S05]  /*1170*/  @P0 BRA `(.L_x_3127) ;  /* 0xffffffb000000947 */ /* 0x000fea000383ffff */
.L_x_3126:
        /* <DEDUP_REMOVED lines=17> */
.L_x_3131:
        /* <DEDUP_REMOVED lines=115> */
.L_x_3130:
        /* <DEDUP_REMOVED lines=61> */
.L_x_3132:
[----:B------:R-:W-:-:S13]  /*1d90*/  ISETP.NE.OR P0, PT, R10, RZ, P0 ;  /* 0x000000ff0a00720c */ /* 0x000fda0000705670 */
[----:B------:R-:W-:Y:S05]  /*1da0*/  @!P0 BRA `(.L_x_3128) ;  /* 0x000001f000008947 */ /* 0x000fea0003800000 */
.L_x_3129:
        /* <DEDUP_REMOVED lines=31> */
.L_x_3128:
        /* <DEDUP_REMOVED lines=12> */
.L_x_3134:
[----:B------:R-:W-:Y:S05]  /*2060*/  BSYNC B0 ;  /* 0x0000000000007941 */ /* 0x000fea0003800000 */
.L_x_3133:
        /* <DEDUP_REMOVED lines=16> */
.L_x_3125:
        /* <DEDUP_REMOVED lines=35> */
[----:B--2---:R-:W-:-:S02]  /*23a0*/  HADD2.F32 R13, -RZ, R18.H0_H0 ;  /* 0x20000012ff0d7230 */ /* 0x004fc40000004100 */
[----:B---3--:R-:W-:Y:S01]  /*23b0*/  HADD2.F32 R26, -RZ, R16.H0_H0 ;  /* 0x20000010ff1a7230 */ /* 0x008fe20000004100 */
[-C--:B------:R-:W-:Y:S01]  /*23c0*/  FMUL.FTZ R16, R25, R10.reuse ;  /* 0x0000000a19107220 */ /* 0x080fe20000410000 */
[----:B----4-:R-:W-:Y:S01]  /*23d0*/  HADD2.F32 R27, -RZ, R19.H0_H0 ;  /* 0x20000013ff1b7230 */ /* 0x010fe20000004100 */
[----:B------:R-:W-:Y:S01]  /*23e0*/  FMUL.FTZ R19, R24, R10 ;  /* 0x0000000a18137220 */ /* 0x000fe20000410000 */
        /* <DEDUP_REMOVED lines=14> */
.L_x_3135:
        /* <DEDUP_REMOVED lines=12> */
.L_x_3137:
[----:B------:R-:W-:Y:S05]  /*2590*/  BSYNC B0 ;  /* 0x0000000000007941 */ /* 0x000fea0003800000 */
.L_x_3136:
        /* <DEDUP_REMOVED lines=15> */
.L_x_3138:
        /* <DEDUP_REMOVED lines=12> */
.L_x_3140:
[----:B------:R-:W-:Y:S05]  /*2750*/  BSYNC B0 ;  /* 0x0000000000007941 */ /* 0x000fea0003800000 */
.L_x_3139:
        /* <DEDUP_REMOVED lines=20> */
.L_x_3141:
        /* <DEDUP_REMOVED lines=12> */
.L_x_3143:
[----:B------:R-:W-:Y:S05]  /*2960*/  BSYNC B0 ;  /* 0x0000000000007941 */ /* 0x000fea0003800000 */
.L_x_3142:
        /* <DEDUP_REMOVED lines=13> */
.L_x_3144:
        /* <DEDUP_REMOVED lines=11> */
.L_x_3146:
[----:B------:R-:W-:Y:S05]  /*2af0*/  BSYNC B0 ;  /* 0x0000000000007941 */ /* 0x000fea0003800000 */
.L_x_3145:
        /* <DEDUP_REMOVED lines=22> */
.L_x_3147:
        /* <DEDUP_REMOVED lines=11> */
.L_x_3149:
[----:B------:R-:W-:Y:S05]  /*2d10*/  BSYNC B0 ;  /* 0x0000000000007941 */ /* 0x000fea0003800000 */
.L_x_3148:
        /* <DEDUP_REMOVED lines=18> */
.L_x_3150:
        /* <DEDUP_REMOVED lines=11> */
.L_x_3152:
[----:B------:R-:W-:Y:S05]  /*2ef0*/  BSYNC B0 ;  /* 0x0000000000007941 */ /* 0x000fea0003800000 */
.L_x_3151:
        /* <DEDUP_REMOVED lines=26> */
.L_x_3153:
        /* <DEDUP_REMOVED lines=11> */
.L_x_3155:
[----:B------:R-:W-:Y:S05]  /*3150*/  BSYNC B0 ;  /* 0x0000000000007941 */ /* 0x000fea0003800000 */
.L_x_3154:
        /* <DEDUP_REMOVED lines=13> */
.L_x_3156:
        /* <DEDUP_REMOVED lines=11> */
.L_x_3158:
[----:B------:R-:W-:Y:S05]  /*32e0*/  BSYNC B0 ;  /* 0x0000000000007941 */ /* 0x000fea0003800000 */
.L_x_3157:
[----:B------:R-:W-:Y:S02]  /*32f0*/  IADD3 R5, R5, c[0x0][0x10], RZ ;  /* 0x0000040005057a10 */ /* 0x000fe40007ffe0ff */
[----:B------:R-:W-:Y:S02]  /*3300*/  IADD3 R4, R4, 0x1, RZ ;  /* 0x0000000104047810 */ /* 0x000fe40007ffe0ff */
[----:B------:R-:W-:-:S13]  /*3310*/  ISETP.GE.AND P0, PT, R5, UR4, PT ;  /* 0x0000000405007c0c */ /* 0x000fda000bf06270 */
[----:B------:R-:W-:Y:S01]  /*3320*/  @P0 CALL.REL.NOINC `(.L_x_3159) ;  /* 0x0000001000000944 */ /* 0x000fe20003c00000 */
[----:B------:R-:W-:Y:S05]  /*3330*/  BRA `(.L_x_3160) ;  /* 0xffffcf7000007947 */ /* 0x000fea000383ffff */
.L_x_3159:
[----:B------:R-:W-:Y:S05]  /*3340*/  EXIT ;  /* 0x000000000000794d */ /* 0x000fea0003800000 */
.L_x_3161:
        /* <DEDUP_REMOVED lines=11> */
.L_x_3294:


//--------------------- .text._Z35group_norm_nhwc_fwd_one_pass_kernelI11Fp32IOFp16WLi512ELi8ELi128EEv26Group_norm_nhwc_fwd_params --------------------------
	.section	.text._Z35group_norm_nhwc_fwd_one_pass_kernelI11Fp32IOFp16WLi512ELi8ELi128EEv26Group_norm_nhwc_fwd_params,"ax",@progbits
	.sectioninfo	@"SHI_REGISTERS=96"
	.align	128
        .global         _Z35group_norm_nhwc_fwd_one_pass_kernelI11Fp32IOFp16WLi512ELi8ELi128EEv26Group_norm_nhwc_fwd_params
        .type           _Z35group_norm_nhwc_fwd_one_pass_kernelI11Fp32IOFp16WLi512ELi8ELi128EEv26Group_norm_nhwc_fwd_params,@function
        .size           _Z35group_norm_nhwc_fwd_one_pass_kernelI11Fp32IOFp16WLi512ELi8ELi128EEv26Group_norm_nhwc_fwd_params,(.L_x_3295 - _Z35group_norm_nhwc_fwd_one_pass_kernelI11Fp32IOFp16WLi512ELi8ELi128EEv26Group_norm_nhwc_fwd_params)
        .other          _Z35group_norm_nhwc_fwd_one_pass_kernelI11Fp32IOFp16WLi512ELi8ELi128EEv26Group_norm_nhwc_fwd_params,@"STO_CUDA_ENTRY STV_DEFAULT"
_Z35group_norm_nhwc_fwd_one_pass_kernelI11Fp32IOFp16WLi512ELi8ELi128EEv26Group_norm_nhwc_fwd_params:
.text._Z35group_norm_nhwc_fwd_one_pass_kernelI11Fp32IOFp16WLi512ELi8ELi128EEv26Group_norm_nhwc_fwd_params:
        /* <DEDUP_REMOVED lines=85> */
.L_x_3221:
        /* <DEDUP_REMOVED lines=390> */
.L_x_3164:
[----:B0-----:R-:W2:Y:S01]  /*1db0*/  LDG.E.STRONG.GPU R26, [R24.64] ;  /* 0x00000006181a7981 */ /* 0x001ea2000c1ef900 */
[----:B------:R-:W-:Y:S01]  /*1dc0*/  YIELD ;  /* 0x0000000000007946 */ /* 0x000fe20003800000 */
[----:B--2---:R-:W-:Y:S01]  /*1dd0*/  ISETP.NE.AND P6, PT, R26, R73, PT ;  /* 0x000000491a00720c */ /* 0x004fe20003fc5270 */
[----:B------:R-:W-:-:S12]  /*1de0*/  CCTL.IVALL ;  /* 0x00000000ff00798f */ /* 0x000fd80002000000 */
[----:B------:R-:W-:Y:S05]  /*1df0*/  @P6 BRA `(.L_x_3164) ;  /* 0xffffffb000006947 */ /* 0x000fea000383ffff */
.L_x_3163:
        /* <DEDUP_REMOVED lines=21> */
.L_x_3168:
        /* <DEDUP_REMOVED lines=115> */
.L_x_3167:
        /* <DEDUP_REMOVED lines=62> */
.L_x_3169:
[----:B------:R-:W-:-:S04]  /*2a60*/  ISETP.NE.AND P6, PT, R24, RZ, PT ;  /* 0x000000ff1800720c */ /* 0x000fc80003fc5270 */
[----:B------:R-:W-:-:S13]  /*2a70*/  ISETP.NE.OR P6, PT, R26, RZ, P6 ;  /* 0x000000ff1a00720c */ /* 0x000fda00037c5670 */
[----:B------:R-:W-:Y:S05]  /*2a80*/  @!P6 BRA `(.L_x_3165) ;  /* 0x000001f00000e947 */ /* 0x000fea0003800000 */
.L_x_3166:
        /* <DEDUP_REMOVED lines=31> */
.L_x_3165:
        /* <DEDUP_REMOVED lines=11> */
.L_x_3171:
[----:B------:R-:W-:Y:S05]  /*2d30*/  BSYNC B0 ;  /* 0x0000000000007941 */ /* 0x000fea0003800000 */
.L_x_3170:
        /* <DEDUP_REMOVED lines=17> */
.L_x_3162:
        /* <DEDUP_REMOVED lines=38> */
[----:B--2---:R-:W-:Y:S02]  /*30b0*/  HADD2.F32 R52, -RZ, R65.H0_H0 ;  /* 0x20000041ff347230 */ /* 0x004fe40000004100 */
[----:B---3--:R-:W-:Y:S01]  /*30c0*/  HADD2.F32 R53, -RZ, R24.H0_H0 ;  /* 0x20000018ff357230 */ /* 0x008fe20000004100 */
[----:B------:R-:W-:-:S02]  /*30d0*/  FMUL.FTZ R24, R25, R27 ;  /* 0x0000001b19187220 */ /* 0x000fc40000410000 */
[----:B------:R-:W-:Y:S01]  /*30e0*/  FMUL.FTZ R25, R23, R27 ;  /* 0x0000001b17197220 */ /* 0x000fe20000410000 */
[----:B----4-:R-:W-:Y:S02]  /*30f0*/  HADD2.F32 R64, -RZ, R64.H0_H0 ;  /* 0x20000040ff407230 */ /* 0x010fe40000004100 */
        /* <DEDUP_REMOVED lines=14> */
.L_x_3172:
        /* <DEDUP_REMOVED lines=13> */
.L_x_3174:
[----:B------:R-:W-:Y:S05]  /*32b0*/  BSYNC B0 ;  /* 0x0000000000007941 */ /* 0x000fea0003800000 */
.L_x_3173:
        /* <DEDUP_REMOVED lines=15> */
.L_x_3175:
        /* <DEDUP_REMOVED lines=12> */
.L_x_3177:
[----:B------:R-:W-:Y:S05]  /*3470*/  BSYNC B0 ;  /* 0x0000000000007941 */ /* 0x000fea0003800000 */
.L_x_3176:
        /* <DEDUP_REMOVED lines=19> */
.L_x_3178:
        /* <DEDUP_REMOVED lines=12> */
.L_x_3180:
[----:B------:R-:W-:Y:S05]  /*3670*/  BSYNC B0 ;  /* 0x0000000000007941 */ /* 0x000fea0003800000 */
.L_x_3179:
        /* <DEDUP_REMOVED lines=15> */
.L_x_3181:
        /* <DEDUP_REMOVED lines=12> */
.L_x_3183:
[----:B------:R-:W-:Y:S05]  /*3830*/  BSYNC B0 ;  /* 0x0000000000007941 */ /* 0x000fea0003800000 */
.L_x_3182:
        /* <DEDUP_REMOVED lines=19> */
.L_x_3184:
        /* <DEDUP_REMOVED lines=12> */
.L_x_3186:
[----:B------:R-:W-:Y:S05]  /*3a30*/  BSYNC B0 ;  /* 0x0000000000007941 */ /* 0x000fea0003800000 */
.L_x_3185:
        /* <DEDUP_REMOVED lines=15> */
.L_x_3187:
        /* <DEDUP_REMOVED lines=12> */
.L_x_3189:
[----:B------:R-:W-:Y:S05]  /*3bf0*/  BSYNC B0 ;  /* 0x0000000000007941 */ /* 0x000fea0003800000 */
.L_x_3188:
        /* <DEDUP_REMOVED lines=19> */
.L_x_3190:
        /* <DEDUP_REMOVED lines=12> */
.L_x_3192:
[----:B------:R-:W-:Y:S05]  /*3df0*/  BSYNC B0 ;  /* 0x0000000000007941 */ /* 0x000fea0003800000 */
.L_x_3191:
        /* <DEDUP_REMOVED lines=15> */
.L_x_3193:
        /* <DEDUP_REMOVED lines=12> */
.L_x_3195:
[----:B------:R-:W-:Y:S05]  /*3fb0*/  BSYNC B0 ;  /* 0x0000000000007941 */ /* 0x000fea0003800000 */
.L_x_3194:
        /* <DEDUP_REMOVED lines=19> */
.L_x_3196:
        /* <DEDUP_REMOVED lines=11> */
.L_x_3198:
[----:B------:R-:W-:Y:S05]  /*41a0*/  BSYNC B0 ;  /* 0x0000000000007941 */ /* 0x000fea0003800000 */
.L_x_3197:
        /* <DEDUP_REMOVED lines=15> */
.L_x_3199:
        /* <DEDUP_REMOVED lines=11> */
.L_x_3201:
[----:B------:R-:W-:Y:S05]  /*4350*/  BSYNC B0 ;  /* 0x0000000000007941 */ /* 0x000fea0003800000 */
.L_x_3200:
        /* <DEDUP_REMOVED lines=19> */
.L_x_3202:
        /* <DEDUP_REMOVED lines=11> */
.L_x_3204:
[----:B------:R-:W-:Y:S05]  /*4540*/  BSYNC B0 ;  /* 0x0000000000007941 */ /* 0x000fea0003800000 */
.L_x_3203:
        /* <DEDUP_REMOVED lines=15> */
.L_x_3205:
        /* <DEDUP_REMOVED lines=11> */
.L_x_3207:
[----:B------:R-:W-:Y:S05]  /*46f0*/  BSYNC B0 ;  /* 0x0000000000007941 */ /* 0x000fea0003800000 */
.L_x_3206:
        /* <DEDUP_REMOVED lines=21> */
.L_x_3208:
        /* <DEDUP_REMOVED lines=11> */
.L_x_3210:
[----:B------:R-:W-:Y:S05]  /*4900*/  BSYNC B0 ;  /* 0x0000000000007941 */ /* 0x000fea0003800000 */
.L_x_3209:
        /* <DEDUP_REMOVED lines=11> */
.L_x_3211:
        /* <DEDUP_REMOVED lines=20> */
.L_x_3213:
[----:B------:R-:W-:Y:S05]  /*4b00*/  BSYNC B0 ;  /* 0x0000000000007941 */ /* 0x000fea0003800000 */
.L_x_3212:
        /* <DEDUP_REMOVED lines=11> */
.L_x_3214:
        /* <DEDUP_REMOVED lines=20> */
.L_x_3216:
[----:B------:R-:W-:Y:S05]  /*4d00*/  BSYNC B0 ;  /* 0x0000000000007941 */ /* 0x000fea0003800000 */
.L_x_3215:
        /* <DEDUP_REMOVED lines=11> */
.L_x_3217:
        /* <DEDUP_REMOVED lines=14> */
.L_x_3219:
[----:B------:R-:W-:Y:S05]  /*4ea0*/  BSYNC B0 ;  /* 0x0000000000007941 */ /* 0x000fea0003800000 */
.L_x_3218:
[----:B------:R-:W-:Y:S02]  /*4eb0*/  IADD3 R9, R9, c[0x0][0x10], RZ ;  /* 0x0000040009097a10 */ /* 0x000fe40007ffe0ff */
[----:B------:R-:W-:Y:S02]  /*4ec0*/  IADD3 R8, R8, 0x1, RZ ;  /* 0x0000000108087810 */ /* 0x000fe40007ffe0ff */
[----:B------:R-:W-:-:S13]  /*4ed0*/  ISETP.GE.AND P5, PT, R9, UR4, PT ;  /* 0x0000000409007c0c */ /* 0x000fda000bfa6270 */
[----:B------:R-:W-:Y:S01]  /*4ee0*/  @P5 CALL.REL.NOINC `(.L_x_3220) ;  /* 0x0000001000005944 */ /* 0x000fe20003c00000 */
[----:B------:R-:W-:Y:S05]  /*4ef0*/  BRA `(.L_x_3221) ;  /* 0xffffb65000007947 */ /* 0x000fea000383ffff */
.L_x_3220:
[----:B------:R-:W-:Y:S05]  /*4f00*/  EXIT ;  /* 0x000000000000794d */ /* 0x000fea0003800000 */
.L_x_3222:
        /* <DEDUP_REMOVED lines=15> */
.L_x_3295:


//--------------------- .nv.global                --------------------------
	.section	.nv.global,"aw",@nobits
.nv.global:
	.type		_ZN60_INTERNAL_86efea84_29_group_norm_nhwc_one_pass_8_cu_c154220d6thrust23THRUST_300001_SM_800_NS12placeholders2_5E,@object
	.size		_ZN60_INTERNAL_86efea84_29_group_norm_nhwc_one_pass_8_cu_c154220d6thrust23THRUST_300001_SM_800_NS12placeholders2_5E,(_ZN60_INTERNAL_86efea84_29_group_norm_nhwc_one_pass_8_cu_c154220d4cuda3std3__45__cpo6cbeginE - _ZN60_INTERNAL_86efea84_29_group_norm_nhwc_one_pass_8_cu_c154220d6thrust23THRUST_300001_SM_800_NS12placeholders2_5E)
_ZN60_INTERNAL_86efea84_29_group_norm_nhwc_one_pass_8_cu_c154220d6thrust23THRUST_300001_SM_800_NS12placeholders2_5E:
	.zero		1
	.type		_ZN60_INTERNAL_86efea84_29_group_norm_nhwc_one_pass_8_cu_c154220d4cuda3std3__45__cpo6cbeginE,@object
	.size		_ZN60_INTERNAL_86efea84_29_group_norm_nhwc_one_pass_8_cu_c154220d4cuda3std3__45__cpo6cbeginE,(_ZN60_INTERNAL_86efea84_29_group_norm_nhwc_one_pass_8_cu_c154220d4cuda3std6ranges3__45__cpo6cbeginE - _ZN60_INTERNAL_86efea84_29_group_norm_nhwc_one_pass_8_cu_c154220d4cuda3std3__45__cpo6cbeginE)
_ZN60_INTERNAL_86efea84_29_group_norm_nhwc_one_pass_8_cu_c154220d4cuda3std3__45__cpo6cbeginE:
	.zero		1
	.type		_ZN60_INTERNAL_86efea84_29_group_norm_nhwc_one_pass_8_cu_c154220d4cuda3std6ranges3__45__cpo6cbeginE,@object
	.size		_ZN60_INTERNAL_86efea84_29_group_norm_nhwc_one_pass_8_cu_c154220d4cuda3std6ranges3__45__cpo6cbeginE,(_ZN60_INTERNAL_86efea84_29_group_norm_nhwc_one_pass_8_cu_c154220d4cuda3std3__48in_placeE - _ZN60_INTERNAL_86efea84_29_group_norm_nhwc_one_pass_8_cu_c154220d4cuda3std6ranges3__45__cpo6cbeginE)
_ZN60_INTERNAL_86efea84_29_group_norm_nhwc_one_pass_8_cu_c154220d4cuda3std6ranges3__45__cpo6cbeginE:
	.zero		1
	.type		_ZN60_INTERNAL_86efea84_29_group_norm_nhwc_one_pass_8_cu_c154220d4cuda3std3__48in_placeE,@object
	.size		_ZN60_INTERNAL_86efea84_29_group_norm_nhwc_one_pass_8_cu_c154220d4cuda3std3__48in_placeE,(_ZN60_INTERNAL_86efea84_29_group_norm_nhwc_one_pass_8_cu_c154220d4cuda3std6ranges3__45__cpo4sizeE - _ZN60_INTERNAL_86efea84_29_group_norm_nhwc_one_pass_8_cu_c154220d4cuda3std3__48in_placeE)
_ZN60_INTERNAL_86efea84_29_group_norm_nhwc_one_pass_8_cu_c154220d4cuda3std3__48in_placeE:
	.zero		1
	.type		_ZN60_INTERNAL_86efea84_29_group_norm_nhwc_one_pass_8_cu_c154220d4cuda3std6ranges3__45__cpo4sizeE,@object
	.size		_ZN60_INTERNAL_86efea84_29_group_norm_nhwc_one_pass_8_cu_c154220d4cuda3std6ranges3__45__cpo4sizeE,(_ZN60_INTERNAL_86efea84_29_group_norm_nhwc_one_pass_8_cu_c154220d6thrust23THRUST_300001_SM_800_NS12placeholders2_9E - _ZN60_INTERNAL_86efea84_29_group_norm_nhwc_one_pass_8_cu_c154220d4cuda3std6ranges3__45__cpo4sizeE)
_ZN60_INTERNAL_86efea84_29_group_norm_nhwc_one_pass_8_cu_c154220d4cuda3std6ranges3__45__cpo4sizeE:
	.zero		1
	.type		_ZN60_INTERNAL_86efea84_29_group_norm_nhwc_one_pass_8_cu_c154220d6thrust23THRUST_300001_SM_800_NS12placeholders2_9E,@object
	.size		_ZN60_INTERNAL_86efea84_29_group_norm_nhwc_one_pass_8_cu_c154220d6thrust23THRUST_300001_SM_800_NS12placeholders2_9E,(_ZN60_INTERNAL_86efea84_29_group_norm_nhwc_one_pass_8_cu_c154220d4cuda3std3__45__cpo7crbeginE - _ZN60_INTERNAL_86efea84_29_group_norm_nhwc_one_pass_8_cu_c154220d6thrust23THRUST_300001_SM_800_NS12placeholders2_9E)
_ZN60_INTERNAL_86efea84_29_group_norm_nhwc_one_pass_8_cu_c154220d6thrust23THRUST_300001_SM_800_NS12placeholders2_9E:
	.zero		1
	.type		_ZN60_INTERNAL_86efea84_29_group_norm_nhwc_one_pass_8_cu_c154220d4cuda3std3__45__cpo7crbeginE,@object
	.size		_ZN60_INTERNAL_86efea84_29_group_norm_nhwc_one_pass_8_cu_c154220d4cuda3std3__45__cpo7crbeginE,(_ZN60_INTERNAL_86efea84_29_group_norm_nhwc_one_pass_8_cu_c154220d4cuda3std6ranges3__45__cpo4nextE - _ZN60_INTERNAL_86efea84_29_group_norm_nhwc_one_pass_8_cu_c154220d4cuda3std3__45__cpo7crbeginE)
_ZN60_INTERNAL_86efea84_29_group_norm_nhwc_one_pass_8_cu_c154220d4cuda3std3__45__cpo7crbeginE:
	.zero		1
	.type		_ZN60_INTERNAL_86efea84_29_group_norm_nhwc_one_pass_8_cu_c154220d4cuda3std6ranges3__45__cpo4nextE,@object
	.size		_ZN60_INTERNAL_86efea84_29_group_norm_nhwc_one_pass_8_cu_c154220d4cuda3std6ranges3__45__cpo4nextE,(_ZN60_INTERNAL_86efea84_29_group_norm_nhwc_one_pass_8_cu_c154220d4cuda3std6ranges3__45__cpo4swapE - _ZN60_INTERNAL_86efea84_29_group_norm_nhwc_one_pass_8_cu_c154220d4cuda3std6ranges3__45__cpo4nextE)
_ZN60_INTERNAL_86efea84_29_group_norm_nhwc_one_pass_8_cu_c154220d4cuda3std6ranges3__45__cpo4nextE:
	.zero		1
	.type		_ZN60_INTERNAL_86efea84_29_group_norm_nhwc_one_pass_8_cu_c154220d4cuda3std6ranges3__45__cpo4swapE,@object
	.size		_ZN60_INTERNAL_86efea84_29_group_norm_nhwc_one_pass_8_cu_c154220d4cuda3std6ranges3__45__cpo4swapE,(_ZN60_INTERNAL_86efea84_29_group_norm_nhwc_one_pass_8_cu_c154220d6thrust23THRUST_300001_SM_800_NS12placeholders2_1E - _ZN60_INTERNAL_86efea84_29_group_norm_nhwc_one_pass_8_cu_c154220d4cuda3std6ranges3__45__cpo4swapE)
_ZN60_INTERNAL_86efea84_29_group_norm_nhwc_one_pass_8_cu_c154220d4cuda3std6ranges3__45__cpo4swapE:
	.zero		1
	.type		_ZN60_INTERNAL_86efea84_29_group_norm_nhwc_one_pass_8_cu_c154220d6thrust23THRUST_300001_SM_800_NS12placeholders2_1E,@object
	.size		_ZN60_INTERNAL_86efea84_29_group_norm_nhwc_one_pass_8_cu_c154220d6thrust23THRUST_300001_SM_800_NS12placeholders2_1E,(_ZN60_INTERNAL_86efea84_29_group_norm_nhwc_one_pass_8_cu_c154220d6thrust23THRUST_300001_SM_800_NS12placeholders2_3E - _ZN60_INTERNAL_86efea84_29_group_norm_nhwc_one_pass_8_cu_c154220d6thrust23THRUST_300001_SM_800_NS12placeholders2_1E)
_ZN60_INTERNAL_86efea84_29_group_norm_nhwc_one_pass_8_cu_c154220d6thrust23THRUST_300001_SM_800_NS12placeholders2_1E:
	.zero		1
	.type		_ZN60_INTERNAL_86efea84_29_group_norm_nhwc_one_pass_8_cu_c154220d6thrust23THRUST_300001_SM_800_NS12placeholders2_3E,@object
	.size		_ZN60_INTERNAL_86efea84_29_group_norm_nhwc_one_pass_8_cu_c154220d6thrust23THRUST_300001_SM_800_NS12placeholders2_3E,(_ZN60_INTERNAL_86efea84_29_group_norm_nhwc_one_pass_8_cu_c154220d4cuda3std3__45__cpo5beginE - _ZN60_INTERNAL_86efea84_29_group_norm_nhwc_one_pass_8_cu_c154220d6thrust23THRUST_300001_SM_800_NS12placeholders2_3E)
_ZN60_INTERNAL_86efea84_29_group_norm_nhwc_one_pass_8_cu_c154220d6thrust23THRUST_300001_SM_800_NS12placeholders2_3E:
	.zero		1
	.type		_ZN60_INTERNAL_86efea84_29_group_norm_nhwc_one_pass_8_cu_c154220d4cuda3std3__45__cpo5beginE,@object
	.size		_ZN60_INTERNAL_86efea84_29_group_norm_nhwc_one_pass_8_cu_c154220d4cuda3std3__45__cpo5beginE,(_ZN60_INTERNAL_86efea84_29_group_norm_nhwc_one_pass_8_cu_c154220d4cuda3std6ranges3__45__cpo5beginE - _ZN60_INTERNAL_86efea84_29_group_norm_nhwc_one_pass_8_cu_c154220d4cuda3std3__45__cpo5beginE)
_ZN60_INTERNAL_86efea84_29_group_norm_nhwc_one_pass_8_cu_c154220d4cuda3std3__45__cpo5beginE:
	.zero		1
	.type		_ZN60_INTERNAL_86efea84_29_group_norm_nhwc_one_pass_8_cu_c154220d4cuda3std6ranges3__45__cpo5beginE,@object
	.size		_ZN60_INTERNAL_86efea84_29_group_norm_nhwc_one_pass_8_cu_c154220d4cuda3std6ranges3__45__cpo5beginE,(_ZN60_INTERNAL_86efea84_29_group_norm_nhwc_one_pass_8_cu_c154220d4cuda3std3__462_GLOBAL__N__86efea84_29_group_norm_nhwc_one_pass_8_cu_c154220d6ignoreE - _ZN60_INTERNAL_86efea84_29_group_norm_nhwc_one_pass_8_cu_c154220d4cuda3std6ranges3__45__cpo5beginE)
_ZN60_INTERNAL_86efea84_29_group_norm_nhwc_one_pass_8_cu_c154220d4cuda3std6ranges3__45__cpo5beginE:
	.zero		1
	.type		_ZN60_INTERNAL_86efea84_29_group_norm_nhwc_one_pass_8_cu_c154220d4cuda3std3__462_GLOBAL__N__86efea84_29_group_norm_nhwc_one_pass_8_cu_c154220d6ignoreE,@object
	.size		_ZN60_INTERNAL_86efea84_29_group_norm_nhwc_one_pass_8_cu_c154220d4cuda3std3__462_GLOBAL__N__86efea84_29_group_norm_nhwc_one_pass_8_cu_c154220d6ignoreE,(_ZN60_INTERNAL_86efea84_29_group_norm_nhwc_one_pass_8_cu_c154220d4cuda3std6ranges3__45__cpo4dataE - _ZN60_INTERNAL_86efea84_29_group_norm_nhwc_one_pass_8_cu_c154220d4cuda3std3__462_GLOBAL__N__86efea84_29_group_norm_nhwc_one_pass_8_cu_c154220d6ignoreE)
_ZN60_INTERNAL_86efea84_29_group_norm_nhwc_one_pass_8_cu_c154220d4cuda3std3__462_GLOBAL__N__86efea84_29_group_norm_nhwc_one_pass_8_cu_c154220d6ignoreE:
	.zero		1
	.type		_ZN60_INTERNAL_86efea84_29_group_norm_nhwc_one_pass_8_cu_c154220d4cuda3std6ranges3__45__cpo4dataE,@object
	.size		_ZN60_INTERNAL_86efea84_29_group_norm_nhwc_one_pass_8_cu_c154220d4cuda3std6ranges3__45__cpo4dataE,(_ZN60_INTERNAL_86efea84_29_group_norm_nhwc_one_pass_8_cu_c154220d6thrust23THRUST_300001_SM_800_NS12placeholders2_7E - _ZN60_INTERNAL_86efea84_29_group_norm_nhwc_one_pass_8_cu_c154220d4cuda3std6ranges3__45__cpo4dataE)
_ZN60_INTERNAL_86efea84_29_group_norm_nhwc_one_pass_8_cu_c154220d4cuda3std6ranges3__45__cpo4dataE:
	.zero		1
	.type		_ZN60_INTERNAL_86efea84_29_group_norm_nhwc_one_pass_8_cu_c154220d6thrust23THRUST_300001_SM_800_NS12placeholders2_7E,@object
	.size		_ZN60_INTERNAL_86efea84_29_group_norm_nhwc_one_pass_8_cu_c154220d6thrust23THRUST_300001_SM_800_NS12placeholders2_7E,(_ZN60_INTERNAL_86efea84_29_group_norm_nhwc_one_pass_8_cu_c154220d4cuda3std3__45__cpo6rbeginE - _ZN60_INTERNAL_86efea84_29_group_norm_nhwc_one_pass_8_cu_c154220d6thrust23THRUST_300001_SM_800_NS12placeholders2_7E)
_ZN60_INTERNAL_86efea84_29_group_norm_nhwc_one_pass_8_cu_c154220d6thrust23THRUST_300001_SM_800_NS12placeholders2_7E:
	.zero		1
	.type		_ZN60_INTERNAL_86efea84_29_group_norm_nhwc_one_pass_8_cu_c154220d4cuda3std3__45__cpo6rbeginE,@object
	.size		_ZN60_INTERNAL_86efea84_29_group_norm_nhwc_one_pass_8_cu_c154220d4cuda3std3__45__cpo6rbeginE,(_ZN60_INTERNAL_86efea84_29_group_norm_nhwc_one_pass_8_cu_c154220d4cuda3std6ranges3__45__cpo7advanceE - _ZN60_INTERNAL_86efea84_29_group_norm_nhwc_one_pass_8_cu_c154220d4cuda3std3__45__cpo6rbeginE)
_ZN60_INTERNAL_86efea84_29_group_norm_nhwc_one_pass_8_cu_c154220d4cuda3std3__45__cpo6rbeginE:
	.zero		1
	.type		_ZN60_INTERNAL_86efea84_29_group_norm_nhwc_one_pass_8_cu_c154220d4cuda3std6ranges3__45__cpo7advanceE,@object
	.size		_ZN60_INTERNAL_86efea84_29_group_norm_nhwc_one_pass_8_cu_c154220d4cuda3std6ranges3__45__cpo7advanceE,(_ZN60_INTERNAL_86efea84_29_group_norm_nhwc_one_pass_8_cu_c154220d4cuda3std3__47nulloptE - _ZN60_INTERNAL_86efea84_29_group_norm_nhwc_one_pass_8_cu_c154220d4cuda3std6ranges3__45__cpo7advanceE)
_ZN60_INTERNAL_86efea84_29_group_norm_nhwc_one_pass_8_cu_c154220d4cuda3std6ranges3__45__cpo7advanceE:
	.zero		1
	.type		_ZN60_INTERNAL_86efea84_29_group_norm_nhwc_one_pass_8_cu_c154220d4cuda3std3__47nulloptE,@object
	.size		_ZN60_INTERNAL_86efea84_29_group_norm_nhwc_one_pass_8_cu_c154220d4cuda3std3__47nulloptE,(_ZN60_INTERNAL_86efea84_29_group_norm_nhwc_one_pass_8_cu_c154220d4cuda3std6ranges3__45__cpo8distanceE - _ZN60_INTERNAL_86efea84_29_group_norm_nhwc_one_pass_8_cu_c154220d4cuda3std3__47nulloptE)
_ZN60_INTERNAL_86efea84_29_group_norm_nhwc_one_pass_8_cu_c154220d4cuda3std3__47nulloptE:
	.zero		1
	.type		_ZN60_INTERNAL_86efea84_29_group_norm_nhwc_one_pass_8_cu_c154220d4cuda3std6ranges3__45__cpo8distanceE,@object
	.size		_ZN60_INTERNAL_86efea84_29_group_norm_nhwc_one_pass_8_cu_c154220d4cuda3std6ranges3__45__cpo8distanceE,(_ZN60_INTERNAL_86efea84_29_group_norm_nhwc_one_pass_8_cu_c154220d6thrust23THRUST_300001_SM_800_NS12placeholders2_6E - _ZN60_INTERNAL_86efea84_29_group_norm_nhwc_one_pass_8_cu_c154220d4cuda3std6ranges3__45__cpo8distanceE)
_ZN60_INTERNAL_86efea84_29_group_norm_nhwc_one_pass_8_cu_c154220d4cuda3std6ranges3__45__cpo8distanceE:
	.zero		1
	.type		_ZN60_INTERNAL_86efea84_29_group_norm_nhwc_one_pass_8_cu_c154220d6thrust23THRUST_300001_SM_800_NS12placeholders2_6E,@object
	.size		_ZN60_INTERNAL_86efea84_29_group_norm_nhwc_one_pass_8_cu_c154220d6thrust23THRUST_300001_SM_800_NS12placeholders2_6E,(_ZN60_INTERNAL_86efea84_29_group_norm_nhwc_one_pass_8_cu_c154220d4cuda3std3__45__cpo4cendE - _ZN60_INTERNAL_86efea84_29_group_norm_nhwc_one_pass_8_cu_c154220d6thrust23THRUST_300001_SM_800_NS12placeholders2_6E)
_ZN60_INTERNAL_86efea84_29_group_norm_nhwc_one_pass_8_cu_c154220d6thrust23THRUST_300001_SM_800_NS12placeholders2_6E:
	.zero		1
	.type		_ZN60_INTERNAL_86efea84_29_group_norm_nhwc_one_pass_8_cu_c154220d4cuda3std3__45__cpo4cendE,@object
	.size		_ZN60_INTERNAL_86efea84_29_group_norm_nhwc_one_pass_8_cu_c154220d4cuda3std3__45__cpo4cendE,(_ZN60_INTERNAL_86efea84_29_group_norm_nhwc_one_pass_8_cu_c154220d4cuda3std6ranges3__45__cpo4cendE - _ZN60_INTERNAL_86efea84_29_group_norm_nhwc_one_pass_8_cu_c154220d4cuda3std3__45__cpo4cendE)
_ZN60_INTERNAL_86efea84_29_group_norm_nhwc_one_pass_8_cu_c154220d4cuda3std3__45__cpo4cendE:
	.zero		1
	.type		_ZN60_INTERNAL_86efea84_29_group_norm_nhwc_one_pass_8_cu_c154220d4cuda3std6ranges3__45__cpo4cendE,@object
	.size		_ZN60_INTERNAL_86efea84_29_group_norm_nhwc_one_pass_8_cu_c154220d4cuda3std6ranges3__45__cpo4cendE,(_ZN60_INTERNAL_86efea84_29_group_norm_nhwc_one_pass_8_cu_c154220d4cuda3std3__420unreachable_sentinelE - _ZN60_INTERNAL_86efea84_29_group_norm_nhwc_one_pass_8_cu_c154220d4cuda3std6ranges3__45__cpo4cendE)
_ZN60_INTERNAL_86efea84_29_group_norm_nhwc_one_pass_8_cu_c154220d4cuda3std6ranges3__45__cpo4cendE:
	.zero		1
	.type		_ZN60_INTERNAL_86efea84_29_group_norm_nhwc_one_pass_8_cu_c154220d4cuda3std3__420unreachable_sentinelE,@object
	.size		_ZN60_INTERNAL_86efea84_29_group_norm_nhwc_one_pass_8_cu_c154220d4cuda3std3__420unreachable_sentinelE,(_ZN60_INTERNAL_86efea84_29_group_norm_nhwc_one_pass_8_cu_c154220d4cuda3std6ranges3__45__cpo5ssizeE - _ZN60_INTERNAL_86efea84_29_group_norm_nhwc_one_pass_8_cu_c154220d4cuda3std3__420unreachable_sentinelE)
_ZN60_INTERNAL_86efea84_29_group_norm_nhwc_one_pass_8_cu_c154220d4cuda3std3__420unreachable_sentinelE:
	.zero		1
	.type		_ZN60_INTERNAL_86efea84_29_group_norm_nhwc_one_pass_8_cu_c154220d4cuda3std6ranges3__45__cpo5ssizeE,@object
	.size		_ZN60_INTERNAL_86efea84_29_group_norm_nhwc_one_pass_8_cu_c154220d4cuda3std6ranges3__45__cpo5ssizeE,(_ZN60_INTERNAL_86efea84_29_group_norm_nhwc_one_pass_8_cu_c154220d6thrust23THRUST_300001_SM_800_NS12placeholders3_10E - _ZN60_INTERNAL_86efea84_29_group_norm_nhwc_one_pass_8_cu_c154220d4cuda3std6ranges3__45__cpo5ssizeE)
_ZN60_INTERNAL_86efea84_29_group_norm_nhwc_one_pass_8_cu_c154220d4cuda3std6ranges3__45__cpo5ssizeE:
	.zero		1
	.type		_ZN60_INTERNAL_86efea84_29_group_norm_nhwc_one_pass_8_cu_c154220d6thrust23THRUST_300001_SM_800_NS12placeholders3_10E,@object
	.size		_ZN60_INTERNAL_86efea84_29_group_norm_nhwc_one_pass_8_cu_c154220d6thrust23THRUST_300001_SM_800_NS12placeholders3_10E,(_ZN60_INTERNAL_86efea84_29_group_norm_nhwc_one_pass_8_cu_c154220d4cuda3std3__45__cpo5crendE - _ZN60_INTERNAL_86efea84_29_group_norm_nhwc_one_pass_8_cu_c154220d6thrust23THRUST_300001_SM_800_NS12placeholders3_10E)
_ZN60_INTERNAL_86efea84_29_group_norm_nhwc_one_pass_8_cu_c154220d6thrust23THRUST_300001_SM_800_NS12placeholders3_10E:
	.zero		1
	.type		_ZN60_INTERNAL_86efea84_29_group_norm_nhwc_one_pass_8_cu_c154220d4cuda3std3__45__cpo5crendE,@object
	.size		_ZN60_INTERNAL_86efea84_29_group_norm_nhwc_one_pass_8_cu_c154220d4cuda3std3__45__cpo5crendE,(_ZN60_INTERNAL_86efea84_29_group_norm_nhwc_one_pass_8_cu_c154220d4cuda3std6ranges3__45__cpo4prevE - _ZN60_INTERNAL_86efea84_29_group_norm_nhwc_one_pass_8_cu_c154220d4cuda3std3__45__cpo5crendE)
_ZN60_INTERNAL_86efea84_29_group_norm_nhwc_one_pass_8_cu_c154220d4cuda3std3__45__cpo5crendE:
	.zero		1
	.type		_ZN60_INTERNAL_86efea84_29_group_norm_nhwc_one_pass_8_cu_c154220d4cuda3std6ranges3__45__cpo4prevE,@object
	.size		_ZN60_INTERNAL_86efea84_29_group_norm_nhwc_one_pass_8_cu_c154220d4cuda3std6ranges3__45__cpo4prevE,(_ZN60_INTERNAL_86efea84_29_group_norm_nhwc_one_pass_8_cu_c154220d4cuda3std6ranges3__45__cpo9iter_moveE - _ZN60_INTERNAL_86efea84_29_group_norm_nhwc_one_pass_8_cu_c154220d4cuda3std6ranges3__45__cpo4prevE)
_ZN60_INTERNAL_86efea84_29_group_norm_nhwc_one_pass_8_cu_c154220d4cuda3std6ranges3__45__cpo4prevE:
	.zero		1
	.type		_ZN60_INTERNAL_86efea84_29_group_norm_nhwc_one_pass_8_cu_c154220d4cuda3std6ranges3__45__cpo9iter_moveE,@object
	.size		_ZN60_INTERNAL_86efea84_29_group_norm_nhwc_one_pass_8_cu_c154220d4cuda3std6ranges3__45__cpo9iter_moveE,(_ZN60_INTERNAL_86efea84_29_group_norm_nhwc_one_pass_8_cu_c154220d6thrust23THRUST_300001_SM_800_NS12placeholders2_2E - _ZN60_INTERNAL_86efea84_29_group_norm_nhwc_one_pass_8_cu_c154220d4cuda3std6ranges3__45__cpo9iter_moveE)
_ZN60_INTERNAL_86efea84_29_group_norm_nhwc_one_pass_8_cu_c154220d4cuda3std6ranges3__45__cpo9iter_moveE:
	.zero		1
	.type		_ZN60_INTERNAL_86efea84_29_group_norm_nhwc_one_pass_8_cu_c154220d6thrust23THRUST_300001_SM_800_NS12placeholders2_2E,@object
	.size		_ZN60_INTERNAL_86efea84_29_group_norm_nhwc_one_pass_8_cu_c154220d6thrust23THRUST_300001_SM_800_NS12placeholders2_2E,(_ZN60_INTERNAL_86efea84_29_group_norm_nhwc_one_pass_8_cu_c154220d6thrust23THRUST_300001_SM_800_NS12placeholders2_4E - _ZN60_INTERNAL_86efea84_29_group_norm_nhwc_one_pass_8_cu_c154220d6thrust23THRUST_300001_SM_800_NS12placeholders2_2E)
_ZN60_INTERNAL_86efea84_29_group_norm_nhwc_one_pass_8_cu_c154220d6thrust23THRUST_300001_SM_800_NS12placeholders2_2E:
	.zero		1
	.type		_ZN60_INTERNAL_86efea84_29_group_norm_nhwc_one_pass_8_cu_c154220d6thrust23THRUST_300001_SM_800_NS12placeholders2_4E,@object
	.size		_ZN60_INTERNAL_86efea84_29_group_norm_nhwc_one_pass_8_cu_c154220d6thrust23THRUST_300001_SM_800_NS12placeholders2_4E,(_ZN60_INTERNAL_86efea84_29_group_norm_nhwc_one_pass_8_cu_c154220d4cuda3std3__45__cpo3endE - _ZN60_INTERNAL_86efea84_29_group_norm_nhwc_one_pass_8_cu_c154220d6thrust23THRUST_300001_SM_800_NS12placeholders2_4E)
_ZN60_INTERNAL_86efea84_29_group_norm_nhwc_one_pass_8_cu_c154220d6thrust23THRUST_300001_SM_800_NS12placeholders2_4E:
	.zero		1
	.type		_ZN60_INTERNAL_86efea84_29_group_norm_nhwc_one_pass_8_cu_c154220d4cuda3std3__45__cpo3endE,@object
	.size		_ZN60_INTERNAL_86efea84_29_group_norm_nhwc_one_pass_8_cu_c154220d4cuda3std3__45__cpo3endE,(_ZN60_INTERNAL_86efea84_29_group_norm_nhwc_one_pass_8_cu_c154220d4cuda3std6ranges3__45__cpo3endE - _ZN60_INTERNAL_86efea84_29_group_norm_nhwc_one_pass_8_cu_c154220d4cuda3std3__45__cpo3endE)
_ZN60_INTERNAL_86efea84_29_group_norm_nhwc_one_pass_8_cu_c154220d4cuda3std3__45__cpo3endE:
	.zero		1
	.type		_ZN60_INTERNAL_86efea84_29_group_norm_nhwc_one_pass_8_cu_c154220d4cuda3std6ranges3__45__cpo3endE,@object
	.size		_ZN60_INTERNAL_86efea84_29_group_norm_nhwc_one_pass_8_cu_c154220d4cuda3std6ranges3__45__cpo3endE,(_ZN60_INTERNAL_86efea84_29_group_norm_nhwc_one_pass_8_cu_c154220d4cuda3std3__419piecewise_constructE - _ZN60_INTERNAL_86efea84_29_group_norm_nhwc_one_pass_8_cu_c154220d4cuda3std6ranges3__45__cpo3endE)
_ZN60_INTERNAL_86efea84_29_group_norm_nhwc_one_pass_8_cu_c154220d4cuda3std6ranges3__45__cpo3endE:
	.zero		1
	.type		_ZN60_INTERNAL_86efea84_29_group_norm_nhwc_one_pass_8_cu_c154220d4cuda3std3__419piecewise_constructE,@object
	.size		_ZN60_INTERNAL_86efea84_29_group_norm_nhwc_one_pass_8_cu_c154220d4cuda3std3__419piecewise_constructE,(_ZN60_INTERNAL_86efea84_29_group_norm_nhwc_one_pass_8_cu_c154220d4cuda3std6ranges3__45__cpo5cdataE - _ZN60_INTERNAL_86efea84_29_group_norm_nhwc_one_pass_8_cu_c154220d4cuda3std3__419piecewise_constructE)
_ZN60_INTERNAL_86efea84_29_group_norm_nhwc_one_pass_8_cu_c154220d4cuda3std3__419piecewise_constructE:
	.zero		1
	.type		_ZN60_INTERNAL_86efea84_29_group_norm_nhwc_one_pass_8_cu_c154220d4cuda3std6ranges3__45__cpo5cdataE,@object
	.size		_ZN60_INTERNAL_86efea84_29_group_norm_nhwc_one_pass_8_cu_c154220d4cuda3std6ranges3__45__cpo5cdataE,(_ZN60_INTERNAL_86efea84_29_group_norm_nhwc_one_pass_8_cu_c154220d6thrust23THRUST_300001_SM_800_NS12placeholders2_8E - _ZN60_INTERNAL_86efea84_29_group_norm_nhwc_one_pass_8_cu_c154220d4cuda3std6ranges3__45__cpo5cdataE)
_ZN60_INTERNAL_86efea84_29_group_norm_nhwc_one_pass_8_cu_c154220d4cuda3std6ranges3__45__cpo5cdataE:
	.zero		1
	.type		_ZN60_INTERNAL_86efea84_29_group_norm_nhwc_one_pass_8_cu_c154220d6thrust23THRUST_300001_SM_800_NS12placeholders2_8E,@object
	.size		_ZN60_INTERNAL_86efea84_29_group_norm_nhwc_one_pass_8_cu_c154220d6thrust23THRUST_300001_SM_800_NS12placeholders2_8E,(_ZN60_INTERNAL_86efea84_29_group_norm_nhwc_one_pass_8_cu_c154220d4cuda3std3__45__cpo4rendE - _ZN60_INTERNAL_86efea84_29_group_norm_nhwc_one_pass_8_cu_c154220d6thrust23THRUST_300001_SM_800_NS12placeholders2_8E)
_ZN60_INTERNAL_86efea84_29_group_norm_nhwc_one_pass_8_cu_c154220d6thrust23THRUST_300001_SM_800_NS12placeholders2_8E:
	.zero		1
	.type		_ZN60_INTERNAL_86efea84_29_group_norm_nhwc_one_pass_8_cu_c154220d4cuda3std3__45__cpo4rendE,@object
	.size		_ZN60_INTERNAL_86efea84_29_group_norm_nhwc_one_pass_8_cu_c154220d4cuda3std3__45__cpo4rendE,(_ZN60_INTERNAL_86efea84_29_group_norm_nhwc_one_pass_8_cu_c154220d4cuda3std6ranges3__45__cpo9iter_swapE - _ZN60_INTERNAL_86efea84_29_group_norm_nhwc_one_pass_8_cu_c154220d4cuda3std3__45__cpo4rendE)
_ZN60_INTERNAL_86efea84_29_group_norm_nhwc_one_pass_8_cu_c154220d4cuda3std3__45__cpo4rendE:
	.zero		1
	.type		_ZN60_INTERNAL_86efea84_29_group_norm_nhwc_one_pass_8_cu_c154220d4cuda3std6ranges3__45__cpo9iter_swapE,@object
	.size		_ZN60_INTERNAL_86efea84_29_group_norm_nhwc_one_pass_8_cu_c154220d4cuda3std6ranges3__45__cpo9iter_swapE,(_ZN60_INTERNAL_86efea84_29_group_norm_nhwc_one_pass_8_cu_c154220d4cuda3std3__48unexpectE - _ZN60_INTERNAL_86efea84_29_group_norm_nhwc_one_pass_8_cu_c154220d4cuda3std6ranges3__45__cpo9iter_swapE)
_ZN60_INTERNAL_86efea84_29_group_norm_nhwc_one_pass_8_cu_c154220d4cuda3std6ranges3__45__cpo9iter_swapE:
	.zero		1
	.type		_ZN60_INTERNAL_86efea84_29_group_norm_nhwc_one_pass_8_cu_c154220d4cuda3std3__48unexpectE,@object
	.size		_ZN60_INTERNAL_86efea84_29_group_norm_nhwc_one_pass_8_cu_c154220d4cuda3std3__48unexpectE,(_ZN60_INTERNAL_86efea84_29_group_norm_nhwc_one_pass_8_cu_c154220d6thrust23THRUST_300001_SM_800_NS6system6detail10sequential3seqE - _ZN60_INTERNAL_86efea84_29_group_norm_nhwc_one_pass_8_cu_c154220d4cuda3std3__48unexpectE)
_ZN60_INTERNAL_86efea84_29_group_norm_nhwc_one_pass_8_cu_c154220d4cuda3std3__48unexpectE:
	.zero		1
	.type		_ZN60_INTERNAL_86efea84_29_group_norm_nhwc_one_pass_8_cu_c154220d6thrust23THRUST_300001_SM_800_NS6system6detail10sequential3seqE,@object
	.size		_ZN60_INTERNAL_86efea84_29_group_norm_nhwc_one_pass_8_cu_c154220d6thrust23THRUST_300001_SM_800_NS6system6detail10sequential3seqE,(.L_29 - _ZN60_INTERNAL_86efea84_29_group_norm_nhwc_one_pass_8_cu_c154220d6thrust23THRUST_300001_SM_800_NS6system6detail10sequential3seqE)
_ZN60_INTERNAL_86efea84_29_group_norm_nhwc_one_pass_8_cu_c154220d6thrust23THRUST_300001_SM_800_NS6system6detail10sequential3seqE:
	.zero		1
.L_29:


//--------------------- .nv.shared._Z35group_norm_nhwc_bwd_one_pass_kernelI11Bf16IOFp32WLi64ELi8ELi128EEv26Group_norm_nhwc_bwd_params --------------------------
	.section	.nv.shared._Z35group_norm_nhwc_bwd_one_pass_kernelI11Bf16IOFp32WLi64ELi8ELi128EEv26Group_norm_nhwc_bwd_params,"aw",@nobits
	.sectionflags	@""
	.align	16
.nv.shared._Z35group_norm_nhwc_bwd_one_pass_kernelI11Bf16IOFp32WLi64ELi8ELi128EEv26Group_norm_nhwc_bwd_params:
	.zero		2112


//--------------------- .nv.shared._Z35group_norm_nhwc_bwd_one_pass_kernelI11Bf16IOFp32WLi128ELi8ELi128EEv26Group_norm_nhwc_bwd_params --------------------------
	.section	.nv.shared._Z35group_norm_nhwc_bwd_one_pass_kernelI11Bf16IOFp32WLi128ELi8ELi128EEv26Group_norm_nhwc_bwd_params,"aw",@nobits
	.sectionflags	@""
	.align	16
.nv.shared._Z35group_norm_nhwc_bwd_one_pass_kernelI11Bf16IOFp32WLi128ELi8ELi128EEv26Group_norm_nhwc_bwd_params:
	.zero		2112


//--------------------- .nv.shared._Z35group_norm_nhwc_bwd_one_pass_kernelI11Bf16IOFp32WLi256ELi8ELi128EEv26Group_norm_nhwc_bwd_params --------------------------
	.section	.nv.shared._Z35group_norm_nhwc_bwd_one_pass_kernelI11Bf16IOFp32WLi256ELi8ELi128EEv26Group_norm_nhwc_bwd_params,"aw",@nobits
	.sectionflags	@""
	.align	16
.nv.shared._Z35group_norm_nhwc_bwd_one_pass_kernelI11Bf16IOFp32WLi256ELi8ELi128EEv26Group_norm_nhwc_bwd_params:
	.zero		2112


//--------------------- .nv.shared._Z35group_norm_nhwc_bwd_one_pass_kernelI11Bf16IOFp32WLi512ELi8ELi128EEv26Group_norm_nhwc_bwd_params --------------------------
	.section	.nv.shared._Z35group_norm_nhwc_bwd_one_pass_kernelI11Bf16IOFp32WLi512ELi8ELi128EEv26Group_norm_nhwc_bwd_params,"aw",@nobits
	.sectionflags	@""
	.align	16
.nv.shared._Z35group_norm_nhwc_bwd_one_pass_kernelI11Bf16IOFp32WLi512ELi8ELi128EEv26Group_norm_nhwc_bwd_params:
	.zero		2112


//--------------------- .nv.shared._Z35group_norm_nhwc_bwd_one_pass_kernelI11Bf16IOBf16WLi64ELi8ELi128EEv26Group_norm_nhwc_bwd_params --------------------------
	.section	.nv.shared._Z35group_norm_nhwc_bwd_one_pass_kernelI11Bf16IOBf16WLi64ELi8ELi128EEv26Group_norm_nhwc_bwd_params,"aw",@nobits
	.sectionflags	@""
	.align	16
.nv.shared._Z35group_norm_nhwc_bwd_one_pass_kernelI11Bf16IOBf16WLi64ELi8ELi128EEv26Group_norm_nhwc_bwd_params:
	.zero		2112


//--------------------- .nv.shared._Z35group_norm_nhwc_bwd_one_pass_kernelI11Bf16IOBf16WLi128ELi8ELi128EEv26Group_norm_nhwc_bwd_params --------------------------
	.section	.nv.shared._Z35group_norm_nhwc_bwd_one_pass_kernelI11Bf16IOBf16WLi128ELi8ELi128EEv26Group_norm_nhwc_bwd_params,"aw",@nobits
	.sectionflags	@""
	.align	16
.nv.shared._Z35group_norm_nhwc_bwd_one_pass_kernelI11Bf16IOBf16WLi128ELi8ELi128EEv26Group_norm_nhwc_bwd_params:
	.zero		2112


//--------------------- .nv.shared._Z35group_norm_nhwc_bwd_one_pass_kernelI11Bf16IOBf16WLi256ELi8ELi128EEv26Group_norm_nhwc_bwd_params --------------------------
	.section	.nv.shared._Z35group_norm_nhwc_bwd_one_pass_kernelI11Bf16IOBf16WLi256ELi8ELi128EEv26Group_norm_nhwc_bwd_params,"aw",@nobits
	.sectionflags	@""
	.align	16
.nv.shared._Z35group_norm_nhwc_bwd_one_pass_kernelI11Bf16IOBf16WLi256ELi8ELi128EEv26Group_norm_nhwc_bwd_params:
	.zero		2112


//--------------------- .nv.shared._Z35group_norm_nhwc_bwd_one_pass_kernelI11Bf16IOBf16WLi512ELi8ELi128EEv26Group_norm_nhwc_bwd_params --------------------------
	.section	.nv.shared._Z35group_norm_nhwc_bwd_one_pass_kernelI11Bf16IOBf16WLi512ELi8ELi128EEv26Group_norm_nhwc_bwd_params,"aw",@nobits
	.sectionflags	@""
	.align	16
.nv.shared._Z35group_norm_nhwc_bwd_one_pass_kernelI11Bf16IOBf16WLi512ELi8ELi128EEv26Group_norm_nhwc_bwd_params:
	.zero		2112


//--------------------- .nv.shared._Z35group_norm_nhwc_bwd_one_pass_kernelI11Bf16IOFp16WLi64ELi8ELi128EEv26Group_norm_nhwc_bwd_params --------------------------
	.section	.nv.shared._Z35group_norm_nhwc_bwd_one_pass_kernelI11Bf16IOFp16WLi64ELi8ELi128EEv26Group_norm_nhwc_bwd_params,"aw",@nobits
	.sectionflags	@""
	.align	16
.nv.shared._Z35group_norm_nhwc_bwd_one_pass_kernelI11Bf16IOFp16WLi64ELi8ELi128EEv26Group_norm_nhwc_bwd_params:
	.zero		2112


//--------------------- .nv.shared._Z35group_norm_nhwc_bwd_one_pass_kernelI11Bf16IOFp16WLi128ELi8ELi128EEv26Group_norm_nhwc_bwd_params --------------------------
	.section	.nv.shared._Z35group_norm_nhwc_bwd_one_pass_kernelI11Bf16IOFp16WLi128ELi8ELi128EEv26Group_norm_nhwc_bwd_params,"aw",@nobits
	.sectionflags	@""
	.align	16
.nv.shared._Z35group_norm_nhwc_bwd_one_pass_kernelI11Bf16IOFp16WLi128ELi8ELi128EEv26Group_norm_nhwc_bwd_params:
	.zero		2112


//--------------------- .nv.shared._Z35group_norm_nhwc_bwd_one_pass_kernelI11Bf16IOFp16WLi256ELi8ELi128EEv26Group_norm_nhwc_bwd_params --------------------------
	.section	.nv.shared._Z35group_norm_nhwc_bwd_one_pass_kernelI11Bf16IOFp16WLi256ELi8ELi128EEv26Group_norm_nhwc_bwd_params,"aw",@nobits
	.sectionflags	@""
	.align	16
.nv.shared._Z35group_norm_nhwc_bwd_one_pass_kernelI11Bf16IOFp16WLi256ELi8ELi128EEv26Group_norm_nhwc_bwd_params:
	.zero		2112


//--------------------- .nv.shared._Z35group_norm_nhwc_bwd_one_pass_kernelI11Bf16IOFp16WLi512ELi8ELi128EEv26Group_norm_nhwc_bwd_params --------------------------
	.section	.nv.shared._Z35group_norm_nhwc_bwd_one_pass_kernelI11Bf16IOFp16WLi512ELi8ELi128EEv26Group_norm_nhwc_bwd_params,"aw",@nobits
	.sectionflags	@""
	.align	16
.nv.shared._Z35group_norm_nhwc_bwd_one_pass_kernelI11Bf16IOFp16WLi512ELi8ELi128EEv26Group_norm_nhwc_bwd_params:
	.zero		2112


//--------------------- .nv.shared._Z35group_norm_nhwc_bwd_one_pass_kernelI11Fp16IOFp32WLi64ELi8ELi128EEv26Group_norm_nhwc_bwd_params --------------------------
	.section	.nv.shared._Z35group_norm_nhwc_bwd_one_pass_kernelI11Fp16IOFp32WLi64ELi8ELi128EEv26Group_norm_nhwc_bwd_params,"aw",@nobits
	.sectionflags	@""
	.align	16
.nv.shared._Z35group_norm_nhwc_bwd_one_pass_kernelI11Fp16IOFp32WLi64ELi8ELi128EEv26Group_norm_nhwc_bwd_params:
	.zero		2112


//--------------------- .nv.shared._Z35group_norm_nhwc_bwd_one_pass_kernelI11Fp16IOFp32WLi128ELi8ELi128EEv26Group_norm_nhwc_bwd_params --------------------------
	.section	.nv.shared._Z35group_norm_nhwc_bwd_one_pass_kernelI11Fp16IOFp32WLi128ELi8ELi128EEv26Group_norm_nhwc_bwd_params,"aw",@nobits
	.sectionflags	@""
	.align	16
.nv.shared._Z35group_norm_nhwc_bwd_one_pass_kernelI11Fp16IOFp32WLi128ELi8ELi128EEv26Group_norm_nhwc_bwd_params:
	.zero		2112


//--------------------- .nv.shared._Z35group_norm_nhwc_bwd_one_pass_kernelI11Fp16IOFp32WLi256ELi8ELi128EEv26Group_norm_nhwc_bwd_params --------------------------
	.section	.nv.shared._Z35group_norm_nhwc_bwd_one_pass_kernelI11Fp16IOFp32WLi256ELi8ELi128EEv26Group_norm_nhwc_bwd_params,"aw",@nobits
	.sectionflags	@""
	.align	16
.nv.shared._Z35group_norm_nhwc_bwd_one_pass_kernelI11Fp16IOFp32WLi256ELi8ELi128EEv26Group_norm_nhwc_bwd_params:
	.zero		2112


//--------------------- .nv.shared._Z35group_norm_nhwc_bwd_one_pass_kernelI11Fp16IOFp32WLi512ELi8ELi128EEv26Group_norm_nhwc_bwd_params --------------------------
	.section	.nv.shared._Z35group_norm_nhwc_bwd_one_pass_kernelI11Fp16IOFp32WLi512ELi8ELi128EEv26Group_norm_nhwc_bwd_params,"aw",@nobits
	.sectionflags	@""
	.align	16
.nv.shared._Z35group_norm_nhwc_bwd_one_pass_kernelI11Fp16IOFp32WLi512ELi8ELi128EEv26Group_norm_nhwc_bwd_params:
	.zero		2112


//--------------------- .nv.shared._Z35group_norm_nhwc_bwd_one_pass_kernelI11Fp16IOBf16WLi64ELi8ELi128EEv26Group_norm_nhwc_bwd_params --------------------------
	.section	.nv.shared._Z35group_norm_nhwc_bwd_one_pass_kernelI11Fp16IOBf16WLi64ELi8ELi128EEv26Group_norm_nhwc_bwd_params,"aw",@nobits
	.sectionflags	@""
	.align	16
.nv.shared._Z35group_norm_nhwc_bwd_one_pass_kernelI11Fp16IOBf16WLi64ELi8ELi128EEv26Group_norm_nhwc_bwd_params:
	.zero		2112


//--------------------- .nv.shared._Z35group_norm_nhwc_bwd_one_pass_kernelI11Fp16IOBf16WLi128ELi8ELi128EEv26Group_norm_nhwc_bwd_params --------------------------
	.section	.nv.shared._Z35group_norm_nhwc_bwd_one_pass_kernelI11Fp16IOBf16WLi128ELi8ELi128EEv26Group_norm_nhwc_bwd_params,"aw",@nobits
	.sectionflags	@""
	.align	16
.nv.shared._Z35group_norm_nhwc_bwd_one_pass_kernelI11Fp16IOBf16WLi128ELi8ELi128EEv26Group_norm_nhwc_bwd_params:
	.zero		2112


//--------------------- .nv.shared._Z35group_norm_nhwc_bwd_one_pass_kernelI11Fp16IOBf16WLi256ELi8ELi128EEv26Group_norm_nhwc_bwd_params --------------------------
	.section	.nv.shared._Z35group_norm_nhwc_bwd_one_pass_kernelI11Fp16IOBf16WLi256ELi8ELi128EEv26Group_norm_nhwc_bwd_params,"aw",@nobits
	.sectionflags	@""
	.align	16
.nv.shared._Z35group_norm_nhwc_bwd_one_pass_kernelI11Fp16IOBf16WLi256ELi8ELi128EEv26Group_norm_nhwc_bwd_params:
	.zero		2112


//--------------------- .nv.shared._Z35group_norm_nhwc_bwd_one_pass_kernelI11Fp16IOBf16WLi512ELi8ELi128EEv26Group_norm_nhwc_bwd_params --------------------------
	.section	.nv.shared._Z35group_norm_nhwc_bwd_one_pass_kernelI11Fp16IOBf16WLi512ELi8ELi128EEv26Group_norm_nhwc_bwd_params,"aw",@nobits
	.sectionflags	@""
	.align	16
.nv.shared._Z35group_norm_nhwc_bwd_one_pass_kernelI11Fp16IOBf16WLi512ELi8ELi128EEv26Group_norm_nhwc_bwd_params:
	.zero		2112


//--------------------- .nv.shared._Z35group_norm_nhwc_bwd_one_pass_kernelI11Fp16IOFp16WLi64ELi8ELi128EEv26Group_norm_nhwc_bwd_params --------------------------
	.section	.nv.shared._Z35group_norm_nhwc_bwd_one_pass_kernelI11Fp16IOFp16WLi64ELi8ELi128EEv26Group_norm_nhwc_bwd_params,"aw",@nobits
	.sectionflags	@""
	.align	16
.nv.shared._Z35group_norm_nhwc_bwd_one_pass_kernelI11Fp16IOFp16WLi64ELi8ELi128EEv26Group_norm_nhwc_bwd_params:
	.zero		2112


//--------------------- .nv.shared._Z35group_norm_nhwc_bwd_one_pass_kernelI11Fp16IOFp16WLi128ELi8ELi128EEv26Group_norm_nhwc_bwd_params --------------------------
	.section	.nv.shared._Z35group_norm_nhwc_bwd_one_pass_kernelI11Fp16IOFp16WLi128ELi8ELi128EEv26Group_norm_nhwc_bwd_params,"aw",@nobits
	.sectionflags	@""
	.align	16
.nv.shared._Z35group_norm_nhwc_bwd_one_pass_kernelI11Fp16IOFp16WLi128ELi8ELi128EEv26Group_norm_nhwc_bwd_params:
	.zero		2112


//--------------------- .nv.shared._Z35group_norm_nhwc_bwd_one_pass_kernelI11Fp16IOFp16WLi256ELi8ELi128EEv26Group_norm_nhwc_bwd_params --------------------------
	.section	.nv.shared._Z35group_norm_nhwc_bwd_one_pass_kernelI11Fp16IOFp16WLi256ELi8ELi128EEv26Group_norm_nhwc_bwd_params,"aw",@nobits
	.sectionflags	@""
	.align	16
.nv.shared._Z35group_norm_nhwc_bwd_one_pass_kernelI11Fp16IOFp16WLi256ELi8ELi128EEv26Group_norm_nhwc_bwd_params:
	.zero		2112


//--------------------- .nv.shared._Z35group_norm_nhwc_bwd_one_pass_kernelI11Fp16IOFp16WLi512ELi8ELi128EEv26Group_norm_nhwc_bwd_params --------------------------
	.section	.nv.shared._Z35group_norm_nhwc_bwd_one_pass_kernelI11Fp16IOFp16WLi512ELi8ELi128EEv26Group_norm_nhwc_bwd_params,"aw",@nobits
	.sectionflags	@""
	.align	16
.nv.shared._Z35group_norm_nhwc_bwd_one_pass_kernelI11Fp16IOFp16WLi512ELi8ELi128EEv26Group_norm_nhwc_bwd_params:
	.zero		2112


//--------------------- .nv.shared._Z35group_norm_nhwc_bwd_one_pass_kernelI11Fp32IOFp32WLi64ELi8ELi128EEv26Group_norm_nhwc_bwd_params --------------------------
	.section	.nv.shared._Z35group_norm_nhwc_bwd_one_pass_kernelI11Fp32IOFp32WLi64ELi8ELi128EEv26Group_norm_nhwc_bwd_params,"aw",@nobits
	.sectionflags	@""
	.align	16
.nv.shared._Z35group_norm_nhwc_bwd_one_pass_kernelI11Fp32IOFp32WLi64ELi8ELi128EEv26Group_norm_nhwc_bwd_params:
	.zero		2112


//--------------------- .nv.shared._Z35group_norm_nhwc_bwd_one_pass_kernelI11Fp32IOFp32WLi128ELi8ELi128EEv26Group_norm_nhwc_bwd_params --------------------------
	.section	.nv.shared._Z35group_norm_nhwc_bwd_one_pass_kernelI11Fp32IOFp32WLi128ELi8ELi128EEv26Group_norm_nhwc_bwd_params,"aw",@nobits
	.sectionflags	@""
	.align	16
.nv.shared._Z35group_norm_nhwc_bwd_one_pass_kernelI11Fp32IOFp32WLi128ELi8ELi128EEv26Group_norm_nhwc_bwd_params:
	.zero		2112


//--------------------- .nv.shared._Z35group_norm_nhwc_bwd_one_pass_kernelI11Fp32IOFp32WLi256ELi8ELi128EEv26Group_norm_nhwc_bwd_params --------------------------
	.section	.nv.shared._Z35group_norm_nhwc_bwd_one_pass_kernelI11Fp32IOFp32WLi256ELi8ELi128EEv26Group_norm_nhwc_bwd_params,"aw",@nobits
	.sectionflags	@""
	.align	16
.nv.shared._Z35group_norm_nhwc_bwd_one_pass_kernelI11Fp32IOFp32WLi256ELi8ELi128EEv26Group_norm_nhwc_bwd_params:
	.zero		2112


//--------------------- .nv.shared._Z35group_norm_nhwc_bwd_one_pass_kernelI11Fp32IOFp32WLi512ELi8ELi128EEv26Group_norm_nhwc_bwd_params --------------------------
	.section	.nv.shared._Z35group_norm_nhwc_bwd_one_pass_kernelI11Fp32IOFp32WLi512ELi8ELi128EEv26Group_norm_nhwc_bwd_params,"aw",@nobits
	.sectionflags	@""
	.align	16
.nv.shared._Z35group_norm_nhwc_bwd_one_pass_kernelI11Fp32IOFp32WLi512ELi8ELi128EEv26Group_norm_nhwc_bwd_params:
	.zero		2112


//--------------------- .nv.shared._Z35group_norm_nhwc_bwd_one_pass_kernelI11Fp32IOBf16WLi64ELi8ELi128EEv26Group_norm_nhwc_bwd_params --------------------------
	.section	.nv.shared._Z35group_norm_nhwc_bwd_one_pass_kernelI11Fp32IOBf16WLi64ELi8ELi128EEv26Group_norm_nhwc_bwd_params,"aw",@nobits
	.sectionflags	@""
	.align	16
.nv.shared._Z35group_norm_nhwc_bwd_one_pass_kernelI11Fp32IOBf16WLi64ELi8ELi128EEv26Group_norm_nhwc_bwd_params:
	.zero		2112


//--------------------- .nv.shared._Z35group_norm_nhwc_bwd_one_pass_kernelI11Fp32IOBf16WLi128ELi8ELi128EEv26Group_norm_nhwc_bwd_params --------------------------
	.section	.nv.shared._Z35group_norm_nhwc_bwd_one_pass_kernelI11Fp32IOBf16WLi128ELi8ELi128EEv26Group_norm_nhwc_bwd_params,"aw",@nobits
	.sectionflags	@""
	.align	16
.nv.shared._Z35group_norm_nhwc_bwd_one_pass_kernelI11Fp32IOBf16WLi128ELi8ELi128EEv26Group_norm_nhwc_bwd_params:
	.zero		2112


//--------------------- .nv.shared._Z35group_norm_nhwc_bwd_one_pass_kernelI11Fp32IOBf16WLi256ELi8ELi128EEv26Group_norm_nhwc_bwd_params --------------------------
	.section	.nv.shared._Z35group_norm_nhwc_bwd_one_pass_kernelI11Fp32IOBf16WLi256ELi8ELi128EEv26Group_norm_nhwc_bwd_params,"aw",@nobits
	.sectionflags	@""
	.align	16
.nv.shared._Z35group_norm_nhwc_bwd_one_pass_kernelI11Fp32IOBf16WLi256ELi8ELi128EEv26Group_norm_nhwc_bwd_params:
	.zero		2112


//--------------------- .nv.shared._Z35group_norm_nhwc_bwd_one_pass_kernelI11Fp32IOBf16WLi512ELi8ELi128EEv26Group_norm_nhwc_bwd_params --------------------------
	.section	.nv.shared._Z35group_norm_nhwc_bwd_one_pass_kernelI11Fp32IOBf16WLi512ELi8ELi128EEv26Group_norm_nhwc_bwd_params,"aw",@nobits
	.sectionflags	@""
	.align	16
.nv.shared._Z35group_norm_nhwc_bwd_one_pass_kernelI11Fp32IOBf16WLi512ELi8ELi128EEv26Group_norm_nhwc_bwd_params:
	.zero		2112


//--------------------- .nv.shared._Z35group_norm_nhwc_bwd_one_pass_kernelI11Fp32IOFp16WLi64ELi8ELi128EEv26Group_norm_nhwc_bwd_params --------------------------
	.section	.nv.shared._Z35group_norm_nhwc_bwd_one_pass_kernelI11Fp32IOFp16WLi64ELi8ELi128EEv26Group_norm_nhwc_bwd_params,"aw",@nobits
	.sectionflags	@""
	.align	16
.nv.shared._Z35group_norm_nhwc_bwd_one_pass_kernelI11Fp32IOFp16WLi64ELi8ELi128EEv26Group_norm_nhwc_bwd_params:
	.zero		2112


//--------------------- .nv.shared._Z35group_norm_nhwc_bwd_one_pass_kernelI11Fp32IOFp16WLi128ELi8ELi128EEv26Group_norm_nhwc_bwd_params --------------------------
	.section	.nv.shared._Z35group_norm_nhwc_bwd_one_pass_kernelI11Fp32IOFp16WLi128ELi8ELi128EEv26Group_norm_nhwc_bwd_params,"aw",@nobits
	.sectionflags	@""
	.align	16
.nv.shared._Z35group_norm_nhwc_bwd_one_pass_kernelI11Fp32IOFp16WLi128ELi8ELi128EEv26Group_norm_nhwc_bwd_params:
	.zero		2112


//--------------------- .nv.shared._Z35group_norm_nhwc_bwd_one_pass_kernelI11Fp32IOFp16WLi256ELi8ELi128EEv26Group_norm_nhwc_bwd_params --------------------------
	.section	.nv.shared._Z35group_norm_nhwc_bwd_one_pass_kernelI11Fp32IOFp16WLi256ELi8ELi128EEv26Group_norm_nhwc_bwd_params,"aw",@nobits
	.sectionflags	@""
	.align	16
.nv.shared._Z35group_norm_nhwc_bwd_one_pass_kernelI11Fp32IOFp16WLi256ELi8ELi128EEv26Group_norm_nhwc_bwd_params:
	.zero		2112


//--------------------- .nv.shared._Z35group_norm_nhwc_bwd_one_pass_kernelI11Fp32IOFp16WLi512ELi8ELi128EEv26Group_norm_nhwc_bwd_params --------------------------
	.section	.nv.shared._Z35group_norm_nhwc_bwd_one_pass_kernelI11Fp32IOFp16WLi512ELi8ELi128EEv26Group_norm_nhwc_bwd_params,"aw",@nobits
	.sectionflags	@""
	.align	16
.nv.shared._Z35group_norm_nhwc_bwd_one_pass_kernelI11Fp32IOFp16WLi512ELi8ELi128EEv26Group_norm_nhwc_bwd_params:
	.zero		2112


//--------------------- .nv.shared._Z35group_norm_nhwc_fwd_one_pass_kernelI11Bf16IOFp32WLi64ELi8ELi128EEv26Group_norm_nhwc_fwd_params --------------------------
	.section	.nv.shared._Z35group_norm_nhwc_fwd_one_pass_kernelI11Bf16IOFp32WLi64ELi8ELi128EEv26Group_norm_nhwc_fwd_params,"aw",@nobits
	.sectionflags	@""
	.align	8
.nv.shared._Z35group_norm_nhwc_fwd_one_pass_kernelI11Bf16IOFp32WLi64ELi8ELi128EEv26Group_norm_nhwc_fwd_params:
	.zero		56


//--------------------- .nv.shared._Z35group_norm_nhwc_fwd_one_pass_kernelI11Bf16IOFp32WLi128ELi8ELi128EEv26Group_norm_nhwc_fwd_params --------------------------
	.section	.nv.shared._Z35group_norm_nhwc_fwd_one_pass_kernelI11Bf16IOFp32WLi128ELi8ELi128EEv26Group_norm_nhwc_fwd_params,"aw",@nobits
	.sectionflags	@""
	.align	8
.nv.shared._Z35group_norm_nhwc_fwd_one_pass_kernelI11Bf16IOFp32WLi128ELi8ELi128EEv26Group_norm_nhwc_fwd_params:
	.zero		56


//--------------------- .nv.shared._Z35group_norm_nhwc_fwd_one_pass_kernelI11Bf16IOFp32WLi256ELi8ELi128EEv26Group_norm_nhwc_fwd_params --------------------------
	.section	.nv.shared._Z35group_norm_nhwc_fwd_one_pass_kernelI11Bf16IOFp32WLi256ELi8ELi128EEv26Group_norm_nhwc_fwd_params,"aw",@nobits
	.sectionflags	@""
	.align	8
.nv.shared._Z35group_norm_nhwc_fwd_one_pass_kernelI11Bf16IOFp32WLi256ELi8ELi128EEv26Group_norm_nhwc_fwd_params:
	.zero		56


//--------------------- .nv.shared._Z35group_norm_nhwc_fwd_one_pass_kernelI11Bf16IOFp32WLi512ELi8ELi128EEv26Group_norm_nhwc_fwd_params --------------------------
	.section	.nv.shared._Z35group_norm_nhwc_fwd_one_pass_kernelI11Bf16IOFp32WLi512ELi8ELi128EEv26Group_norm_nhwc_fwd_params,"aw",@nobits
	.sectionflags	@""
	.align	8
.nv.shared._Z35group_norm_nhwc_fwd_one_pass_kernelI11Bf16IOFp32WLi512ELi8ELi128EEv26Group_norm_nhwc_fwd_params:
	.zero		56


//--------------------- .nv.shared._Z35group_norm_nhwc_fwd_one_pass_kernelI11Bf16IOBf16WLi64ELi8ELi128EEv26Group_norm_nhwc_fwd_params --------------------------
	.section	.nv.shared._Z35group_norm_nhwc_fwd_one_pass_kernelI11Bf16IOBf16WLi64ELi8ELi128EEv26Group_norm_nhwc_fwd_params,"aw",@nobits
	.sectionflags	@""
	.align	8
.nv.shared._Z35group_norm_nhwc_fwd_one_pass_kernelI11Bf16IOBf16WLi64ELi8ELi128EEv26Group_norm_nhwc_fwd_params:
	.zero		56


//--------------------- .nv.shared._Z35group_norm_nhwc_fwd_one_pass_kernelI11Bf16IOBf16WLi128ELi8ELi128EEv26Group_norm_nhwc_fwd_params --------------------------
	.section	.nv.shared._Z35group_norm_nhwc_fwd_one_pass_kernelI11Bf16IOBf16WLi128ELi8ELi128EEv26Group_norm_nhwc_fwd_params,"aw",@nobits
	.sectionflags	@""
	.align	8
.nv.shared._Z35group_norm_nhwc_fwd_one_pass_kernelI11Bf16IOBf16WLi128ELi8ELi128EEv26Group_norm_nhwc_fwd_params:
	.zero		56


//--------------------- .nv.shared._Z35group_norm_nhwc_fwd_one_pass_kernelI11Bf16IOBf16WLi256ELi8ELi128EEv26Group_norm_nhwc_fwd_params --------------------------
	.section	.nv.shared._Z35group_norm_nhwc_fwd_one_pass_kernelI11Bf16IOBf16WLi256ELi8ELi128EEv26Group_norm_nhwc_fwd_params,"aw",@nobits
	.sectionflags	@""
	.align	8
.nv.shared._Z35group_norm_nhwc_fwd_one_pass_kernelI11Bf16IOBf16WLi256ELi8ELi128EEv26Group_norm_nhwc_fwd_params:
	.zero		56


//--------------------- .nv.shared._Z35group_norm_nhwc_fwd_one_pass_kernelI11Bf16IOBf16WLi512ELi8ELi128EEv26Group_norm_nhwc_fwd_params --------------------------
	.section	.nv.shared._Z35group_norm_nhwc_fwd_one_pass_kernelI11Bf16IOBf16WLi512ELi8ELi128EEv26Group_norm_nhwc_fwd_params,"aw",@nobits
	.sectionflags	@""
	.align	8
.nv.shared._Z35group_norm_nhwc_fwd_one_pass_kernelI11Bf16IOBf16WLi512ELi8ELi128EEv26Group_norm_nhwc_fwd_params:
	.zero		56


//--------------------- .nv.shared._Z35group_norm_nhwc_fwd_one_pass_kernelI11Bf16IOFp16WLi64ELi8ELi128EEv26Group_norm_nhwc_fwd_params --------------------------
	.section	.nv.shared._Z35group_norm_nhwc_fwd_one_pass_kernelI11Bf16IOFp16WLi64ELi8ELi128EEv26Group_norm_nhwc_fwd_params,"aw",@nobits
	.sectionflags	@""
	.align	8
.nv.shared._Z35group_norm_nhwc_fwd_one_pass_kernelI11Bf16IOFp16WLi64ELi8ELi128EEv26Group_norm_nhwc_fwd_params:
	.zero		56


//--------------------- .nv.shared._Z35group_norm_nhwc_fwd_one_pass_kernelI11Bf16IOFp16WLi128ELi8ELi128EEv26Group_norm_nhwc_fwd_params --------------------------
	.section	.nv.shared._Z35group_norm_nhwc_fwd_one_pass_kernelI11Bf16IOFp16WLi128ELi8ELi128EEv26Group_norm_nhwc_fwd_params,"aw",@nobits
	.sectionflags	@""
	.align	8
.nv.shared._Z35group_norm_nhwc_fwd_one_pass_kernelI11Bf16IOFp16WLi128ELi8ELi128EEv26Group_norm_nhwc_fwd_params:
	.zero		56


//--------------------- .nv.shared._Z35group_norm_nhwc_fwd_one_pass_kernelI11Bf16IOFp16WLi256ELi8ELi128EEv26Group_norm_nhwc_fwd_params --------------------------
	.section	.nv.shared._Z35group_norm_nhwc_fwd_one_pass_kernelI11Bf16IOFp16WLi256ELi8ELi128EEv26Group_norm_nhwc_fwd_params,"aw",@nobits
	.sectionflags	@""
	.align	8
.nv.shared._Z35group_norm_nhwc_fwd_one_pass_kernelI11Bf16IOFp16WLi256ELi8ELi128EEv26Group_norm_nhwc_fwd_params:
	.zero		56


//--------------------- .nv.shared._Z35group_norm_nhwc_fwd_one_pass_kernelI11Bf16IOFp16WLi512ELi8ELi128EEv26Group_norm_nhwc_fwd_params --------------------------
	.section	.nv.shared._Z35group_norm_nhwc_fwd_one_pass_kernelI11Bf16IOFp16WLi512ELi8ELi128EEv26Group_norm_nhwc_fwd_params,"aw",@nobits
	.sectionflags	@""
	.align	8
.nv.shared._Z35group_norm_nhwc_fwd_one_pass_kernelI11Bf16IOFp16WLi512ELi8ELi128EEv26Group_norm_nhwc_fwd_params:
	.zero		56


//--------------------- .nv.shared._Z35group_norm_nhwc_fwd_one_pass_kernelI11Fp16IOFp32WLi64ELi8ELi128EEv26Group_norm_nhwc_fwd_params --------------------------
	.section	.nv.shared._Z35group_norm_nhwc_fwd_one_pass_kernelI11Fp16IOFp32WLi64ELi8ELi128EEv26Group_norm_nhwc_fwd_params,"aw",@nobits
	.sectionflags	@""
	.align	8
.nv.shared._Z35group_norm_nhwc_fwd_one_pass_kernelI11Fp16IOFp32WLi64ELi8ELi128EEv26Group_norm_nhwc_fwd_params:
	.zero		56


//--------------------- .nv.shared._Z35group_norm_nhwc_fwd_one_pass_kernelI11Fp16IOFp32WLi128ELi8ELi128EEv26Group_norm_nhwc_fwd_params --------------------------
	.section	.nv.shared._Z35group_norm_nhwc_fwd_one_pass_kernelI11Fp16IOFp32WLi128ELi8ELi128EEv26Group_norm_nhwc_fwd_params,"aw",@nobits
	.sectionflags	@""
	.align	8
.nv.shared._Z35group_norm_nhwc_fwd_one_pass_kernelI11Fp16IOFp32WLi128ELi8ELi128EEv26Group_norm_nhwc_fwd_params:
	.zero		56


//--------------------- .nv.shared._Z35group_norm_nhwc_fwd_one_pass_kernelI11Fp16IOFp32WLi256ELi8ELi128EEv26Group_norm_nhwc_fwd_params --------------------------
	.section	.nv.shared._Z35group_norm_nhwc_fwd_one_pass_kernelI11Fp16IOFp32WLi256ELi8ELi128EEv26Group_norm_nhwc_fwd_params,"aw",@nobits
	.sectionflags	@""
	.align	8
.nv.shared._Z35group_norm_nhwc_fwd_one_pass_kernelI11Fp16IOFp32WLi256ELi8ELi128EEv26Group_norm_nhwc_fwd_params:
	.zero		56


//--------------------- .nv.shared._Z35group_norm_nhwc_fwd_one_pass_kernelI11Fp16IOFp32WLi512ELi8ELi128EEv26Group_norm_nhwc_fwd_params --------------------------
	.section	.nv.shared._Z35group_norm_nhwc_fwd_one_pass_kernelI11Fp16IOFp32WLi512ELi8ELi128EEv26Group_norm_nhwc_fwd_params,"aw",@nobits
	.sectionflags	@""
	.align	8
.nv.shared._Z35group_norm_nhwc_fwd_one_pass_kernelI11Fp16IOFp32WLi512ELi8ELi128EEv26Group_norm_nhwc_fwd_params:
	.zero		56


//--------------------- .nv.shared._Z35group_norm_nhwc_fwd_one_pass_kernelI11Fp16IOBf16WLi64ELi8ELi128EEv26Group_norm_nhwc_fwd_params --------------------------
	.section	.nv.shared._Z35group_norm_nhwc_fwd_one_pass_kernelI11Fp16IOBf16WLi64ELi8ELi128EEv26Group_norm_nhwc_fwd_params,"aw",@nobits
	.sectionflags	@""
	.align	8
.nv.shared._Z35group_norm_nhwc_fwd_one_pass_kernelI11Fp16IOBf16WLi64ELi8ELi128EEv26Group_norm_nhwc_fwd_params:
	.zero		56


//--------------------- .nv.shared._Z35group_norm_nhwc_fwd_one_pass_kernelI11Fp16IOBf16WLi128ELi8ELi128EEv26Group_norm_nhwc_fwd_params --------------------------
	.section	.nv.shared._Z35group_norm_nhwc_fwd_one_pass_kernelI11Fp16IOBf16WLi128ELi8ELi128EEv26Group_norm_nhwc_fwd_params,"aw",@nobits
	.sectionflags	@""
	.align	8
.nv.shared._Z35group_norm_nhwc_fwd_one_pass_kernelI11Fp16IOBf16WLi128ELi8ELi128EEv26Group_norm_nhwc_fwd_params:
	.zero		56


//--------------------- .nv.shared._Z35group_norm_nhwc_fwd_one_pass_kernelI11Fp16IOBf16WLi256ELi8ELi128EEv26Group_norm_nhwc_fwd_params --------------------------
	.section	.nv.shared._Z35group_norm_nhwc_fwd_one_pass_kernelI11Fp16IOBf16WLi256ELi8ELi128EEv26Group_norm_nhwc_fwd_params,"aw",@nobits
	.sectionflags	@""
	.align	8
.nv.shared._Z35group_norm_nhwc_fwd_one_pass_kernelI11Fp16IOBf16WLi256ELi8ELi128EEv26Group_norm_nhwc_fwd_params:
	.zero		56


//--------------------- .nv.shared._Z35group_norm_nhwc_fwd_one_pass_kernelI11Fp16IOBf16WLi512ELi8ELi128EEv26Group_norm_nhwc_fwd_params --------------------------
	.section	.nv.shared._Z35group_norm_nhwc_fwd_one_pass_kernelI11Fp16IOBf16WLi512ELi8ELi128EEv26Group_norm_nhwc_fwd_params,"aw",@nobits
	.sectionflags	@""
	.align	8
.nv.shared._Z35group_norm_nhwc_fwd_one_pass_kernelI11Fp16IOBf16WLi512ELi8ELi128EEv26Group_norm_nhwc_fwd_params:
	.zero		56


//--------------------- .nv.shared._Z35group_norm_nhwc_fwd_one_pass_kernelI11Fp16IOFp16WLi64ELi8ELi128EEv26Group_norm_nhwc_fwd_params --------------------------
	.section	.nv.shared._Z35group_norm_nhwc_fwd_one_pass_kernelI11Fp16IOFp16WLi64ELi8ELi128EEv26Group_norm_nhwc_fwd_params,"aw",@nobits
	.sectionflags	@""
	.align	8
.nv.shared._Z35group_norm_nhwc_fwd_one_pass_kernelI11Fp16IOFp16WLi64ELi8ELi128EEv26Group_norm_nhwc_fwd_params:
	.zero		56


//--------------------- .nv.shared._Z35group_norm_nhwc_fwd_one_pass_kernelI11Fp16IOFp16WLi128ELi8ELi128EEv26Group_norm_nhwc_fwd_params --------------------------
	.section	.nv.shared._Z35group_norm_nhwc_fwd_one_pass_kernelI11Fp16IOFp16WLi128ELi8ELi128EEv26Group_norm_nhwc_fwd_params,"aw",@nobits
	.sectionflags	@""
	.align	8
.nv.shared._Z35group_norm_nhwc_fwd_one_pass_kernelI11Fp16IOFp16WLi128ELi8ELi128EEv26Group_norm_nhwc_fwd_params:
	.zero		56


//--------------------- .nv.shared._Z35group_norm_nhwc_fwd_one_pass_kernelI11Fp16IOFp16WLi256ELi8ELi128EEv26Group_norm_nhwc_fwd_params --------------------------
	.section	.nv.shared._Z35group_norm_nhwc_fwd_one_pass_kernelI11Fp16IOFp16WLi256ELi8ELi128EEv26Group_norm_nhwc_fwd_params,"aw",@nobits
	.sectionflags	@""
	.align	8
.nv.shared._Z35group_norm_nhwc_fwd_one_pass_kernelI11Fp16IOFp16WLi256ELi8ELi128EEv26Group_norm_nhwc_fwd_params:
	.zero		56


//--------------------- .nv.shared._Z35group_norm_nhwc_fwd_one_pass_kernelI11Fp16IOFp16WLi512ELi8ELi128EEv26Group_norm_nhwc_fwd_params --------------------------
	.section	.nv.shared._Z35group_norm_nhwc_fwd_one_pass_kernelI11Fp16IOFp16WLi512ELi8ELi128EEv26Group_norm_nhwc_fwd_params,"aw",@nobits
	.sectionflags	@""
	.align	8
.nv.shared._Z35group_norm_nhwc_fwd_one_pass_kernelI11Fp16IOFp16WLi512ELi8ELi128EEv26Group_norm_nhwc_fwd_params:
	.zero		56


//--------------------- .nv.shared._Z35group_norm_nhwc_fwd_one_pass_kernelI11Fp32IOFp32WLi64ELi8ELi128EEv26Group_norm_nhwc_fwd_params --------------------------
	.section	.nv.shared._Z35group_norm_nhwc_fwd_one_pass_kernelI11Fp32IOFp32WLi64ELi8ELi128EEv26Group_norm_nhwc_fwd_params,"aw",@nobits
	.sectionflags	@""
	.align	8
.nv.shared._Z35group_norm_nhwc_fwd_one_pass_kernelI11Fp32IOFp32WLi64ELi8ELi128EEv26Group_norm_nhwc_fwd_params:
	.zero		56


//--------------------- .nv.shared._Z35group_norm_nhwc_fwd_one_pass_kernelI11Fp32IOFp32WLi128ELi8ELi128EEv26Group_norm_nhwc_fwd_params --------------------------
	.section	.nv.shared._Z35group_norm_nhwc_fwd_one_pass_kernelI11Fp32IOFp32WLi128ELi8ELi128EEv26Group_norm_nhwc_fwd_params,"aw",@nobits
	.sectionflags	@""
	.align	8
.nv.shared._Z35group_norm_nhwc_fwd_one_pass_kernelI11Fp32IOFp32WLi128ELi8ELi128EEv26Group_norm_nhwc_fwd_params:
	.zero		56


//--------------------- .nv.shared._Z35group_norm_nhwc_fwd_one_pass_kernelI11Fp32IOFp32WLi256ELi8ELi128EEv26Group_norm_nhwc_fwd_params --------------------------
	.section	.nv.shared._Z35group_norm_nhwc_fwd_one_pass_kernelI11Fp32IOFp32WLi256ELi8ELi128EEv26Group_norm_nhwc_fwd_params,"aw",@nobits
	.sectionflags	@""
	.align	8
.nv.shared._Z35group_norm_nhwc_fwd_one_pass_kernelI11Fp32IOFp32WLi256ELi8ELi128EEv26Group_norm_nhwc_fwd_params:
	.zero		56


//--------------------- .nv.shared._Z35group_norm_nhwc_fwd_one_pass_kernelI11Fp32IOFp32WLi512ELi8ELi128EEv26Group_norm_nhwc_fwd_params --------------------------
	.section	.nv.shared._Z35group_norm_nhwc_fwd_one_pass_kernelI11Fp32IOFp32WLi512ELi8ELi128EEv26Group_norm_nhwc_fwd_params,"aw",@nobits
	.sectionflags	@""
	.align	8
.nv.shared._Z35group_norm_nhwc_fwd_one_pass_kernelI11Fp32IOFp32WLi512ELi8ELi128EEv26Group_norm_nhwc_fwd_params:
	.zero		56


//--------------------- .nv.shared._Z35group_norm_nhwc_fwd_one_pass_kernelI11Fp32IOBf16WLi64ELi8ELi128EEv26Group_norm_nhwc_fwd_params --------------------------
	.section	.nv.shared._Z35group_norm_nhwc_fwd_one_pass_kernelI11Fp32IOBf16WLi64ELi8ELi128EEv26Group_norm_nhwc_fwd_params,"aw",@nobits
	.sectionflags	@""
	.align	8
.nv.shared._Z35group_norm_nhwc_fwd_one_pass_kernelI11Fp32IOBf16WLi64ELi8ELi128EEv26Group_norm_nhwc_fwd_params:
	.zero		56


//--------------------- .nv.shared._Z35group_norm_nhwc_fwd_one_pass_kernelI11Fp32IOBf16WLi128ELi8ELi128EEv26Group_norm_nhwc_fwd_params --------------------------
	.section	.nv.shared._Z35group_norm_nhwc_fwd_one_pass_kernelI11Fp32IOBf16WLi128ELi8ELi128EEv26Group_norm_nhwc_fwd_params,"aw",@nobits
	.sectionflags	@""
	.align	8
.nv.shared._Z35group_norm_nhwc_fwd_one_pass_kernelI11Fp32IOBf16WLi128ELi8ELi128EEv26Group_norm_nhwc_fwd_params:
	.zero		56


//--------------------- .nv.shared._Z35group_norm_nhwc_fwd_one_pass_kernelI11Fp32IOBf16WLi256ELi8ELi128EEv26Group_norm_nhwc_fwd_params --------------------------
	.section	.nv.shared._Z35group_norm_nhwc_fwd_one_pass_kernelI11Fp32IOBf16WLi256ELi8ELi128EEv26Group_norm_nhwc_fwd_params,"aw",@nobits
	.sectionflags	@""
	.align	8
.nv.shared._Z35group_norm_nhwc_fwd_one_pass_kernelI11Fp32IOBf16WLi256ELi8ELi128EEv26Group_norm_nhwc_fwd_params:
	.zero		56


//--------------------- .nv.shared._Z35group_norm_nhwc_fwd_one_pass_kernelI11Fp32IOBf16WLi512ELi8ELi128EEv26Group_norm_nhwc_fwd_params --------------------------
	.section	.nv.shared._Z35group_norm_nhwc_fwd_one_pass_kernelI11Fp32IOBf16WLi512ELi8ELi128EEv26Group_norm_nhwc_fwd_params,"aw",@nobits
	.sectionflags	@""
	.align	8
.nv.shared._Z35group_norm_nhwc_fwd_one_pass_kernelI11Fp32IOBf16WLi512ELi8ELi128EEv26Group_norm_nhwc_fwd_params:
	.zero		56


//--------------------- .nv.shared._Z35group_norm_nhwc_fwd_one_pass_kernelI11Fp32IOFp16WLi64ELi8ELi128EEv26Group_norm_nhwc_fwd_params --------------------------
	.section	.nv.shared._Z35group_norm_nhwc_fwd_one_pass_kernelI11Fp32IOFp16WLi64ELi8ELi128EEv26Group_norm_nhwc_fwd_params,"aw",@nobits
	.sectionflags	@""
	.align	8
.nv.shared._Z35group_norm_nhwc_fwd_one_pass_kernelI11Fp32IOFp16WLi64ELi8ELi128EEv26Group_norm_nhwc_fwd_params:
	.zero		56


//--------------------- .nv.shared._Z35group_norm_nhwc_fwd_one_pass_kernelI11Fp32IOFp16WLi128ELi8ELi128EEv26Group_norm_nhwc_fwd_params --------------------------
	.section	.nv.shared._Z35group_norm_nhwc_fwd_one_pass_kernelI11Fp32IOFp16WLi128ELi8ELi128EEv26Group_norm_nhwc_fwd_params,"aw",@nobits
	.sectionflags	@""
	.align	8
.nv.shared._Z35group_norm_nhwc_fwd_one_pass_kernelI11Fp32IOFp16WLi128ELi8ELi128EEv26Group_norm_nhwc_fwd_params:
	.zero		56


//--------------------- .nv.shared._Z35group_norm_nhwc_fwd_one_pass_kernelI11Fp32IOFp16WLi256ELi8ELi128EEv26Group_norm_nhwc_fwd_params --------------------------
	.section	.nv.shared._Z35group_norm_nhwc_fwd_one_pass_kernelI11Fp32IOFp16WLi256ELi8ELi128EEv26Group_norm_nhwc_fwd_params,"aw",@nobits
	.sectionflags	@""
	.align	8
.nv.shared._Z35group_norm_nhwc_fwd_one_pass_kernelI11Fp32IOFp16WLi256ELi8ELi128EEv26Group_norm_nhwc_fwd_params:
	.zero		56


//--------------------- .nv.shared._Z35group_norm_nhwc_fwd_one_pass_kernelI11Fp32IOFp16WLi512ELi8ELi128EEv26Group_norm_nhwc_fwd_params --------------------------
	.section	.nv.shared._Z35group_norm_nhwc_fwd_one_pass_kernelI11Fp32IOFp16WLi512ELi8ELi128EEv26Group_norm_nhwc_fwd_params,"aw",@nobits
	.sectionflags	@""
	.align	8
.nv.shared._Z35group_norm_nhwc_fwd_one_pass_kernelI11Fp32IOFp16WLi512ELi8ELi128EEv26Group_norm_nhwc_fwd_params:
	.zero		56
